// auto-generated by cutlass_sweep.epilogue — config: {"arch": "sm_90", "cluster_m": 2, "cluster_n": 1, "dtype": "fp16", "fusion": "gelu", "tile_k": 64, "tile_m": 256, "tile_n": 256}
#include "cutlass/cutlass.h"
#include "cutlass/gemm/collective/collective_builder.hpp"
#include "cutlass/gemm/device/gemm_universal_adapter.h"
#include "cutlass/gemm/kernel/gemm_universal.hpp"
#include "cutlass/epilogue/collective/collective_builder.hpp"
#include "cutlass/epilogue/fusion/operations.hpp"
#include "cutlass/epilogue/thread/activation.h"

using Elem = cutlass::half_t;
using Acc  = float;
using TileShape    = cute::Shape<cute::_256, cute::_256, cute::_64>;
using ClusterShape = cute::Shape<cute::_2, cute::_1, cute::_1>;
using FusionOp     = cutlass::epilogue::fusion::LinCombEltAct<cutlass::epilogue::thread::GELU, Elem, Acc>;

using CollectiveEpilogue = typename cutlass::epilogue::collective::CollectiveBuilder<
    cutlass::arch::Sm90, cutlass::arch::OpClassTensorOp,
    TileShape, ClusterShape,
    cutlass::epilogue::collective::EpilogueTileAuto,
    Acc, Acc,
    Elem, cutlass::layout::RowMajor, 128 / cutlass::sizeof_bits<Elem>::value,
    Elem, cutlass::layout::RowMajor, 128 / cutlass::sizeof_bits<Elem>::value,
    cutlass::epilogue::TmaWarpSpecializedCooperative,
    FusionOp
  >::CollectiveOp;

using CollectiveMainloop = typename cutlass::gemm::collective::CollectiveBuilder<
    cutlass::arch::Sm90, cutlass::arch::OpClassTensorOp,
    Elem, cutlass::layout::RowMajor, 128 / cutlass::sizeof_bits<Elem>::value,
    Elem, cutlass::layout::ColumnMajor, 128 / cutlass::sizeof_bits<Elem>::value,
    Acc,
    TileShape, ClusterShape,
    cutlass::gemm::collective::StageCountAutoCarveout<
        static_cast<int>(sizeof(typename CollectiveEpilogue::SharedStorage))>,
    cutlass::gemm::KernelTmaWarpSpecializedCooperative
  >::CollectiveOp;

using GemmKernel = cutlass::gemm::kernel::GemmUniversal<
    cute::Shape<int,int,int,int>, CollectiveMainloop, CollectiveEpilogue>;
using Gemm = cutlass::gemm::device::GemmUniversalAdapter<GemmKernel>;

auto* _anchor = &cutlass::device_kernel<GemmKernel>;


// ===== COMPILED SASS (sm_90a) =====

	.target	sm_90a

	.elftype	@"ET_EXEC"


//--------------------- .note.nv.tkinfo           --------------------------
	.section	.note.nv.tkinfo,"",@"SHT_NOTE"
	.sectionflags	@"SHF_NOTE_NV_TKINFO"
	.tkinfo
        /*0018*/ 	.word	0x00000002
        /*0030*/ 	.string	""
        /*0030*/ 	.string	"ptxas"
        /*0030*/ 	.string	"Cuda compilation tools, release 13.0, V13.0.88"
        /*0030*/ 	.string	"Build cuda_13.0.r13.0/compiler.36424714_0"
        /*0030*/ 	.string	"-arch sm_90a -m 64 "



//--------------------- .note.nv.cuinfo           --------------------------
	.section	.note.nv.cuinfo,"",@"SHT_NOTE"
	.sectionflags	@"SHF_NOTE_NV_CUINFO"
        /*0018*/ 	.short	0x0002
        /*001a*/ 	.short	0x005a
        /*001c*/ 	.short	0x0082
	.zero		2


//--------------------- .nv.info                  --------------------------
	.section	.nv.info,"",@"SHT_CUDA_INFO"
	.align	4


	//----- nvinfo : EIATTR_REGCOUNT
	.align		4
        /*0000*/ 	.byte	0x04, 0x2f
        /*0002*/ 	.short	(.L_18 - .L_17)
	.align		4
.L_17:
        /*0004*/ 	.word	index@(_ZN7cutlass13device_kernelINS_4gemm6kernel13GemmUniversalIN4cute5tupleIJiiiiEEENS1_10collective13CollectiveMmaINS1_34MainloopSm90TmaGmmaWarpSpecializedILi3ENS5_IJNS4_1CILi2EEENSA_ILi1EEESC_EEENS1_35KernelTmaWarpSpecializedCooperativeEEENS5_IJNSA_ILi256EEESG_NSA_ILi64EEEEEENS_6half_tENS5_IJlSC_lEEESJ_SK_NS4_8TiledMMAINS4_8MMA_AtomIJNS4_4SM904GMMA26MMA_64x256x16_F32F16F16_SSILNSO_5MajorE0ELSQ_0ELNSO_7ScaleInE1ELSR_1EEEEEENS4_6LayoutISD_NS5_IJSC_NSA_ILi0EEESV_EEEEENS5_IJNS4_10UnderscoreESY_SY_EEEEENS4_13SM90_TMA_LOADENS4_14ComposedLayoutINS4_7SwizzleILi3ELi4ELi3EEENS4_18smem_ptr_flag_bitsILi16EEENSU_INS5_IJNSA_ILi8EEESH_EEENS5_IJSH_SC_EEEEEEEvNS4_8identityENS4_23SM90_TMA_LOAD_MULTICASTES1B_vS1C_EENS_8epilogue10collective18CollectiveEpilogueINS1F_22Sm90TmaWarpSpecializedILi4ELi2ELi16ELb1ELb0EEEJSI_NS5_IJNSA_ILi128EEENSA_ILi32EEEEEESJ_SK_SJ_SK_NS1F_6fusion15FusionCallbacksIS1J_NS1N_13LinCombEltActINS1F_6thread4GELUESJ_fSJ_fLNS_15FloatRoundStyleE2EEESI_S1M_JEEES11_NS12_INS13_ILi2ELi4ELi3EEES16_NSU_INS5_IJS17_S1L_EEENS5_IJS1L_SC_EEEEEEENS4_17SM75_U32x4_LDSM_NENS4_14SM90_TMA_STOREES1Z_NS4_17SM90_U32x4_STSM_NENS4_9Copy_AtomIJS22_SJ_EEEvEEEvvEEEEvNT_6ParamsE)
        /*0008*/ 	.word	0x000000a8


	//----- nvinfo : EIATTR_FRAME_SIZE
	.align		4
.L_18:
        /*000c*/ 	.byte	0x04, 0x11
        /*000e*/ 	.short	(.L_20 - .L_19)
	.align		4
.L_19:
        /*0010*/ 	.word	index@(_ZN7cutlass13device_kernelINS_4gemm6kernel13GemmUniversalIN4cute5tupleIJiiiiEEENS1_10collective13CollectiveMmaINS1_34MainloopSm90TmaGmmaWarpSpecializedILi3ENS5_IJNS4_1CILi2EEENSA_ILi1EEESC_EEENS1_35KernelTmaWarpSpecializedCooperativeEEENS5_IJNSA_ILi256EEESG_NSA_ILi64EEEEEENS_6half_tENS5_IJlSC_lEEESJ_SK_NS4_8TiledMMAINS4_8MMA_AtomIJNS4_4SM904GMMA26MMA_64x256x16_F32F16F16_SSILNSO_5MajorE0ELSQ_0ELNSO_7ScaleInE1ELSR_1EEEEEENS4_6LayoutISD_NS5_IJSC_NSA_ILi0EEESV_EEEEENS5_IJNS4_10UnderscoreESY_SY_EEEEENS4_13SM90_TMA_LOADENS4_14ComposedLayoutINS4_7SwizzleILi3ELi4ELi3EEENS4_18smem_ptr_flag_bitsILi16EEENSU_INS5_IJNSA_ILi8EEESH_EEENS5_IJSH_SC_EEEEEEEvNS4_8identityENS4_23SM90_TMA_LOAD_MULTICASTES1B_vS1C_EENS_8epilogue10collective18CollectiveEpilogueINS1F_22Sm90TmaWarpSpecializedILi4ELi2ELi16ELb1ELb0EEEJSI_NS5_IJNSA_ILi128EEENSA_ILi32EEEEEESJ_SK_SJ_SK_NS1F_6fusion15FusionCallbacksIS1J_NS1N_13LinCombEltActINS1F_6thread4GELUESJ_fSJ_fLNS_15FloatRoundStyleE2EEESI_S1M_JEEES11_NS12_INS13_ILi2ELi4ELi3EEES16_NSU_INS5_IJS17_S1L_EEENS5_IJS1L_SC_EEEEEEENS4_17SM75_U32x4_LDSM_NENS4_14SM90_TMA_STOREES1Z_NS4_17SM90_U32x4_STSM_NENS4_9Copy_AtomIJS22_SJ_EEEvEEEvvEEEEvNT_6ParamsE)
        /*0014*/ 	.word	0x000007a0


	//----- nvinfo : EIATTR_MIN_STACK_SIZE
	.align		4
.L_20:
        /*0018*/ 	.byte	0x04, 0x12
        /*001a*/ 	.short	(.L_22 - .L_21)
	.align		4
.L_21:
        /*001c*/ 	.word	index@(_ZN7cutlass13device_kernelINS_4gemm6kernel13GemmUniversalIN4cute5tupleIJiiiiEEENS1_10collective13CollectiveMmaINS1_34MainloopSm90TmaGmmaWarpSpecializedILi3ENS5_IJNS4_1CILi2EEENSA_ILi1EEESC_EEENS1_35KernelTmaWarpSpecializedCooperativeEEENS5_IJNSA_ILi256EEESG_NSA_ILi64EEEEEENS_6half_tENS5_IJlSC_lEEESJ_SK_NS4_8TiledMMAINS4_8MMA_AtomIJNS4_4SM904GMMA26MMA_64x256x16_F32F16F16_SSILNSO_5MajorE0ELSQ_0ELNSO_7ScaleInE1ELSR_1EEEEEENS4_6LayoutISD_NS5_IJSC_NSA_ILi0EEESV_EEEEENS5_IJNS4_10UnderscoreESY_SY_EEEEENS4_13SM90_TMA_LOADENS4_14ComposedLayoutINS4_7SwizzleILi3ELi4ELi3EEENS4_18smem_ptr_flag_bitsILi16EEENSU_INS5_IJNSA_ILi8EEESH_EEENS5_IJSH_SC_EEEEEEEvNS4_8identityENS4_23SM90_TMA_LOAD_MULTICASTES1B_vS1C_EENS_8epilogue10collective18CollectiveEpilogueINS1F_22Sm90TmaWarpSpecializedILi4ELi2ELi16ELb1ELb0EEEJSI_NS5_IJNSA_ILi128EEENSA_ILi32EEEEEESJ_SK_SJ_SK_NS1F_6fusion15FusionCallbacksIS1J_NS1N_13LinCombEltActINS1F_6thread4GELUESJ_fSJ_fLNS_15FloatRoundStyleE2EEESI_S1M_JEEES11_NS12_INS13_ILi2ELi4ELi3EEES16_NSU_INS5_IJS17_S1L_EEENS5_IJS1L_SC_EEEEEEENS4_17SM75_U32x4_LDSM_NENS4_14SM90_TMA_STOREES1Z_NS4_17SM90_U32x4_STSM_NENS4_9Copy_AtomIJS22_SJ_EEEvEEEvvEEEEvNT_6ParamsE)
        /*0020*/ 	.word	0x000007a0
.L_22:


//--------------------- .nv.compat                --------------------------
	.section	.nv.compat,"",@"SHT_CUDA_COMPAT_INFO"
	.align	4
        /*0000*/ 	.byte	0x02, 0x09, 0x01, 0x00, 0x02, 0x02, 0x04, 0x00, 0x02, 0x05, 0x05, 0x00, 0x03, 0x07, 0x01, 0x01
        /*0010*/ 	.byte	0x02, 0x03, 0x01, 0x00, 0x02, 0x06, 0x01, 0x00, 0x04, 0x0b, 0x08, 0x00, 0x00, 0x00, 0x00, 0x00
        /*0020*/ 	.byte	0x00, 0x00, 0x00, 0x00


//--------------------- .nv.info._ZN7cutlass13device_kernelINS_4gemm6kernel13GemmUniversalIN4cute5tupleIJiiiiEEENS1_10collective13CollectiveMmaINS1_34MainloopSm90TmaGmmaWarpSpecializedILi3ENS5_IJNS4_1CILi2EEENSA_ILi1EEESC_EEENS1_35KernelTmaWarpSpecializedCooperativeEEENS5_IJNSA_ILi256EEESG_NSA_ILi64EEEEEENS_6half_tENS5_IJlSC_lEEESJ_SK_NS4_8TiledMMAINS4_8MMA_AtomIJNS4_4SM904GMMA26MMA_64x256x16_F32F16F16_SSILNSO_5MajorE0ELSQ_0ELNSO_7ScaleInE1ELSR_1EEEEEENS4_6LayoutISD_NS5_IJSC_NSA_ILi0EEESV_EEEEENS5_IJNS4_10UnderscoreESY_SY_EEEEENS4_13SM90_TMA_LOADENS4_14ComposedLayoutINS4_7SwizzleILi3ELi4ELi3EEENS4_18smem_ptr_flag_bitsILi16EEENSU_INS5_IJNSA_ILi8EEESH_EEENS5_IJSH_SC_EEEEEEEvNS4_8identityENS4_23SM90_TMA_LOAD_MULTICASTES1B_vS1C_EENS_8epilogue10collective18CollectiveEpilogueINS1F_22Sm90TmaWarpSpecializedILi4ELi2ELi16ELb1ELb0EEEJSI_NS5_IJNSA_ILi128EEENSA_ILi32EEEEEESJ_SK_SJ_SK_NS1F_6fusion15FusionCallbacksIS1J_NS1N_13LinCombEltActINS1F_6thread4GELUESJ_fSJ_fLNS_15FloatRoundStyleE2EEESI_S1M_JEEES11_NS12_INS13_ILi2ELi4ELi3EEES16_NSU_INS5_IJS17_S1L_EEENS5_IJS1L_SC_EEEEEEENS4_17SM75_U32x4_LDSM_NENS4_14SM90_TMA_STOREES1Z_NS4_17SM90_U32x4_STSM_NENS4_9Copy_AtomIJS22_SJ_EEEvEEEvvEEEEvNT_6ParamsE --------------------------
	.section	.nv.info._ZN7cutlass13device_kernelINS_4gemm6kernel13GemmUniversalIN4cute5tupleIJiiiiEEENS1_10collective13CollectiveMmaINS1_34MainloopSm90TmaGmmaWarpSpecializedILi3ENS5_IJNS4_1CILi2EEENSA_ILi1EEESC_EEENS1_35KernelTmaWarpSpecializedCooperativeEEENS5_IJNSA_ILi256EEESG_NSA_ILi64EEEEEENS_6half_tENS5_IJlSC_lEEESJ_SK_NS4_8TiledMMAINS4_8MMA_AtomIJNS4_4SM904GMMA26MMA_64x256x16_F32F16F16_SSILNSO_5MajorE0ELSQ_0ELNSO_7ScaleInE1ELSR_1EEEEEENS4_6LayoutISD_NS5_IJSC_NSA_ILi0EEESV_EEEEENS5_IJNS4_10UnderscoreESY_SY_EEEEENS4_13SM90_TMA_LOADENS4_14ComposedLayoutINS4_7SwizzleILi3ELi4ELi3EEENS4_18smem_ptr_flag_bitsILi16EEENSU_INS5_IJNSA_ILi8EEESH_EEENS5_IJSH_SC_EEEEEEEvNS4_8identityENS4_23SM90_TMA_LOAD_MULTICASTES1B_vS1C_EENS_8epilogue10collective18CollectiveEpilogueINS1F_22Sm90TmaWarpSpecializedILi4ELi2ELi16ELb1ELb0EEEJSI_NS5_IJNSA_ILi128EEENSA_ILi32EEEEEESJ_SK_SJ_SK_NS1F_6fusion15FusionCallbacksIS1J_NS1N_13LinCombEltActINS1F_6thread4GELUESJ_fSJ_fLNS_15FloatRoundStyleE2EEESI_S1M_JEEES11_NS12_INS13_ILi2ELi4ELi3EEES16_NSU_INS5_IJS17_S1L_EEENS5_IJS1L_SC_EEEEEEENS4_17SM75_U32x4_LDSM_NENS4_14SM90_TMA_STOREES1Z_NS4_17SM90_U32x4_STSM_NENS4_9Copy_AtomIJS22_SJ_EEEvEEEvvEEEEvNT_6ParamsE,"",@"SHT_CUDA_INFO"
	.sectionflags	@""
	.align	4


	//----- nvinfo : EIATTR_CUDA_API_VERSION
	.align		4
        /*0000*/ 	.byte	0x04, 0x37
        /*0002*/ 	.short	(.L_24 - .L_23)
.L_23:
        /*0004*/ 	.word	0x00000082


	//----- nvinfo : EIATTR_KPARAM_INFO
	.align		4
.L_24:
        /*0008*/ 	.byte	0x04, 0x17
        /*000a*/ 	.short	(.L_26 - .L_25)
.L_25:
        /*000c*/ 	.word	0x00000000
        /*0010*/ 	.short	0x0000
        /*0012*/ 	.short	0x0070
        /*0014*/ 	.byte	0x00, 0xf0, 0x01, 0x1c


	//----- nvinfo : EIATTR_SPARSE_MMA_MASK
	.align		4
.L_26:
        /*0018*/ 	.byte	0x03, 0x50
        /*001a*/ 	.short	0x0000


	//----- nvinfo : EIATTR_MAXREG_COUNT
	.align		4
        /*001c*/ 	.byte	0x03, 0x1b
        /*001e*/ 	.short	0x00a8


	//----- nvinfo : EIATTR_NUM_BARRIERS
	.align		4
        /*0020*/ 	.byte	0x02, 0x4c
        /*0022*/ 	.byte	0x02
	.zero		1


	//----- nvinfo : EIATTR_EXTERNS
	.align		4
        /*0024*/ 	.byte	0x04, 0x0f
        /*0026*/ 	.short	(.L_28 - .L_27)


	//   ....[0]....
	.align		4
.L_27:
        /*0028*/ 	.word	index@(__assertfail)


	//----- nvinfo : EIATTR_ANNOTATIONS
	.align		4
.L_28:
        /*002c*/ 	.byte	0x04, 0x55
        /*002e*/ 	.short	(.L_30 - .L_29)


	//   ....[0]....
.L_29:
        /*0030*/ 	.word	0x00000001
        /*0034*/ 	.byte	0x70, 0x0e, 0x00, 0x00, 0x01, 0x00, 0x00, 0x00, 0x80, 0x0e, 0x00, 0x00, 0x01, 0x00, 0x00, 0x00
        /* <DEDUP_REMOVED lines=671> */
        /*2a34*/ 	.byte	0xd0, 0xe6, 0x02, 0x00, 0x01, 0x00, 0x00, 0x00, 0xf0, 0xe6, 0x02, 0x00


	//----- nvinfo : EIATTR_MERCURY_ISA_VERSION
	.align		4
.L_30:
        /*2a40*/ 	.byte	0x03, 0x5f
        /*2a42*/ 	.short	0x0101


	//----- nvinfo : EIATTR_INT_WARP_WIDE_INSTR_OFFSETS
	.align		4
        /*2a44*/ 	.byte	0x04, 0x31
        /*2a46*/ 	.short	(.L_32 - .L_31)


	//   ....[0]....
.L_31:
        /*2a48*/ 	.word	0x00000a20


	//   ....[1]....
        /*2a4c*/ 	.word	0x00000a30


	//   ....[2]....
        /*2a50*/ 	.word	0x00000b90


	//   ....[3]....
        /*2a54*/ 	.word	0x00009300


	//----- nvinfo : EIATTR_COOP_GROUP_MASK_REGIDS
	.align		4
.L_32:
        /*2a58*/ 	.byte	0x04, 0x29
        /*2a5a*/ 	.short	(.L_34 - .L_33)


	//   ....[0]....
.L_33:
        /*2a5c*/ 	.word	0xffffffff


	//   ....[1]....
        /*2a60*/ 	.word	0xffffffff


	//   ....[2]....
        /*2a64*/ 	.word	0xffffffff


	//   ....[3]....
        /*2a68*/ 	.word	0xffffffff


	//   ....[4]....
        /*2a6c*/ 	.word	0xffffffff


	//   ....[5]....
        /*2a70*/ 	.word	0xffffffff


	//   ....[6]....
        /*2a74*/ 	.word	0xffffffff


	//----- nvinfo : EIATTR_COOP_GROUP_INSTR_OFFSETS
	.align		4
.L_34:
        /*2a78*/ 	.byte	0x04, 0x28
        /*2a7a*/ 	.short	(.L_36 - .L_35)


	//   ....[0]....
.L_35:
        /*2a7c*/ 	.word	0x00000060


	//   ....[1]....
        /*2a80*/ 	.word	0x00000090


	//   ....[2]....
        /*2a84*/ 	.word	0x000004e0


	//   ....[3]....
        /*2a88*/ 	.word	0x000006b0


	//   ....[4]....
        /*2a8c*/ 	.word	0x00000860


	//   ....[5]....
        /*2a90*/ 	.word	0x00000d10


	//   ....[6]....
        /*2a94*/ 	.word	0x000018a0


	//----- nvinfo : EIATTR_REG_RECONFIG
	.align		4
.L_36:
        /*2a98*/ 	.byte	0x01, 0x54
	.zero		2


	//----- nvinfo : EIATTR_SYSCALL_OFFSETS
	.align		4
        /*2a9c*/ 	.byte	0x04, 0x46
        /*2a9e*/ 	.short	(.L_38 - .L_37)


	//   ....[0]....
.L_37:
        /*2aa0*/ 	.word	0x00001a60


	//   ....[1]....
        /*2aa4*/ 	.word	0x000097d0


	//   ....[2]....
        /*2aa8*/ 	.word	0x000098c0


	//----- nvinfo : EIATTR_MBARRIER_INSTR_OFFSETS
	.align		4
.L_38:
        /*2aac*/ 	.byte	0x04, 0x39
        /*2aae*/ 	.short	(.L_40 - .L_39)


	//   ....[0]....
.L_39:
        /*2ab0*/ 	.word	0x00000640
        /*2ab4*/ 	.word	0x000000ff
        /*2ab8*/ 	.word	0x00000000
        /*2abc*/ 	.short	0x0100
        /*2abe*/ 	.byte	0x08
	.zero		1


	//   ....[1]....
        /*2ac0*/ 	.word	0x00000650
        /*2ac4*/ 	.word	0x000000ff
        /*2ac8*/ 	.word	0x00000018
        /*2acc*/ 	.short	0x0100
        /*2ace*/ 	.byte	0x08
	.zero		1


	//   ....[2]....
        /*2ad0*/ 	.word	0x00000660
        /*2ad4*/ 	.word	0x000000ff
        /*2ad8*/ 	.word	0x00000008
        /*2adc*/ 	.short	0x0100
        /*2ade*/ 	.byte	0x08
	.zero		1


	//   ....[3]....
        /*2ae0*/ 	.word	0x00000670
        /*2ae4*/ 	.word	0x000000ff
        /*2ae8*/ 	.word	0x00000020
        /*2aec*/ 	.short	0x0100
        /*2aee*/ 	.byte	0x08
	.zero		1


	//   ....[4]....
        /*2af0*/ 	.word	0x00000680
        /*2af4*/ 	.word	0x000000ff
        /*2af8*/ 	.word	0x00000010
        /*2afc*/ 	.short	0x0100
        /*2afe*/ 	.byte	0x08
	.zero		1


	//   ....[5]....
        /*2b00*/ 	.word	0x00000690
        /*2b04*/ 	.word	0x000000ff
        /*2b08*/ 	.word	0x00000028
        /*2b0c*/ 	.short	0x0100
        /*2b0e*/ 	.byte	0x08
	.zero		1


	//   ....[6]....
        /*2b10*/ 	.word	0x000007c0
        /*2b14*/ 	.word	0x000000ff
        /*2b18*/ 	.word	0x00000030
        /*2b1c*/ 	.short	0x0100
        /*2b1e*/ 	.byte	0x08
	.zero		1


	//   ....[7]....
        /*2b20*/ 	.word	0x000007d0
        /*2b24*/ 	.word	0x000000ff
        /*2b28*/ 	.word	0x00000050
        /*2b2c*/ 	.short	0x0100
        /*2b2e*/ 	.byte	0x08
	.zero		1


	//   ....[8]....
        /*2b30*/ 	.word	0x000007e0
        /*2b34*/ 	.word	0x000000ff
        /*2b38*/ 	.word	0x00000038
        /*2b3c*/ 	.short	0x0100
        /*2b3e*/ 	.byte	0x08
	.zero		1


	//   ....[9]....
        /*2b40*/ 	.word	0x000007f0
        /*2b44*/ 	.word	0x000000ff
        /*2b48*/ 	.word	0x00000058
        /*2b4c*/ 	.short	0x0100
        /*2b4e*/ 	.byte	0x08
	.zero		1


	//   ....[10]....
        /*2b50*/ 	.word	0x00000800
        /*2b54*/ 	.word	0x000000ff
        /*2b58*/ 	.word	0x00000040
        /*2b5c*/ 	.short	0x0100
        /*2b5e*/ 	.byte	0x08
	.zero		1


	//   ....[11]....
        /*2b60*/ 	.word	0x00000810
        /*2b64*/ 	.word	0x000000ff
        /*2b68*/ 	.word	0x00000060
        /*2b6c*/ 	.short	0x0100
        /*2b6e*/ 	.byte	0x08
	.zero		1


	//   ....[12]....
        /*2b70*/ 	.word	0x00000820
        /*2b74*/ 	.word	0x000000ff
        /*2b78*/ 	.word	0x00000048
        /*2b7c*/ 	.short	0x0100
        /*2b7e*/ 	.byte	0x08
	.zero		1


	//   ....[13]....
        /*2b80*/ 	.word	0x00000830
        /*2b84*/ 	.word	0x000000ff
        /*2b88*/ 	.word	0x00000068
        /*2b8c*/ 	.short	0x0100
        /*2b8e*/ 	.byte	0x08
	.zero		1


	//   ....[14]....
        /*2b90*/ 	.word	0x00000c00
        /*2b94*/ 	.word	0x000000ff
        /*2b98*/ 	.word	0x00000070
        /*2b9c*/ 	.short	0x0100
        /*2b9e*/ 	.byte	0x06
	.zero		1


	//   ....[15]....
        /*2ba0*/ 	.word	0x00000c80
        /*2ba4*/ 	.word	0x000000ff
        /*2ba8*/ 	.word	0x00000078
        /*2bac*/ 	.short	0x0100
        /*2bae*/ 	.byte	0x06
	.zero		1


	//   ....[16]....
        /*2bb0*/ 	.word	0x00001b00
        /*2bb4*/ 	.word	0x00000003
        /*2bb8*/ 	.word	0x00000000
        /*2bbc*/ 	.short	0x010a
        /*2bbe*/ 	.byte	0x3f
	.zero		1


	//   ....[17]....
        /*2bc0*/ 	.word	0x00001b40
        /*2bc4*/ 	.word	0x00000003
        /*2bc8*/ 	.word	0x00000000
        /*2bcc*/ 	.short	0x010a
        /*2bce*/ 	.byte	0x3f
	.zero		1


	//   ....[18]....
        /*2bd0*/ 	.word	0x00005190
        /*2bd4*/ 	.word	0x000000ff
        /*2bd8*/ 	.word	0x00000000
        /*2bdc*/ 	.short	0x010a
        /*2bde*/ 	.byte	0x07
	.zero		1


	//   ....[19]....
        /*2be0*/ 	.word	0x000051d0
        /*2be4*/ 	.word	0x000000ff
        /*2be8*/ 	.word	0x00000000
        /*2bec*/ 	.short	0x010a
        /*2bee*/ 	.byte	0x07
	.zero		1


	//   ....[20]....
        /*2bf0*/ 	.word	0x00009360
        /*2bf4*/ 	.word	0x00000003
        /*2bf8*/ 	.word	0x00000000
        /*2bfc*/ 	.short	0x0101
        /*2bfe*/ 	.byte	0x3f
	.zero		1


	//   ....[21]....
        /*2c00*/ 	.word	0x00009570
        /*2c04*/ 	.word	0x00000000
        /*2c08*/ 	.word	0x00000000
        /*2c0c*/ 	.short	0x0101
        /*2c0e*/ 	.byte	0x3f
	.zero		1


	//   ....[22]....
        /*2c10*/ 	.word	0x00009db0
        /*2c14*/ 	.word	0x000000ff
        /*2c18*/ 	.word	0x00000030
        /*2c1c*/ 	.short	0x010a
        /*2c1e*/ 	.byte	0x2e
	.zero		1


	//   ....[23]....
        /*2c20*/ 	.word	0x0000c040
        /*2c24*/ 	.word	0x000000ff
        /*2c28*/ 	.word	0x00000000
        /*2c2c*/ 	.short	0x0101
        /*2c2e*/ 	.byte	0x04
	.zero		1


	//   ....[24]....
        /*2c30*/ 	.word	0x0000c120
        /*2c34*/ 	.word	0x00000002
        /*2c38*/ 	.word	0x00000030
        /*2c3c*/ 	.short	0x010a
        /*2c3e*/ 	.byte	0x3f
	.zero		1


	//   ....[25]....
        /*2c40*/ 	.word	0x0000e060
        /*2c44*/ 	.word	0x000000ff
        /*2c48*/ 	.word	0x00000000
        /*2c4c*/ 	.short	0x0101
        /*2c4e*/ 	.byte	0x04
	.zero		1


	//   ....[26]....
        /*2c50*/ 	.word	0x0000e150
        /*2c54*/ 	.word	0x00000002
        /*2c58*/ 	.word	0x00000030
        /*2c5c*/ 	.short	0x010a
        /*2c5e*/ 	.byte	0x3f
	.zero		1


	//   ....[27]....
        /*2c60*/ 	.word	0x000101c0
        /*2c64*/ 	.word	0x000000ff
        /*2c68*/ 	.word	0x00000000
        /*2c6c*/ 	.short	0x0101
        /*2c6e*/ 	.byte	0x04
	.zero		1


	//   ....[28]....
        /*2c70*/ 	.word	0x000102a0
        /*2c74*/ 	.word	0x0000000c
        /*2c78*/ 	.word	0x00000030
        /*2c7c*/ 	.short	0x010a
        /*2c7e*/ 	.byte	0x3f
	.zero		1


	//   ....[29]....
        /*2c80*/ 	.word	0x00012220
        /*2c84*/ 	.word	0x000000ff
        /*2c88*/ 	.word	0x00000000
        /*2c8c*/ 	.short	0x0101
        /*2c8e*/ 	.byte	0x04
	.zero		1


	//   ....[30]....
        /*2c90*/ 	.word	0x00012300
        /*2c94*/ 	.word	0x0000000c
        /*2c98*/ 	.word	0x00000030
        /*2c9c*/ 	.short	0x010a
        /*2c9e*/ 	.byte	0x3f
	.zero		1


	//   ....[31]....
        /*2ca0*/ 	.word	0x00014360
        /*2ca4*/ 	.word	0x000000ff
        /*2ca8*/ 	.word	0x00000000
        /*2cac*/ 	.short	0x0101
        /*2cae*/ 	.byte	0x04
	.zero		1


	//   ....[32]....
        /*2cb0*/ 	.word	0x00014450
        /*2cb4*/ 	.word	0x0000000c
        /*2cb8*/ 	.word	0x00000030
        /*2cbc*/ 	.short	0x010a
        /*2cbe*/ 	.byte	0x3f
	.zero		1


	//   ....[33]....
        /*2cc0*/ 	.word	0x000163a0
        /*2cc4*/ 	.word	0x000000ff
        /*2cc8*/ 	.word	0x00000000
        /*2ccc*/ 	.short	0x0101
        /*2cce*/ 	.byte	0x04
	.zero		1


	//   ....[34]....
        /*2cd0*/ 	.word	0x00016490
        /*2cd4*/ 	.word	0x0000000c
        /*2cd8*/ 	.word	0x00000030
        /*2cdc*/ 	.short	0x010a
        /*2cde*/ 	.byte	0x3f
	.zero		1


	//   ....[35]....
        /*2ce0*/ 	.word	0x000184e0
        /*2ce4*/ 	.word	0x000000ff
        /*2ce8*/ 	.word	0x00000000
        /*2cec*/ 	.short	0x0101
        /*2cee*/ 	.byte	0x04
	.zero		1


	//   ....[36]....
        /*2cf0*/ 	.word	0x000185d0
        /*2cf4*/ 	.word	0x0000000c
        /*2cf8*/ 	.word	0x00000030
        /*2cfc*/ 	.short	0x010a
        /*2cfe*/ 	.byte	0x3f
	.zero		1


	//   ....[37]....
        /*2d00*/ 	.word	0x0001a520
        /*2d04*/ 	.word	0x000000ff
        /*2d08*/ 	.word	0x00000000
        /*2d0c*/ 	.short	0x0101
        /*2d0e*/ 	.byte	0x04
	.zero		1


	//   ....[38]....
        /*2d10*/ 	.word	0x0001a610
        /*2d14*/ 	.word	0x0000000c
        /*2d18*/ 	.word	0x00000030
        /*2d1c*/ 	.short	0x010a
        /*2d1e*/ 	.byte	0x3f
	.zero		1


	//   ....[39]....
        /*2d20*/ 	.word	0x0001c660
        /*2d24*/ 	.word	0x000000ff
        /*2d28*/ 	.word	0x00000000
        /*2d2c*/ 	.short	0x0101
        /*2d2e*/ 	.byte	0x04
	.zero		1


	//   ....[40]....
        /*2d30*/ 	.word	0x0001c750
        /*2d34*/ 	.word	0x0000000c
        /*2d38*/ 	.word	0x00000030
        /*2d3c*/ 	.short	0x010a
        /*2d3e*/ 	.byte	0x3f
	.zero		1


	//   ....[41]....
        /*2d40*/ 	.word	0x0001e6a0
        /*2d44*/ 	.word	0x000000ff
        /*2d48*/ 	.word	0x00000000
        /*2d4c*/ 	.short	0x0101
        /*2d4e*/ 	.byte	0x04
	.zero		1


	//   ....[42]....
        /*2d50*/ 	.word	0x0001e790
        /*2d54*/ 	.word	0x0000000c
        /*2d58*/ 	.word	0x00000030
        /*2d5c*/ 	.short	0x010a
        /*2d5e*/ 	.byte	0x3f
	.zero		1


	//   ....[43]....
        /*2d60*/ 	.word	0x000207e0
        /*2d64*/ 	.word	0x000000ff
        /*2d68*/ 	.word	0x00000000
        /*2d6c*/ 	.short	0x0101
        /*2d6e*/ 	.byte	0x04
	.zero		1


	//   ....[44]....
        /*2d70*/ 	.word	0x000208d0
        /*2d74*/ 	.word	0x0000000c
        /*2d78*/ 	.word	0x00000030
        /*2d7c*/ 	.short	0x010a
        /*2d7e*/ 	.byte	0x3f
	.zero		1


	//   ....[45]....
        /*2d80*/ 	.word	0x00022820
        /*2d84*/ 	.word	0x000000ff
        /*2d88*/ 	.word	0x00000000
        /*2d8c*/ 	.short	0x0101
        /*2d8e*/ 	.byte	0x04
	.zero		1


	//   ....[46]....
        /*2d90*/ 	.word	0x00022910
        /*2d94*/ 	.word	0x0000000c
        /*2d98*/ 	.word	0x00000030
        /*2d9c*/ 	.short	0x010a
        /*2d9e*/ 	.byte	0x3f
	.zero		1


	//   ....[47]....
        /*2da0*/ 	.word	0x00024960
        /*2da4*/ 	.word	0x000000ff
        /*2da8*/ 	.word	0x00000000
        /*2dac*/ 	.short	0x0101
        /*2dae*/ 	.byte	0x04
	.zero		1


	//   ....[48]....
        /*2db0*/ 	.word	0x00024a50
        /*2db4*/ 	.word	0x0000000c
        /*2db8*/ 	.word	0x00000030
        /*2dbc*/ 	.short	0x010a
        /*2dbe*/ 	.byte	0x3f
	.zero		1


	//   ....[49]....
        /*2dc0*/ 	.word	0x000269a0
        /*2dc4*/ 	.word	0x000000ff
        /*2dc8*/ 	.word	0x00000000
        /*2dcc*/ 	.short	0x0101
        /*2dce*/ 	.byte	0x04
	.zero		1


	//   ....[50]....
        /*2dd0*/ 	.word	0x00026a90
        /*2dd4*/ 	.word	0x0000000c
        /*2dd8*/ 	.word	0x00000030
        /*2ddc*/ 	.short	0x010a
        /*2dde*/ 	.byte	0x3f
	.zero		1


	//   ....[51]....
        /*2de0*/ 	.word	0x00028ae0
        /*2de4*/ 	.word	0x000000ff
        /*2de8*/ 	.word	0x00000000
        /*2dec*/ 	.short	0x0101
        /*2dee*/ 	.byte	0x04
	.zero		1


	//   ....[52]....
        /*2df0*/ 	.word	0x00028bd0
        /*2df4*/ 	.word	0x0000000d
        /*2df8*/ 	.word	0x00000030
        /*2dfc*/ 	.short	0x010a
        /*2dfe*/ 	.byte	0x3f
	.zero		1


	//   ....[53]....
        /*2e00*/ 	.word	0x0002aad0
        /*2e04*/ 	.word	0x000000ff
        /*2e08*/ 	.word	0x00000000
        /*2e0c*/ 	.short	0x0101
        /*2e0e*/ 	.byte	0x04
	.zero		1


	//   ....[54]....
        /*2e10*/ 	.word	0x0002b490
        /*2e14*/ 	.word	0x000000ff
        /*2e18*/ 	.word	0x00000000
        /*2e1c*/ 	.short	0x0101
        /*2e1e*/ 	.byte	0x04
	.zero		1


	//   ....[55]....
        /*2e20*/ 	.word	0x0002bb40
        /*2e24*/ 	.word	0x000000ff
        /*2e28*/ 	.word	0x00000078
        /*2e2c*/ 	.short	0x010a
        /*2e2e*/ 	.byte	0x04
	.zero		1


	//   ....[56]....
        /*2e30*/ 	.word	0x0002bf80
        /*2e34*/ 	.word	0x000000ff
        /*2e38*/ 	.word	0x00000050
        /*2e3c*/ 	.short	0x010a
        /*2e3e*/ 	.byte	0x04
	.zero		1


	//   ....[57]....
        /*2e40*/ 	.word	0x0002c070
        /*2e44*/ 	.word	0x000000ff
        /*2e48*/ 	.word	0x00000030
        /*2e4c*/ 	.short	0x010b
        /*2e4e*/ 	.byte	0x04
	.zero		1


	//   ....[58]....
        /*2e50*/ 	.word	0x0002c0d0
        /*2e54*/ 	.word	0x000000ff
        /*2e58*/ 	.word	0x00000000
        /*2e5c*/ 	.short	0x0101
        /*2e5e*/ 	.byte	0x0e
	.zero		1


	//   ....[59]....
        /*2e60*/ 	.word	0x0002c100
        /*2e64*/ 	.word	0x000000ff
        /*2e68*/ 	.word	0x00000058
        /*2e6c*/ 	.short	0x010a
        /*2e6e*/ 	.byte	0x04
	.zero		1


	//   ....[60]....
        /*2e70*/ 	.word	0x0002c210
        /*2e74*/ 	.word	0x000000ff
        /*2e78*/ 	.word	0x00000038
        /*2e7c*/ 	.short	0x010b
        /*2e7e*/ 	.byte	0x04
	.zero		1


	//   ....[61]....
        /*2e80*/ 	.word	0x0002c280
        /*2e84*/ 	.word	0x000000ff
        /*2e88*/ 	.word	0x00000000
        /*2e8c*/ 	.short	0x0101
        /*2e8e*/ 	.byte	0x0d
	.zero		1


	//   ....[62]....
        /*2e90*/ 	.word	0x0002c2b0
        /*2e94*/ 	.word	0x000000ff
        /*2e98*/ 	.word	0x00000060
        /*2e9c*/ 	.short	0x010a
        /*2e9e*/ 	.byte	0x04
	.zero		1


	//   ....[63]....
        /*2ea0*/ 	.word	0x0002c3b0
        /*2ea4*/ 	.word	0x000000ff
        /*2ea8*/ 	.word	0x00000040
        /*2eac*/ 	.short	0x010b
        /*2eae*/ 	.byte	0x04
	.zero		1


	//   ....[64]....
        /*2eb0*/ 	.word	0x0002c410
        /*2eb4*/ 	.word	0x000000ff
        /*2eb8*/ 	.word	0x00000000
        /*2ebc*/ 	.short	0x0101
        /*2ebe*/ 	.byte	0x0f
	.zero		1


	//   ....[65]....
        /*2ec0*/ 	.word	0x0002c440
        /*2ec4*/ 	.word	0x000000ff
        /*2ec8*/ 	.word	0x00000068
        /*2ecc*/ 	.short	0x010a
        /*2ece*/ 	.byte	0x04
	.zero		1


	//   ....[66]....
        /*2ed0*/ 	.word	0x0002c540
        /*2ed4*/ 	.word	0x000000ff
        /*2ed8*/ 	.word	0x00000048
        /*2edc*/ 	.short	0x010b
        /*2ede*/ 	.byte	0x04
	.zero		1


	//   ....[67]....
        /*2ee0*/ 	.word	0x0002c5b0
        /*2ee4*/ 	.word	0x000000ff
        /*2ee8*/ 	.word	0x00000000
        /*2eec*/ 	.short	0x0101
        /*2eee*/ 	.byte	0x05
	.zero		1


	//   ....[68]....
        /*2ef0*/ 	.word	0x0002c5f0
        /*2ef4*/ 	.word	0x000000ff
        /*2ef8*/ 	.word	0x00000050
        /*2efc*/ 	.short	0x010a
        /*2efe*/ 	.byte	0x04
	.zero		1


	//   ....[69]....
        /*2f00*/ 	.word	0x0002c6e0
        /*2f04*/ 	.word	0x000000ff
        /*2f08*/ 	.word	0x00000030
        /*2f0c*/ 	.short	0x010b
        /*2f0e*/ 	.byte	0x04
	.zero		1


	//   ....[70]....
        /*2f10*/ 	.word	0x0002c720
        /*2f14*/ 	.word	0x000000ff
        /*2f18*/ 	.word	0x00000000
        /*2f1c*/ 	.short	0x0101
        /*2f1e*/ 	.byte	0x0e
	.zero		1


	//   ....[71]....
        /*2f20*/ 	.word	0x0002c750
        /*2f24*/ 	.word	0x000000ff
        /*2f28*/ 	.word	0x00000058
        /*2f2c*/ 	.short	0x010a
        /*2f2e*/ 	.byte	0x04
	.zero		1


	//   ....[72]....
        /*2f30*/ 	.word	0x0002c850
        /*2f34*/ 	.word	0x000000ff
        /*2f38*/ 	.word	0x00000038
        /*2f3c*/ 	.short	0x010b
        /*2f3e*/ 	.byte	0x04
	.zero		1


	//   ....[73]....
        /*2f40*/ 	.word	0x0002c890
        /*2f44*/ 	.word	0x000000ff
        /*2f48*/ 	.word	0x00000000
        /*2f4c*/ 	.short	0x0101
        /*2f4e*/ 	.byte	0x0d
	.zero		1


	//   ....[74]....
        /*2f50*/ 	.word	0x0002c8d0
        /*2f54*/ 	.word	0x000000ff
        /*2f58*/ 	.word	0x00000060
        /*2f5c*/ 	.short	0x010a
        /*2f5e*/ 	.byte	0x04
	.zero		1


	//   ....[75]....
        /*2f60*/ 	.word	0x0002c9c0
        /*2f64*/ 	.word	0x000000ff
        /*2f68*/ 	.word	0x00000040
        /*2f6c*/ 	.short	0x010b
        /*2f6e*/ 	.byte	0x04
	.zero		1


	//   ....[76]....
        /*2f70*/ 	.word	0x0002ca00
        /*2f74*/ 	.word	0x000000ff
        /*2f78*/ 	.word	0x00000000
        /*2f7c*/ 	.short	0x0101
        /*2f7e*/ 	.byte	0x0f
	.zero		1


	//   ....[77]....
        /*2f80*/ 	.word	0x0002ca30
        /*2f84*/ 	.word	0x000000ff
        /*2f88*/ 	.word	0x00000068
        /*2f8c*/ 	.short	0x010a
        /*2f8e*/ 	.byte	0x04
	.zero		1


	//   ....[78]....
        /*2f90*/ 	.word	0x0002cb30
        /*2f94*/ 	.word	0x000000ff
        /*2f98*/ 	.word	0x00000048
        /*2f9c*/ 	.short	0x010b
        /*2f9e*/ 	.byte	0x04
	.zero		1


	//   ....[79]....
        /*2fa0*/ 	.word	0x0002cb70
        /*2fa4*/ 	.word	0x000000ff
        /*2fa8*/ 	.word	0x00000000
        /*2fac*/ 	.short	0x0101
        /*2fae*/ 	.byte	0x05
	.zero		1


	//   ....[80]....
        /*2fb0*/ 	.word	0x0002cbb0
        /*2fb4*/ 	.word	0x000000ff
        /*2fb8*/ 	.word	0x00000050
        /*2fbc*/ 	.short	0x010a
        /*2fbe*/ 	.byte	0x04
	.zero		1


	//   ....[81]....
        /*2fc0*/ 	.word	0x0002ccb0
        /*2fc4*/ 	.word	0x000000ff
        /*2fc8*/ 	.word	0x00000030
        /*2fcc*/ 	.short	0x010b
        /*2fce*/ 	.byte	0x04
	.zero		1


	//   ....[82]....
        /*2fd0*/ 	.word	0x0002ccf0
        /*2fd4*/ 	.word	0x000000ff
        /*2fd8*/ 	.word	0x00000000
        /*2fdc*/ 	.short	0x0101
        /*2fde*/ 	.byte	0x0e
	.zero		1


	//   ....[83]....
        /*2fe0*/ 	.word	0x0002cd20
        /*2fe4*/ 	.word	0x000000ff
        /*2fe8*/ 	.word	0x00000058
        /*2fec*/ 	.short	0x010a
        /*2fee*/ 	.byte	0x04
	.zero		1


	//   ....[84]....
        /*2ff0*/ 	.word	0x0002ce20
        /*2ff4*/ 	.word	0x000000ff
        /*2ff8*/ 	.word	0x00000038
        /*2ffc*/ 	.short	0x010b
        /*2ffe*/ 	.byte	0x04
	.zero		1


	//   ....[85]....
        /*3000*/ 	.word	0x0002ce60
        /*3004*/ 	.word	0x000000ff
        /*3008*/ 	.word	0x00000000
        /*300c*/ 	.short	0x0101
        /*300e*/ 	.byte	0x0d
	.zero		1


	//   ....[86]....
        /*3010*/ 	.word	0x0002cea0
        /*3014*/ 	.word	0x000000ff
        /*3018*/ 	.word	0x00000060
        /*301c*/ 	.short	0x010a
        /*301e*/ 	.byte	0x04
	.zero		1


	//   ....[87]....
        /*3020*/ 	.word	0x0002cfa0
        /*3024*/ 	.word	0x000000ff
        /*3028*/ 	.word	0x00000040
        /*302c*/ 	.short	0x010b
        /*302e*/ 	.byte	0x04
	.zero		1


	//   ....[88]....
        /*3030*/ 	.word	0x0002cfe0
        /*3034*/ 	.word	0x000000ff
        /*3038*/ 	.word	0x00000000
        /*303c*/ 	.short	0x0101
        /*303e*/ 	.byte	0x0f
	.zero		1


	//   ....[89]....
        /*3040*/ 	.word	0x0002d010
        /*3044*/ 	.word	0x000000ff
        /*3048*/ 	.word	0x00000068
        /*304c*/ 	.short	0x010a
        /*304e*/ 	.byte	0x04
	.zero		1


	//   ....[90]....
        /*3050*/ 	.word	0x0002d110
        /*3054*/ 	.word	0x000000ff
        /*3058*/ 	.word	0x00000048
        /*305c*/ 	.short	0x010b
        /*305e*/ 	.byte	0x04
	.zero		1


	//   ....[91]....
        /*3060*/ 	.word	0x0002d150
        /*3064*/ 	.word	0x000000ff
        /*3068*/ 	.word	0x00000000
        /*306c*/ 	.short	0x0101
        /*306e*/ 	.byte	0x05
	.zero		1


	//   ....[92]....
        /*3070*/ 	.word	0x0002d190
        /*3074*/ 	.word	0x000000ff
        /*3078*/ 	.word	0x00000050
        /*307c*/ 	.short	0x010a
        /*307e*/ 	.byte	0x04
	.zero		1


	//   ....[93]....
        /*3080*/ 	.word	0x0002d290
        /*3084*/ 	.word	0x000000ff
        /*3088*/ 	.word	0x00000030
        /*308c*/ 	.short	0x010b
        /*308e*/ 	.byte	0x04
	.zero		1


	//   ....[94]....
        /*3090*/ 	.word	0x0002d2d0
        /*3094*/ 	.word	0x000000ff
        /*3098*/ 	.word	0x00000000
        /*309c*/ 	.short	0x0101
        /*309e*/ 	.byte	0x0e
	.zero		1


	//   ....[95]....
        /*30a0*/ 	.word	0x0002d300
        /*30a4*/ 	.word	0x000000ff
        /*30a8*/ 	.word	0x00000058
        /*30ac*/ 	.short	0x010a
        /*30ae*/ 	.byte	0x04
	.zero		1


	//   ....[96]....
        /*30b0*/ 	.word	0x0002d400
        /*30b4*/ 	.word	0x000000ff
        /*30b8*/ 	.word	0x00000038
        /*30bc*/ 	.short	0x010b
        /*30be*/ 	.byte	0x04
	.zero		1


	//   ....[97]....
        /*30c0*/ 	.word	0x0002d440
        /*30c4*/ 	.word	0x000000ff
        /*30c8*/ 	.word	0x00000000
        /*30cc*/ 	.short	0x0101
        /*30ce*/ 	.byte	0x0d
	.zero		1


	//   ....[98]....
        /*30d0*/ 	.word	0x0002d480
        /*30d4*/ 	.word	0x000000ff
        /*30d8*/ 	.word	0x00000060
        /*30dc*/ 	.short	0x010a
        /*30de*/ 	.byte	0x04
	.zero		1


	//   ....[99]....
        /*30e0*/ 	.word	0x0002d580
        /*30e4*/ 	.word	0x000000ff
        /*30e8*/ 	.word	0x00000040
        /*30ec*/ 	.short	0x010b
        /*30ee*/ 	.byte	0x04
	.zero		1


	//   ....[100]....
        /*30f0*/ 	.word	0x0002d5c0
        /*30f4*/ 	.word	0x000000ff
        /*30f8*/ 	.word	0x00000000
        /*30fc*/ 	.short	0x0101
        /*30fe*/ 	.byte	0x0f
	.zero		1


	//   ....[101]....
        /*3100*/ 	.word	0x0002d5f0
        /*3104*/ 	.word	0x000000ff
        /*3108*/ 	.word	0x00000068
        /*310c*/ 	.short	0x010a
        /*310e*/ 	.byte	0x04
	.zero		1


	//   ....[102]....
        /*3110*/ 	.word	0x0002d6f0
        /*3114*/ 	.word	0x000000ff
        /*3118*/ 	.word	0x00000048
        /*311c*/ 	.short	0x010b
        /*311e*/ 	.byte	0x04
	.zero		1


	//   ....[103]....
        /*3120*/ 	.word	0x0002d740
        /*3124*/ 	.word	0x000000ff
        /*3128*/ 	.word	0x00000000
        /*312c*/ 	.short	0x0101
        /*312e*/ 	.byte	0x05
	.zero		1


	//   ....[104]....
        /*3130*/ 	.word	0x0002de50
        /*3134*/ 	.word	0x00000000
        /*3138*/ 	.word	0x00000050
        /*313c*/ 	.short	0x010a
        /*313e*/ 	.byte	0x3f
	.zero		1


	//   ....[105]....
        /*3140*/ 	.word	0x0002de90
        /*3144*/ 	.word	0x00000000
        /*3148*/ 	.word	0x00000058
        /*314c*/ 	.short	0x010a
        /*314e*/ 	.byte	0x3f
	.zero		1


	//   ....[106]....
        /*3150*/ 	.word	0x0002ded0
        /*3154*/ 	.word	0x00000000
        /*3158*/ 	.word	0x00000060
        /*315c*/ 	.short	0x010a
        /*315e*/ 	.byte	0x3f
	.zero		1


	//   ....[107]....
        /*3160*/ 	.word	0x0002df30
        /*3164*/ 	.word	0x00000000
        /*3168*/ 	.word	0x00000068
        /*316c*/ 	.short	0x010a
        /*316e*/ 	.byte	0x3f
	.zero		1


	//   ....[108]....
        /*3170*/ 	.word	0x0002e280
        /*3174*/ 	.word	0x0000000b
        /*3178*/ 	.word	0x00000018
        /*317c*/ 	.short	0x010a
        /*317e*/ 	.byte	0x3f
	.zero		1


	//   ....[109]....
        /*3180*/ 	.word	0x0002e5f0
        /*3184*/ 	.word	0x00000002
        /*3188*/ 	.word	0x00000078
        /*318c*/ 	.short	0x0101
        /*318e*/ 	.byte	0x3f
	.zero		1


	//   ....[110]....
        /*3190*/ 	.word	0x0002edb0
        /*3194*/ 	.word	0x00000004
        /*3198*/ 	.word	0x00000000
        /*319c*/ 	.short	0x010a
        /*319e*/ 	.byte	0x3f
	.zero		1


	//   ....[111]....
        /*31a0*/ 	.word	0x0002ee40
        /*31a4*/ 	.word	0x00000003
        /*31a8*/ 	.word	0x00000000
        /*31ac*/ 	.short	0x010a
        /*31ae*/ 	.byte	0x3f
	.zero		1


	//   ....[112]....
        /*31b0*/ 	.word	0x0002eed0
        /*31b4*/ 	.word	0x00000003
        /*31b8*/ 	.word	0x00000000
        /*31bc*/ 	.short	0x010a
        /*31be*/ 	.byte	0x3f
	.zero		1


	//   ....[113]....
        /*31c0*/ 	.word	0x0002ef30
        /*31c4*/ 	.word	0x00000003
        /*31c8*/ 	.word	0x00000000
        /*31cc*/ 	.short	0x010a
        /*31ce*/ 	.byte	0x3f
	.zero		1


	//   ....[114]....
        /*31d0*/ 	.word	0x0002ef90
        /*31d4*/ 	.word	0x00000004
        /*31d8*/ 	.word	0x00000000
        /*31dc*/ 	.short	0x010a
        /*31de*/ 	.byte	0x3f
	.zero		1


	//   ....[115]....
        /*31e0*/ 	.word	0x0002eff0
        /*31e4*/ 	.word	0x00000003
        /*31e8*/ 	.word	0x00000030
        /*31ec*/ 	.short	0x010a
        /*31ee*/ 	.byte	0x3f
	.zero		1


	//   ....[116]....
        /*31f0*/ 	.word	0x0002f040
        /*31f4*/ 	.word	0x00000002
        /*31f8*/ 	.word	0x00000030
        /*31fc*/ 	.short	0x010a
        /*31fe*/ 	.byte	0x3f
	.zero		1


	//   ....[117]....
        /*3200*/ 	.word	0x0002f090
        /*3204*/ 	.word	0x00000002
        /*3208*/ 	.word	0x00000030
        /*320c*/ 	.short	0x010a
        /*320e*/ 	.byte	0x3f
	.zero		1


	//   ....[118]....
        /*3210*/ 	.word	0x0002f0e0
        /*3214*/ 	.word	0x0000000c
        /*3218*/ 	.word	0x00000030
        /*321c*/ 	.short	0x010a
        /*321e*/ 	.byte	0x3f
	.zero		1


	//   ....[119]....
        /*3220*/ 	.word	0x0002f130
        /*3224*/ 	.word	0x0000000c
        /*3228*/ 	.word	0x00000030
        /*322c*/ 	.short	0x010a
        /*322e*/ 	.byte	0x3f
	.zero		1


	//   ....[120]....
        /*3230*/ 	.word	0x0002f180
        /*3234*/ 	.word	0x0000000c
        /*3238*/ 	.word	0x00000030
        /*323c*/ 	.short	0x010a
        /*323e*/ 	.byte	0x3f
	.zero		1


	//   ....[121]....
        /*3240*/ 	.word	0x0002f1d0
        /*3244*/ 	.word	0x0000000c
        /*3248*/ 	.word	0x00000030
        /*324c*/ 	.short	0x010a
        /*324e*/ 	.byte	0x3f
	.zero		1


	//   ....[122]....
        /*3250*/ 	.word	0x0002f220
        /*3254*/ 	.word	0x0000000c
        /*3258*/ 	.word	0x00000030
        /*325c*/ 	.short	0x010a
        /*325e*/ 	.byte	0x3f
	.zero		1


	//   ....[123]....
        /*3260*/ 	.word	0x0002f270
        /*3264*/ 	.word	0x0000000c
        /*3268*/ 	.word	0x00000030
        /*326c*/ 	.short	0x010a
        /*326e*/ 	.byte	0x3f
	.zero		1


	//   ....[124]....
        /*3270*/ 	.word	0x0002f2c0
        /*3274*/ 	.word	0x0000000c
        /*3278*/ 	.word	0x00000030
        /*327c*/ 	.short	0x010a
        /*327e*/ 	.byte	0x3f
	.zero		1


	//   ....[125]....
        /*3280*/ 	.word	0x0002f310
        /*3284*/ 	.word	0x0000000c
        /*3288*/ 	.word	0x00000030
        /*328c*/ 	.short	0x010a
        /*328e*/ 	.byte	0x3f
	.zero		1


	//   ....[126]....
        /*3290*/ 	.word	0x0002f360
        /*3294*/ 	.word	0x0000000c
        /*3298*/ 	.word	0x00000030
        /*329c*/ 	.short	0x010a
        /*329e*/ 	.byte	0x3f
	.zero		1


	//   ....[127]....
        /*32a0*/ 	.word	0x0002f3b0
        /*32a4*/ 	.word	0x0000000c
        /*32a8*/ 	.word	0x00000030
        /*32ac*/ 	.short	0x010a
        /*32ae*/ 	.byte	0x3f
	.zero		1


	//   ....[128]....
        /*32b0*/ 	.word	0x0002f400
        /*32b4*/ 	.word	0x0000000c
        /*32b8*/ 	.word	0x00000030
        /*32bc*/ 	.short	0x010a
        /*32be*/ 	.byte	0x3f
	.zero		1


	//   ....[129]....
        /*32c0*/ 	.word	0x0002f450
        /*32c4*/ 	.word	0x0000000c
        /*32c8*/ 	.word	0x00000030
        /*32cc*/ 	.short	0x010a
        /*32ce*/ 	.byte	0x3f
	.zero		1


	//   ....[130]....
        /*32d0*/ 	.word	0x0002f4a0
        /*32d4*/ 	.word	0x0000000d
        /*32d8*/ 	.word	0x00000030
        /*32dc*/ 	.short	0x010a
        /*32de*/ 	.byte	0x3f
	.zero		1


	//   ....[131]....
        /*32e0*/ 	.word	0x0002f500
        /*32e4*/ 	.word	0x00000005
        /*32e8*/ 	.word	0x00000078
        /*32ec*/ 	.short	0x010a
        /*32ee*/ 	.byte	0x3f
	.zero		1


	//   ....[132]....
        /*32f0*/ 	.word	0x0002f560
        /*32f4*/ 	.word	0x00000003
        /*32f8*/ 	.word	0x00000050
        /*32fc*/ 	.short	0x010a
        /*32fe*/ 	.byte	0x3f
	.zero		1


	//   ....[133]....
        /*3300*/ 	.word	0x0002f5c0
        /*3304*/ 	.word	0x00000003
        /*3308*/ 	.word	0x00000058
        /*330c*/ 	.short	0x010a
        /*330e*/ 	.byte	0x3f
	.zero		1


	//   ....[134]....
        /*3310*/ 	.word	0x0002f620
        /*3314*/ 	.word	0x00000003
        /*3318*/ 	.word	0x00000060
        /*331c*/ 	.short	0x010a
        /*331e*/ 	.byte	0x3f
	.zero		1


	//   ....[135]....
        /*3320*/ 	.word	0x0002f680
        /*3324*/ 	.word	0x00000003
        /*3328*/ 	.word	0x00000068
        /*332c*/ 	.short	0x010a
        /*332e*/ 	.byte	0x3f
	.zero		1


	//   ....[136]....
        /*3330*/ 	.word	0x0002f6e0
        /*3334*/ 	.word	0x00000004
        /*3338*/ 	.word	0x00000050
        /*333c*/ 	.short	0x010a
        /*333e*/ 	.byte	0x3f
	.zero		1


	//   ....[137]....
        /*3340*/ 	.word	0x0002f740
        /*3344*/ 	.word	0x00000004
        /*3348*/ 	.word	0x00000058
        /*334c*/ 	.short	0x010a
        /*334e*/ 	.byte	0x3f
	.zero		1


	//   ....[138]....
        /*3350*/ 	.word	0x0002f7a0
        /*3354*/ 	.word	0x00000004
        /*3358*/ 	.word	0x00000060
        /*335c*/ 	.short	0x010a
        /*335e*/ 	.byte	0x3f
	.zero		1


	//   ....[139]....
        /*3360*/ 	.word	0x0002f800
        /*3364*/ 	.word	0x00000004
        /*3368*/ 	.word	0x00000068
        /*336c*/ 	.short	0x010a
        /*336e*/ 	.byte	0x3f
	.zero		1


	//   ....[140]....
        /*3370*/ 	.word	0x0002f860
        /*3374*/ 	.word	0x00000005
        /*3378*/ 	.word	0x00000050
        /*337c*/ 	.short	0x010a
        /*337e*/ 	.byte	0x3f
	.zero		1


	//   ....[141]....
        /*3380*/ 	.word	0x0002f8c0
        /*3384*/ 	.word	0x00000005
        /*3388*/ 	.word	0x00000058
        /*338c*/ 	.short	0x010a
        /*338e*/ 	.byte	0x3f
	.zero		1


	//   ....[142]....
        /*3390*/ 	.word	0x0002f920
        /*3394*/ 	.word	0x00000005
        /*3398*/ 	.word	0x00000060
        /*339c*/ 	.short	0x010a
        /*339e*/ 	.byte	0x3f
	.zero		1


	//   ....[143]....
        /*33a0*/ 	.word	0x0002f980
        /*33a4*/ 	.word	0x00000005
        /*33a8*/ 	.word	0x00000068
        /*33ac*/ 	.short	0x010a
        /*33ae*/ 	.byte	0x3f
	.zero		1


	//   ....[144]....
        /*33b0*/ 	.word	0x0002f9e0
        /*33b4*/ 	.word	0x00000002
        /*33b8*/ 	.word	0x00000050
        /*33bc*/ 	.short	0x010a
        /*33be*/ 	.byte	0x3f
	.zero		1


	//   ....[145]....
        /*33c0*/ 	.word	0x0002fa40
        /*33c4*/ 	.word	0x00000002
        /*33c8*/ 	.word	0x00000058
        /*33cc*/ 	.short	0x010a
        /*33ce*/ 	.byte	0x3f
	.zero		1


	//   ....[146]....
        /*33d0*/ 	.word	0x0002faa0
        /*33d4*/ 	.word	0x00000002
        /*33d8*/ 	.word	0x00000060
        /*33dc*/ 	.short	0x010a
        /*33de*/ 	.byte	0x3f
	.zero		1


	//   ....[147]....
        /*33e0*/ 	.word	0x0002fb00
        /*33e4*/ 	.word	0x00000002
        /*33e8*/ 	.word	0x00000068
        /*33ec*/ 	.short	0x010a
        /*33ee*/ 	.byte	0x3f
	.zero		1


	//   ....[148]....
        /*33f0*/ 	.word	0x0002fb50
        /*33f4*/ 	.word	0x00000000
        /*33f8*/ 	.word	0x00000050
        /*33fc*/ 	.short	0x010a
        /*33fe*/ 	.byte	0x3f
	.zero		1


	//   ....[149]....
        /*3400*/ 	.word	0x0002fba0
        /*3404*/ 	.word	0x00000000
        /*3408*/ 	.word	0x00000058
        /*340c*/ 	.short	0x010a
        /*340e*/ 	.byte	0x3f
	.zero		1


	//   ....[150]....
        /*3410*/ 	.word	0x0002fbf0
        /*3414*/ 	.word	0x00000000
        /*3418*/ 	.word	0x00000060
        /*341c*/ 	.short	0x010a
        /*341e*/ 	.byte	0x3f
	.zero		1


	//   ....[151]....
        /*3420*/ 	.word	0x0002fcc0
        /*3424*/ 	.word	0x0000000b
        /*3428*/ 	.word	0x00000018
        /*342c*/ 	.short	0x010a
        /*342e*/ 	.byte	0x3f
	.zero		1


	//   ....[152]....
        /*3430*/ 	.word	0x0002fd90
        /*3434*/ 	.word	0x00000004
        /*3438*/ 	.word	0x00000000
        /*343c*/ 	.short	0x010a
        /*343e*/ 	.byte	0x3f
	.zero		1


	//   ....[153]....
        /*3440*/ 	.word	0x0002fde0
        /*3444*/ 	.word	0x00000003
        /*3448*/ 	.word	0x00000000
        /*344c*/ 	.short	0x010a
        /*344e*/ 	.byte	0x3f
	.zero		1


	//----- nvinfo : EIATTR_NUM_MBARRIERS
	.align		4
.L_40:
        /*3450*/ 	.byte	0x03, 0x38
        /*3452*/ 	.short	0x0010


	//----- nvinfo : EIATTR_EXIT_INSTR_OFFSETS
	.align		4
        /*3454*/ 	.byte	0x04, 0x1c
        /*3456*/ 	.short	(.L_42 - .L_41)


	//   ....[0]....
.L_41:
        /*3458*/ 	.word	0x0002ef20


	//----- nvinfo : EIATTR_MAX_THREADS
	.align		4
.L_42:
        /*345c*/ 	.byte	0x04, 0x05
        /*345e*/ 	.short	(.L_44 - .L_43)
.L_43:
        /*3460*/ 	.word	0x00000180
        /*3464*/ 	.word	0x00000001
        /*3468*/ 	.word	0x00000001


	//----- nvinfo : EIATTR_CRS_STACK_SIZE
	.align		4
.L_44:
        /*346c*/ 	.byte	0x04, 0x1e
        /*346e*/ 	.short	(.L_46 - .L_45)
.L_45:
        /*3470*/ 	.word	0x00000000


	//----- nvinfo : EIATTR_CBANK_PARAM_SIZE
	.align		4
.L_46:
        /*3474*/ 	.byte	0x03, 0x19
        /*3476*/ 	.short	0x0770


	//----- nvinfo : EIATTR_PARAM_CBANK
	.align		4
        /*3478*/ 	.byte	0x04, 0x0a
        /*347a*/ 	.short	(.L_48 - .L_47)
	.align		4
.L_47:
        /*347c*/ 	.word	index@(.nv.constant0._ZN7cutlass13device_kernelINS_4gemm6kernel13GemmUniversalIN4cute5tupleIJiiiiEEENS1_10collective13CollectiveMmaINS1_34MainloopSm90TmaGmmaWarpSpecializedILi3ENS5_IJNS4_1CILi2EEENSA_ILi1EEESC_EEENS1_35KernelTmaWarpSpecializedCooperativeEEENS5_IJNSA_ILi256EEESG_NSA_ILi64EEEEEENS_6half_tENS5_IJlSC_lEEESJ_SK_NS4_8TiledMMAINS4_8MMA_AtomIJNS4_4SM904GMMA26MMA_64x256x16_F32F16F16_SSILNSO_5MajorE0ELSQ_0ELNSO_7ScaleInE1ELSR_1EEEEEENS4_6LayoutISD_NS5_IJSC_NSA_ILi0EEESV_EEEEENS5_IJNS4_10UnderscoreESY_SY_EEEEENS4_13SM90_TMA_LOADENS4_14ComposedLayoutINS4_7SwizzleILi3ELi4ELi3EEENS4_18smem_ptr_flag_bitsILi16EEENSU_INS5_IJNSA_ILi8EEESH_EEENS5_IJSH_SC_EEEEEEEvNS4_8identityENS4_23SM90_TMA_LOAD_MULTICASTES1B_vS1C_EENS_8epilogue10collective18CollectiveEpilogueINS1F_22Sm90TmaWarpSpecializedILi4ELi2ELi16ELb1ELb0EEEJSI_NS5_IJNSA_ILi128EEENSA_ILi32EEEEEESJ_SK_SJ_SK_NS1F_6fusion15FusionCallbacksIS1J_NS1N_13LinCombEltActINS1F_6thread4GELUESJ_fSJ_fLNS_15FloatRoundStyleE2EEESI_S1M_JEEES11_NS12_INS13_ILi2ELi4ELi3EEES16_NSU_INS5_IJS17_S1L_EEENS5_IJS1L_SC_EEEEEEENS4_17SM75_U32x4_LDSM_NENS4_14SM90_TMA_STOREES1Z_NS4_17SM90_U32x4_STSM_NENS4_9Copy_AtomIJS22_SJ_EEEvEEEvvEEEEvNT_6ParamsE)
        /*3480*/ 	.short	0x0210
        /*3482*/ 	.short	0x0770


	//----- nvinfo : EIATTR_SW_WAR
	.align		4
.L_48:
        /*3484*/ 	.byte	0x04, 0x36
        /*3486*/ 	.short	(.L_50 - .L_49)
.L_49:
        /*3488*/ 	.word	0x00000008
.L_50:


//--------------------- .nv.callgraph             --------------------------
	.section	.nv.callgraph,"",@"SHT_CUDA_CALLGRAPH"
	.align	4
	.sectionentsize	8
	.align		4
        /*0000*/ 	.word	0x00000000
	.align		4
        /*0004*/ 	.word	0xffffffff
	.align		4
        /*0008*/ 	.word	index@(_ZN7cutlass13device_kernelINS_4gemm6kernel13GemmUniversalIN4cute5tupleIJiiiiEEENS1_10collective13CollectiveMmaINS1_34MainloopSm90TmaGmmaWarpSpecializedILi3ENS5_IJNS4_1CILi2EEENSA_ILi1EEESC_EEENS1_35KernelTmaWarpSpecializedCooperativeEEENS5_IJNSA_ILi256EEESG_NSA_ILi64EEEEEENS_6half_tENS5_IJlSC_lEEESJ_SK_NS4_8TiledMMAINS4_8MMA_AtomIJNS4_4SM904GMMA26MMA_64x256x16_F32F16F16_SSILNSO_5MajorE0ELSQ_0ELNSO_7ScaleInE1ELSR_1EEEEEENS4_6LayoutISD_NS5_IJSC_NSA_ILi0EEESV_EEEEENS5_IJNS4_10UnderscoreESY_SY_EEEEENS4_13SM90_TMA_LOADENS4_14ComposedLayoutINS4_7SwizzleILi3ELi4ELi3EEENS4_18smem_ptr_flag_bitsILi16EEENSU_INS5_IJNSA_ILi8EEESH_EEENS5_IJSH_SC_EEEEEEEvNS4_8identityENS4_23SM90_TMA_LOAD_MULTICASTES1B_vS1C_EENS_8epilogue10collective18CollectiveEpilogueINS1F_22Sm90TmaWarpSpecializedILi4ELi2ELi16ELb1ELb0EEEJSI_NS5_IJNSA_ILi128EEENSA_ILi32EEEEEESJ_SK_SJ_SK_NS1F_6fusion15FusionCallbacksIS1J_NS1N_13LinCombEltActINS1F_6thread4GELUESJ_fSJ_fLNS_15FloatRoundStyleE2EEESI_S1M_JEEES11_NS12_INS13_ILi2ELi4ELi3EEES16_NSU_INS5_IJS17_S1L_EEENS5_IJS1L_SC_EEEEEEENS4_17SM75_U32x4_LDSM_NENS4_14SM90_TMA_STOREES1Z_NS4_17SM90_U32x4_STSM_NENS4_9Copy_AtomIJS22_SJ_EEEvEEEvvEEEEvNT_6ParamsE)
	.align		4
        /*000c*/ 	.word	index@(__assertfail)
	.align		4
        /*0010*/ 	.word	0x00000000
	.align		4
        /*0014*/ 	.word	0xfffffffe
	.align		4
        /*0018*/ 	.word	0x00000000
	.align		4
        /*001c*/ 	.word	0xfffffffd
	.align		4
        /*0020*/ 	.word	0x00000000
	.align		4
        /*0024*/ 	.word	0xfffffffc


//--------------------- .nv.constant4             --------------------------
	.section	.nv.constant4,"a",@progbits
	.align	8
	.align		8
.nv.constant4:
        /*0000*/ 	.dword	__assertfail
	.align		8
        /*0008*/ 	.dword	__unnamed_1
	.align		8
        /*0010*/ 	.dword	__unnamed_2
	.align		8
        /*0018*/ 	.dword	_ZN39_INTERNAL_afc3c5d5_4_k_cu_6a8fd213_28134cuda3std3__45__cpo5beginE
	.align		8
        /*0020*/ 	.dword	_ZN39_INTERNAL_afc3c5d5_4_k_cu_6a8fd213_28134cuda3std3__45__cpo3endE
	.align		8
        /*0028*/ 	.dword	_ZN39_INTERNAL_afc3c5d5_4_k_cu_6a8fd213_28134cuda3std3__45__cpo6cbeginE
	.align		8
        /*0030*/ 	.dword	_ZN39_INTERNAL_afc3c5d5_4_k_cu_6a8fd213_28134cuda3std3__45__cpo4cendE
	.align		8
        /*0038*/ 	.dword	_ZN39_INTERNAL_afc3c5d5_4_k_cu_6a8fd213_28134cuda3std3__441_GLOBAL__N__afc3c5d5_4_k_cu_6a8fd213_28136ignoreE
	.align		8
        /*0040*/ 	.dword	_ZN39_INTERNAL_afc3c5d5_4_k_cu_6a8fd213_28134cuda3std3__419piecewise_constructE
	.align		8
        /*0048*/ 	.dword	_ZN39_INTERNAL_afc3c5d5_4_k_cu_6a8fd213_28134cuda3std3__48in_placeE
	.align		8
        /*0050*/ 	.dword	_ZN39_INTERNAL_afc3c5d5_4_k_cu_6a8fd213_28134cuda3std6ranges3__45__cpo4swapE
	.align		8
        /*0058*/ 	.dword	_ZN39_INTERNAL_afc3c5d5_4_k_cu_6a8fd213_28134cuda3std6ranges3__45__cpo9iter_moveE
	.align		8
        /*0060*/ 	.dword	_ZN39_INTERNAL_afc3c5d5_4_k_cu_6a8fd213_28134cute7productE
	.align		8
        /*0068*/ 	.dword	_ZN39_INTERNAL_afc3c5d5_4_k_cu_6a8fd213_28134cute1_E
	.align		8
        /*0070*/ 	.dword	$str$22
	.align		8
        /*0078*/ 	.dword	$str$23
	.align		8
        /*0080*/ 	.dword	$str$26
	.align		8
        /*0088*/ 	.dword	$str$27


//--------------------- .text._ZN7cutlass13device_kernelINS_4gemm6kernel13GemmUniversalIN4cute5tupleIJiiiiEEENS1_10collective13CollectiveMmaINS1_34MainloopSm90TmaGmmaWarpSpecializedILi3ENS5_IJNS4_1CILi2EEENSA_ILi1EEESC_EEENS1_35KernelTmaWarpSpecializedCooperativeEEENS5_IJNSA_ILi256EEESG_NSA_ILi64EEEEEENS_6half_tENS5_IJlSC_lEEESJ_SK_NS4_8TiledMMAINS4_8MMA_AtomIJNS4_4SM904GMMA26MMA_64x256x16_F32F16F16_SSILNSO_5MajorE0ELSQ_0ELNSO_7ScaleInE1ELSR_1EEEEEENS4_6LayoutISD_NS5_IJSC_NSA_ILi0EEESV_EEEEENS5_IJNS4_10UnderscoreESY_SY_EEEEENS4_13SM90_TMA_LOADENS4_14ComposedLayoutINS4_7SwizzleILi3ELi4ELi3EEENS4_18smem_ptr_flag_bitsILi16EEENSU_INS5_IJNSA_ILi8EEESH_EEENS5_IJSH_SC_EEEEEEEvNS4_8identityENS4_23SM90_TMA_LOAD_MULTICASTES1B_vS1C_EENS_8epilogue10collective18CollectiveEpilogueINS1F_22Sm90TmaWarpSpecializedILi4ELi2ELi16ELb1ELb0EEEJSI_NS5_IJNSA_ILi128EEENSA_ILi32EEEEEESJ_SK_SJ_SK_NS1F_6fusion15FusionCallbacksIS1J_NS1N_13LinCombEltActINS1F_6thread4GELUESJ_fSJ_fLNS_15FloatRoundStyleE2EEESI_S1M_JEEES11_NS12_INS13_ILi2ELi4ELi3EEES16_NSU_INS5_IJS17_S1L_EEENS5_IJS1L_SC_EEEEEEENS4_17SM75_U32x4_LDSM_NENS4_14SM90_TMA_STOREES1Z_NS4_17SM90_U32x4_STSM_NENS4_9Copy_AtomIJS22_SJ_EEEvEEEvvEEEEvNT_6ParamsE --------------------------
	.section	.text._ZN7cutlass13device_kernelINS_4gemm6kernel13GemmUniversalIN4cute5tupleIJiiiiEEENS1_10collective13CollectiveMmaINS1_34MainloopSm90TmaGmmaWarpSpecializedILi3ENS5_IJNS4_1CILi2EEENSA_ILi1EEESC_EEENS1_35KernelTmaWarpSpecializedCooperativeEEENS5_IJNSA_ILi256EEESG_NSA_ILi64EEEEEENS_6half_tENS5_IJlSC_lEEESJ_SK_NS4_8TiledMMAINS4_8MMA_AtomIJNS4_4SM904GMMA26MMA_64x256x16_F32F16F16_SSILNSO_5MajorE0ELSQ_0ELNSO_7ScaleInE1ELSR_1EEEEEENS4_6LayoutISD_NS5_IJSC_NSA_ILi0EEESV_EEEEENS5_IJNS4_10UnderscoreESY_SY_EEEEENS4_13SM90_TMA_LOADENS4_14ComposedLayoutINS4_7SwizzleILi3ELi4ELi3EEENS4_18smem_ptr_flag_bitsILi16EEENSU_INS5_IJNSA_ILi8EEESH_EEENS5_IJSH_SC_EEEEEEEvNS4_8identityENS4_23SM90_TMA_LOAD_MULTICASTES1B_vS1C_EENS_8epilogue10collective18CollectiveEpilogueINS1F_22Sm90TmaWarpSpecializedILi4ELi2ELi16ELb1ELb0EEEJSI_NS5_IJNSA_ILi128EEENSA_ILi32EEEEEESJ_SK_SJ_SK_NS1F_6fusion15FusionCallbacksIS1J_NS1N_13LinCombEltActINS1F_6thread4GELUESJ_fSJ_fLNS_15FloatRoundStyleE2EEESI_S1M_JEEES11_NS12_INS13_ILi2ELi4ELi3EEES16_NSU_INS5_IJS17_S1L_EEENS5_IJS1L_SC_EEEEEEENS4_17SM75_U32x4_LDSM_NENS4_14SM90_TMA_STOREES1Z_NS4_17SM90_U32x4_STSM_NENS4_9Copy_AtomIJS22_SJ_EEEvEEEvvEEEEvNT_6ParamsE,"ax",@progbits
	.align	128
.text._ZN7cutlass13device_kernelINS_4gemm6kernel13GemmUniversalIN4cute5tupleIJiiiiEEENS1_10collective13CollectiveMmaINS1_34MainloopSm90TmaGmmaWarpSpecializedILi3ENS5_IJNS4_1CILi2EEENSA_ILi1EEESC_EEENS1_35KernelTmaWarpSpecializedCooperativeEEENS5_IJNSA_ILi256EEESG_NSA_ILi64EEEEEENS_6half_tENS5_IJlSC_lEEESJ_SK_NS4_8TiledMMAINS4_8MMA_AtomIJNS4_4SM904GMMA26MMA_64x256x16_F32F16F16_SSILNSO_5MajorE0ELSQ_0ELNSO_7ScaleInE1ELSR_1EEEEEENS4_6LayoutISD_NS5_IJSC_NSA_ILi0EEESV_EEEEENS5_IJNS4_10UnderscoreESY_SY_EEEEENS4_13SM90_TMA_LOADENS4_14ComposedLayoutINS4_7SwizzleILi3ELi4ELi3EEENS4_18smem_ptr_flag_bitsILi16EEENSU_INS5_IJNSA_ILi8EEESH_EEENS5_IJSH_SC_EEEEEEEvNS4_8identityENS4_23SM90_TMA_LOAD_MULTICASTES1B_vS1C_EENS_8epilogue10collective18CollectiveEpilogueINS1F_22Sm90TmaWarpSpecializedILi4ELi2ELi16ELb1ELb0EEEJSI_NS5_IJNSA_ILi128EEENSA_ILi32EEEEEESJ_SK_SJ_SK_NS1F_6fusion15FusionCallbacksIS1J_NS1N_13LinCombEltActINS1F_6thread4GELUESJ_fSJ_fLNS_15FloatRoundStyleE2EEESI_S1M_JEEES11_NS12_INS13_ILi2ELi4ELi3EEES16_NSU_INS5_IJS17_S1L_EEENS5_IJS1L_SC_EEEEEEENS4_17SM75_U32x4_LDSM_NENS4_14SM90_TMA_STOREES1Z_NS4_17SM90_U32x4_STSM_NENS4_9Copy_AtomIJS22_SJ_EEEvEEEvvEEEEvNT_6ParamsE:
        .type           _ZN7cutlass13device_kernelINS_4gemm6kernel13GemmUniversalIN4cute5tupleIJiiiiEEENS1_10collective13CollectiveMmaINS1_34MainloopSm90TmaGmmaWarpSpecializedILi3ENS5_IJNS4_1CILi2EEENSA_ILi1EEESC_EEENS1_35KernelTmaWarpSpecializedCooperativeEEENS5_IJNSA_ILi256EEESG_NSA_ILi64EEEEEENS_6half_tENS5_IJlSC_lEEESJ_SK_NS4_8TiledMMAINS4_8MMA_AtomIJNS4_4SM904GMMA26MMA_64x256x16_F32F16F16_SSILNSO_5MajorE0ELSQ_0ELNSO_7ScaleInE1ELSR_1EEEEEENS4_6LayoutISD_NS5_IJSC_NSA_ILi0EEESV_EEEEENS5_IJNS4_10UnderscoreESY_SY_EEEEENS4_13SM90_TMA_LOADENS4_14ComposedLayoutINS4_7SwizzleILi3ELi4ELi3EEENS4_18smem_ptr_flag_bitsILi16EEENSU_INS5_IJNSA_ILi8EEESH_EEENS5_IJSH_SC_EEEEEEEvNS4_8identityENS4_23SM90_TMA_LOAD_MULTICASTES1B_vS1C_EENS_8epilogue10collective18CollectiveEpilogueINS1F_22Sm90TmaWarpSpecializedILi4ELi2ELi16ELb1ELb0EEEJSI_NS5_IJNSA_ILi128EEENSA_ILi32EEEEEESJ_SK_SJ_SK_NS1F_6fusion15FusionCallbacksIS1J_NS1N_13LinCombEltActINS1F_6thread4GELUESJ_fSJ_fLNS_15FloatRoundStyleE2EEESI_S1M_JEEES11_NS12_INS13_ILi2ELi4ELi3EEES16_NSU_INS5_IJS17_S1L_EEENS5_IJS1L_SC_EEEEEEENS4_17SM75_U32x4_LDSM_NENS4_14SM90_TMA_STOREES1Z_NS4_17SM90_U32x4_STSM_NENS4_9Copy_AtomIJS22_SJ_EEEvEEEvvEEEEvNT_6ParamsE,@function
        .size           _ZN7cutlass13device_kernelINS_4gemm6kernel13GemmUniversalIN4cute5tupleIJiiiiEEENS1_10collective13CollectiveMmaINS1_34MainloopSm90TmaGmmaWarpSpecializedILi3ENS5_IJNS4_1CILi2EEENSA_ILi1EEESC_EEENS1_35KernelTmaWarpSpecializedCooperativeEEENS5_IJNSA_ILi256EEESG_NSA_ILi64EEEEEENS_6half_tENS5_IJlSC_lEEESJ_SK_NS4_8TiledMMAINS4_8MMA_AtomIJNS4_4SM904GMMA26MMA_64x256x16_F32F16F16_SSILNSO_5MajorE0ELSQ_0ELNSO_7ScaleInE1ELSR_1EEEEEENS4_6LayoutISD_NS5_IJSC_NSA_ILi0EEESV_EEEEENS5_IJNS4_10UnderscoreESY_SY_EEEEENS4_13SM90_TMA_LOADENS4_14ComposedLayoutINS4_7SwizzleILi3ELi4ELi3EEENS4_18smem_ptr_flag_bitsILi16EEENSU_INS5_IJNSA_ILi8EEESH_EEENS5_IJSH_SC_EEEEEEEvNS4_8identityENS4_23SM90_TMA_LOAD_MULTICASTES1B_vS1C_EENS_8epilogue10collective18CollectiveEpilogueINS1F_22Sm90TmaWarpSpecializedILi4ELi2ELi16ELb1ELb0EEEJSI_NS5_IJNSA_ILi128EEENSA_ILi32EEEEEESJ_SK_SJ_SK_NS1F_6fusion15FusionCallbacksIS1J_NS1N_13LinCombEltActINS1F_6thread4GELUESJ_fSJ_fLNS_15FloatRoundStyleE2EEESI_S1M_JEEES11_NS12_INS13_ILi2ELi4ELi3EEES16_NSU_INS5_IJS17_S1L_EEENS5_IJS1L_SC_EEEEEEENS4_17SM75_U32x4_LDSM_NENS4_14SM90_TMA_STOREES1Z_NS4_17SM90_U32x4_STSM_NENS4_9Copy_AtomIJS22_SJ_EEEvEEEvvEEEEvNT_6ParamsE,(.L_x_404 - _ZN7cutlass13device_kernelINS_4gemm6kernel13GemmUniversalIN4cute5tupleIJiiiiEEENS1_10collective13CollectiveMmaINS1_34MainloopSm90TmaGmmaWarpSpecializedILi3ENS5_IJNS4_1CILi2EEENSA_ILi1EEESC_EEENS1_35KernelTmaWarpSpecializedCooperativeEEENS5_IJNSA_ILi256EEESG_NSA_ILi64EEEEEENS_6half_tENS5_IJlSC_lEEESJ_SK_NS4_8TiledMMAINS4_8MMA_AtomIJNS4_4SM904GMMA26MMA_64x256x16_F32F16F16_SSILNSO_5MajorE0ELSQ_0ELNSO_7ScaleInE1ELSR_1EEEEEENS4_6LayoutISD_NS5_IJSC_NSA_ILi0EEESV_EEEEENS5_IJNS4_10UnderscoreESY_SY_EEEEENS4_13SM90_TMA_LOADENS4_14ComposedLayoutINS4_7SwizzleILi3ELi4ELi3EEENS4_18smem_ptr_flag_bitsILi16EEENSU_INS5_IJNSA_ILi8EEESH_EEENS5_IJSH_SC_EEEEEEEvNS4_8identityENS4_23SM90_TMA_LOAD_MULTICASTES1B_vS1C_EENS_8epilogue10collective18CollectiveEpilogueINS1F_22Sm90TmaWarpSpecializedILi4ELi2ELi16ELb1ELb0EEEJSI_NS5_IJNSA_ILi128EEENSA_ILi32EEEEEESJ_SK_SJ_SK_NS1F_6fusion15FusionCallbacksIS1J_NS1N_13LinCombEltActINS1F_6thread4GELUESJ_fSJ_fLNS_15FloatRoundStyleE2EEESI_S1M_JEEES11_NS12_INS13_ILi2ELi4ELi3EEES16_NSU_INS5_IJS17_S1L_EEENS5_IJS1L_SC_EEEEEEENS4_17SM75_U32x4_LDSM_NENS4_14SM90_TMA_STOREES1Z_NS4_17SM90_U32x4_STSM_NENS4_9Copy_AtomIJS22_SJ_EEEvEEEvvEEEEvNT_6ParamsE)
        .other          _ZN7cutlass13device_kernelINS_4gemm6kernel13GemmUniversalIN4cute5tupleIJiiiiEEENS1_10collective13CollectiveMmaINS1_34MainloopSm90TmaGmmaWarpSpecializedILi3ENS5_IJNS4_1CILi2EEENSA_ILi1EEESC_EEENS1_35KernelTmaWarpSpecializedCooperativeEEENS5_IJNSA_ILi256EEESG_NSA_ILi64EEEEEENS_6half_tENS5_IJlSC_lEEESJ_SK_NS4_8TiledMMAINS4_8MMA_AtomIJNS4_4SM904GMMA26MMA_64x256x16_F32F16F16_SSILNSO_5MajorE0ELSQ_0ELNSO_7ScaleInE1ELSR_1EEEEEENS4_6LayoutISD_NS5_IJSC_NSA_ILi0EEESV_EEEEENS5_IJNS4_10UnderscoreESY_SY_EEEEENS4_13SM90_TMA_LOADENS4_14ComposedLayoutINS4_7SwizzleILi3ELi4ELi3EEENS4_18smem_ptr_flag_bitsILi16EEENSU_INS5_IJNSA_ILi8EEESH_EEENS5_IJSH_SC_EEEEEEEvNS4_8identityENS4_23SM90_TMA_LOAD_MULTICASTES1B_vS1C_EENS_8epilogue10collective18CollectiveEpilogueINS1F_22Sm90TmaWarpSpecializedILi4ELi2ELi16ELb1ELb0EEEJSI_NS5_IJNSA_ILi128EEENSA_ILi32EEEEEESJ_SK_SJ_SK_NS1F_6fusion15FusionCallbacksIS1J_NS1N_13LinCombEltActINS1F_6thread4GELUESJ_fSJ_fLNS_15FloatRoundStyleE2EEESI_S1M_JEEES11_NS12_INS13_ILi2ELi4ELi3EEES16_NSU_INS5_IJS17_S1L_EEENS5_IJS1L_SC_EEEEEEENS4_17SM75_U32x4_LDSM_NENS4_14SM90_TMA_STOREES1Z_NS4_17SM90_U32x4_STSM_NENS4_9Copy_AtomIJS22_SJ_EEEvEEEvvEEEEvNT_6ParamsE,@"STO_CUDA_ENTRY STV_DEFAULT"
_ZN7cutlass13device_kernelINS_4gemm6kernel13GemmUniversalIN4cute5tupleIJiiiiEEENS1_10collective13CollectiveMmaINS1_34MainloopSm90TmaGmmaWarpSpecializedILi3ENS5_IJNS4_1CILi2EEENSA_ILi1EEESC_EEENS1_35KernelTmaWarpSpecializedCooperativeEEENS5_IJNSA_ILi256EEESG_NSA_ILi64EEEEEENS_6half_tENS5_IJlSC_lEEESJ_SK_NS4_8TiledMMAINS4_8MMA_AtomIJNS4_4SM904GMMA26MMA_64x256x16_F32F16F16_SSILNSO_5MajorE0ELSQ_0ELNSO_7ScaleInE1ELSR_1EEEEEENS4_6LayoutISD_NS5_IJSC_NSA_ILi0EEESV_EEEEENS5_IJNS4_10UnderscoreESY_SY_EEEEENS4_13SM90_TMA_LOADENS4_14ComposedLayoutINS4_7SwizzleILi3ELi4ELi3EEENS4_18smem_ptr_flag_bitsILi16EEENSU_INS5_IJNSA_ILi8EEESH_EEENS5_IJSH_SC_EEEEEEEvNS4_8identityENS4_23SM90_TMA_LOAD_MULTICASTES1B_vS1C_EENS_8epilogue10collective18CollectiveEpilogueINS1F_22Sm90TmaWarpSpecializedILi4ELi2ELi16ELb1ELb0EEEJSI_NS5_IJNSA_ILi128EEENSA_ILi32EEEEEESJ_SK_SJ_SK_NS1F_6fusion15FusionCallbacksIS1J_NS1N_13LinCombEltActINS1F_6thread4GELUESJ_fSJ_fLNS_15FloatRoundStyleE2EEESI_S1M_JEEES11_NS12_INS13_ILi2ELi4ELi3EEES16_NSU_INS5_IJS17_S1L_EEENS5_IJS1L_SC_EEEEEEENS4_17SM75_U32x4_LDSM_NENS4_14SM90_TMA_STOREES1Z_NS4_17SM90_U32x4_STSM_NENS4_9Copy_AtomIJS22_SJ_EEEvEEEvvEEEEvNT_6ParamsE:
[----:B------:R-:W1:Y:S02]  /*0000*/  LDC R1, c[0x0][0x28] ;  /* 0x00000a00ff017b82 */ /* 0x000e640000000800 */
[----:B-1----:R-:W-:Y:S01]  /*0010*/  IADD3 R1, R1, -0x7a0, RZ ;  /* 0xfffff86001017810 */ /* 0x002fe20007ffe0ff */
[----:B------:R-:W1:Y:S01]  /*0020*/  S2R R6, SR_TID.X ;  /* 0x0000000000067919 */ /* 0x000e620000002100 */
[----:B------:R-:W-:Y:S01]  /*0030*/  ELECT P0, URZ, PT ;  /* 0x00000000003f782f */ /* 0x000fe20003800000 */
[----:B------:R-:W-:Y:S01]  /*0040*/  BSSY B0, `(.L_x_0) ;  /* 0x000001a000007945 */ /* 0x000fe20003800000 */
[----:B-1----:R-:W-:-:S05]  /*0050*/  SHF.R.U32.HI R0, RZ, 0x5, R6 ;  /* 0x00000005ff007819 */ /* 0x002fca0000011606 */
[----:B------:R-:W1:Y:S02]  /*0060*/  SHFL.IDX PT, R2, R0, RZ, 0x1f ;  /* 0x00001fff00027589 */ /* 0x000e6400000e0000 */
[----:B-1----:R-:W-:Y:S02]  /*0070*/  R2UR UR58, R2 ;  /* 0x00000000023a72ca */ /* 0x002fe400000e0000 */
[----:B------:R-:W-:-:S06]  /*0080*/  SHF.R.U32.HI R2, RZ, 0x7, R6 ;  /* 0x00000007ff027819 */ /* 0x000fcc0000011606 */
[----:B------:R-:W1:Y:S05]  /*0090*/  SHFL.IDX PT, R2, R2, RZ, 0x1f ;  /* 0x00001fff02027589 */ /* 0x000e6a00000e0000 */
[----:B------:R-:W-:Y:S02]  /*00a0*/  USHF.R.S32.HI UR4, URZ, 0x1f, UR58 ;  /* 0x0000001f3f047899 */ /* 0x000fe4000801143a */
[----:B------:R-:W-:Y:S02]  /*00b0*/  ISETP.NE.OR P0, PT, RZ, UR58, !P0 ;  /* 0x0000003aff007c0c */ /* 0x000fe4000c705670 */
[----:B------:R-:W-:-:S04]  /*00c0*/  ULEA.HI UR4, UR4, UR58, URZ, 0x2 ;  /* 0x0000003a04047291 */ /* 0x000fc8000f8f103f */
[----:B------:R-:W-:-:S04]  /*00d0*/  ULOP3.LUT UR4, UR4, 0xfffffffc, URZ, 0xc0, !UPT ;  /* 0xfffffffc04047892 */ /* 0x000fc8000f8ec03f */
[----:B------:R-:W-:-:S03]  /*00e0*/  UIADD3 UR58, UR58, -UR4, URZ ;  /* 0x800000043a3a7290 */ /* 0x000fc6000fffe03f */
[----:B------:R-:W-:Y:S09]  /*00f0*/  @P0 BRA `(.L_x_1) ;  /* 0x0000000000380947 */ /* 0x000ff20003800000 */
[----:B------:R-:W-:Y:S02]  /*0100*/  ULDC.64 UR4, c[0x0][0x198] ;  /* 0x0000660000047ab9 */ /* 0x000fe40000000a00 */
[----:B------:R-:W-:Y:S02]  /*0110*/  UIADD3 UR6, UP0, UR4, 0xf0, URZ ;  /* 0x000000f004067890 */ /* 0x000fe4000ff1e03f */
[----:B------:R-:W-:Y:S02]  /*0120*/  UIADD3 UR8, UP1, UR4, 0x1f0, URZ ;  /* 0x000001f004087890 */ /* 0x000fe4000ff3e03f */
[----:B------:R-:W-:Y:S02]  /*0130*/  UIADD3 UR10, UP2, UR4, 0x3f0, URZ ;  /* 0x000003f0040a7890 */ /* 0x000fe4000ff5e03f */
[----:B------:R-:W-:Y:S02]  /*0140*/  UIADD3 UR4, UP3, UR4, 0x4f0, URZ ;  /* 0x000004f004047890 */ /* 0x000fe4000ff7e03f */
[----:B------:R-:W-:-:S02]  /*0150*/  UIADD3.X UR7, URZ, UR5, URZ, UP0, !UPT ;  /* 0x000000053f077290 */ /* 0x000fc400087fe43f */
[----:B------:R-:W-:Y:S02]  /*0160*/  UIADD3.X UR9, URZ, UR5, URZ, UP1, !UPT ;  /* 0x000000053f097290 */ /* 0x000fe40008ffe43f */
[----:B------:R-:W-:Y:S02]  /*0170*/  UIADD3.X UR11, URZ, UR5, URZ, UP2, !UPT ;  /* 0x000000053f0b7290 */ /* 0x000fe400097fe43f */
[----:B------:R-:W-:-:S03]  /*0180*/  UIADD3.X UR5, URZ, UR5, URZ, UP3, !UPT ;  /* 0x000000053f057290 */ /* 0x000fc60009ffe43f */
[----:B------:R2:W-:Y:S02]  /*0190*/  UTMACCTL.PF [UR6] ;  /* 0x00000000060079b9 */ /* 0x0005e40008040000 */
[----:B------:R2:W-:Y:S02]  /*01a0*/  UTMACCTL.PF [UR8] ;  /* 0x00000000080079b9 */ /* 0x0005e40008040000 */
[----:B------:R2:W-:Y:S02]  /*01b0*/  UTMACCTL.PF [UR10] ;  /* 0x000000000a0079b9 */ /* 0x0005e40008040000 */
[----:B------:R2:W-:Y:S02]  /*01c0*/  UTMACCTL.PF [UR4] ;  /* 0x00000000040079b9 */ /* 0x0005e40008040000 */
[----:B--2---:R-:W-:Y:S01]  /*01d0*/  NOP ;  /* 0x0000000000007918 */ /* 0x004fe20000000000 */
.L_x_1:
[----:B------:R-:W-:Y:S05]  /*01e0*/  BSYNC B0 ;  /* 0x0000000000007941 */ /* 0x000fea0003800000 */
.L_x_0:
[----:B------:R-:W-:Y:S01]  /*01f0*/  ULDC.64 UR8, c[0x0][0x590] ;  /* 0x0001640000087ab9 */ /* 0x000fe20000000a00 */
[----:B-1----:R-:W-:Y:S01]  /*0200*/  R2UR UR6, R2 ;  /* 0x00000000020672ca */ /* 0x002fe200000e0000 */
[----:B------:R-:W-:Y:S01]  /*0210*/  ULDC.64 UR4, c[0x0][0x588] ;  /* 0x0001620000047ab9 */ /* 0x000fe20000000a00 */
[----:B------:R-:W-:Y:S01]  /*0220*/  ISETP.NE.U32.AND P2, PT, RZ, UR8, PT ;  /* 0x00000008ff007c0c */ /* 0x000fe2000bf45070 */
[----:B------:R-:W-:Y:S01]  /*0230*/  ULDC.64 UR56, c[0x0][0x208] ;  /* 0x0000820000387ab9 */ /* 0x000fe20000000a00 */
[----:B------:R-:W-:Y:S02]  /*0240*/  PRMT R4, RZ, 0x7610, R4 ;  /* 0x00007610ff047816 */ /* 0x000fe40000000004 */
[----:B------:R-:W-:-:S13]  /*0250*/  ISETP.NE.AND.EX P1, PT, RZ, UR9, PT, P2 ;  /* 0x00000009ff007c0c */ /* 0x000fda000bf25320 */
[----:B------:R-:W-:Y:S05]  /*0260*/  @P1 BRA `(.L_x_2) ;  /* 0x0000000000441947 */ /* 0x000fea0003800000 */
[----:B------:R-:W-:Y:S02]  /*0270*/  ULDC.64 UR10, c[0x0][0x588] ;  /* 0x00016200000a7ab9 */ /* 0x000fe40000000a00 */
[----:B------:R-:W-:-:S04]  /*0280*/  ISETP.NE.U32.AND P0, PT, RZ, UR10, PT ;  /* 0x0000000aff007c0c */ /* 0x000fc8000bf05070 */
[----:B------:R-:W-:-:S13]  /*0290*/  ISETP.NE.AND.EX P0, PT, RZ, UR11, PT, P0 ;  /* 0x0000000bff007c0c */ /* 0x000fda000bf05300 */
[----:B------:R-:W-:Y:S05]  /*02a0*/  @!P0 BRA `(.L_x_3) ;  /* 0x00000000001c8947 */ /* 0x000fea0003800000 */
[----:B------:R-:W-:Y:S02]  /*02b0*/  MOV R2, UR4 ;  /* 0x0000000400027c02 */ /* 0x000fe40008000f00 */
[----:B------:R-:W-:-:S05]  /*02c0*/  MOV R3, UR5 ;  /* 0x0000000500037c02 */ /* 0x000fca0008000f00 */
[----:B------:R-:W2:Y:S01]  /*02d0*/  LDG.E R2, desc[UR56][R2.64] ;  /* 0x0000003802027981 */ /* 0x000ea2000c1e1900 */
[----:B------:R-:W-:Y:S02]  /*02e0*/  MOV R4, 0x1 ;  /* 0x0000000100047802 */ /* 0x000fe40000000f00 */
[----:B--2---:R-:W-:-:S13]  /*02f0*/  FSETP.NEU.AND P0, PT, R2, RZ, PT ;  /* 0x000000ff0200720b */ /* 0x004fda0003f0d000 */
[----:B------:R-:W-:Y:S01]  /*0300*/  VOTEU.ANY UP0, P0 ;  /* 0x00000000003f7886 */ /* 0x000fe20000000100 */
[----:B------:R-:W-:Y:S05]  /*0310*/  BRA `(.L_x_2) ;  /* 0x0000000000187947 */ /* 0x000fea0003800000 */
.L_x_3:
[----:B------:R-:W-:Y:S01]  /*0320*/  ULDC UR4, c[0x0][0x580] ;  /* 0x0001600000047ab9 */ /* 0x000fe20000000800 */
[----:B------:R-:W-:Y:S01]  /*0330*/  MOV R4, 0x1 ;  /* 0x0000000100047802 */ /* 0x000fe20000000f00 */
[----:B------:R-:W-:Y:S01]  /*0340*/  UMOV UR5, URZ ;  /* 0x0000003f00057c82 */ /* 0x000fe20008000000 */
[----:B------:R-:W-:Y:S01]  /*0350*/  FSETP.NEU.AND P0, PT, RZ, UR4, PT ;  /* 0x00000004ff007c0b */ /* 0x000fe2000bf0d000 */
[----:B------:R-:W-:-:S12]  /*0360*/  UMOV UR4, URZ ;  /* 0x0000003f00047c82 */ /* 0x000fd80008000000 */
[----:B------:R-:W-:-:S05]  /*0370*/  VOTEU.ANY UP0, P0 ;  /* 0x00000000003f7886 */ /* 0x000fca0000000100 */
.L_x_2:
[----:B------:R-:W-:Y:S01]  /*0380*/  ISETP.NE.U32.AND P0, PT, RZ, UR4, PT ;  /* 0x00000004ff007c0c */ /* 0x000fe2000bf05070 */
[----:B------:R-:W-:Y:S01]  /*0390*/  UPLOP3.LUT UP1, UPT, UPT, UPT, UPT, 0x40, 0x0 ;  /* 0x000000000000789c */ /* 0x000fe20003f2e870 */
[----:B------:R-:W-:Y:S02]  /*03a0*/  ISETP.NE.AND.EX P2, PT, RZ, UR9, PT, P2 ;  /* 0x00000009ff007c0c */ /* 0x000fe4000bf45320 */
[----:B------:R-:W-:Y:S01]  /*03b0*/  ISETP.NE.AND.EX P0, PT, RZ, UR5, PT, P0 ;  /* 0x00000005ff007c0c */ /* 0x000fe2000bf05300 */
[----:B------:R-:W-:-:S12]  /*03c0*/  UP2UR UR60, UPR, URZ, 0x2 ;  /* 0x000000023f3c7883 */ /* 0x000fd80008000000 */
[----:B------:R-:W-:Y:S05]  /*03d0*/  @P0 BRA P2, `(.L_x_4) ;  /* 0x0000000000400947 */ /* 0x000fea0001000000 */
[----:B------:R-:W-:-:S04]  /*03e0*/  ISETP.NE.U32.AND P0, PT, RZ, UR8, PT ;  /* 0x00000008ff007c0c */ /* 0x000fc8000bf05070 */
[----:B------:R-:W-:-:S13]  /*03f0*/  ISETP.NE.AND.EX P0, PT, RZ, UR9, PT, P0 ;  /* 0x00000009ff007c0c */ /* 0x000fda000bf05300 */
[----:B------:R-:W-:Y:S05]  /*0400*/  @!P0 BRA `(.L_x_5) ;  /* 0x00000000002c8947 */ /* 0x000fea0003800000 */
[----:B------:R-:W-:Y:S01]  /*0410*/  PRMT R2, R4, 0x9910, RZ ;  /* 0x0000991004027816 */ /* 0x000fe200000000ff */
[----:B------:R-:W-:Y:S02]  /*0420*/  UISETP.NE.U32.AND UP1, UPT, UR4, URZ, UPT ;  /* 0x0000003f0400728c */ /* 0x000fe4000bf25070 */
[----:B------:R-:W-:Y:S01]  /*0430*/  USEL UR4, URZ, 0xffffffff, UP0 ;  /* 0xffffffff3f047887 */ /* 0x000fe20008000000 */
[----:B------:R-:W-:Y:S01]  /*0440*/  R2UR UR7, R2 ;  /* 0x00000000020772ca */ /* 0x000fe200000e0000 */
[----:B------:R-:W-:-:S12]  /*0450*/  UISETP.NE.AND.EX UP0, UPT, UR5, URZ, UPT, UP1 ;  /* 0x0000003f0500728c */ /* 0x000fd8000bf05310 */
[----:B------:R-:W-:-:S11]  /*0460*/  UISETP.NE.AND UP2, UPT, UR7, URZ, UPT ;  /* 0x0000003f0700728c */ /* 0x000fd6000bf45270 */
[----:B------:R-:W-:-:S04]  /*0470*/  @!UP2 USEL UR4, URZ, 0xffffffff, UP0 ;  /* 0xffffffff3f04a887 */ /* 0x000fc80008000000 */
[----:B------:R-:W-:-:S04]  /*0480*/  ULOP3.LUT UR4, UR4, 0x1, URZ, 0xc0, !UPT ;  /* 0x0000000104047892 */ /* 0x000fc8000f8ec03f */
[----:B------:R-:W-:-:S04]  /*0490*/  UISETP.EQ.U32.AND UP0, UPT, UR4, 0x1, UPT ;  /* 0x000000010400788c */ /* 0x000fc8000bf02070 */
[----:B------:R-:W-:Y:S01]  /*04a0*/  UP2UR UR60, UPR, URZ, 0x1 ;  /* 0x000000013f3c7883 */ /* 0x000fe20008000000 */
[----:B------:R-:W-:Y:S11]  /*04b0*/  BRA `(.L_x_4) ;  /* 0x0000000000087947 */ /* 0x000ff60003800000 */
.L_x_5:
[----:B------:R-:W-:-:S04]  /*04c0*/  UPLOP3.LUT UP0, UPT, UPT, UPT, UP0, 0x40, 0x0 ;  /* 0x000000000000789c */ /* 0x000fc80003f0e800 */
[----:B------:R-:W-:-:S12]  /*04d0*/  UP2UR UR60, UPR, URZ, 0x1 ;  /* 0x000000013f3c7883 */ /* 0x000fd80008000000 */
.L_x_4:
[----:B------:R-:W1:Y:S01]  /*04e0*/  SHFL.IDX PT, R2, R0, RZ, 0x1f ;  /* 0x00001fff00027589 */ /* 0x000e6200000e0000 */
[----:B------:R-:W-:Y:S02]  /*04f0*/  UISETP.NE.AND UP0, UPT, UR58, URZ, UPT ;  /* 0x0000003f3a00728c */ /* 0x000fe4000bf05270 */
[----:B------:R-:W-:Y:S02]  /*0500*/  UISETP.NE.AND UP1, UPT, UR6, URZ, UPT ;  /* 0x0000003f0600728c */ /* 0x000fe4000bf25270 */
[----:B------:R-:W-:Y:S02]  /*0510*/  UP2UR UR61, UPR, URZ, 0x1 ;  /* 0x000000013f3d7883 */ /* 0x000fe40008000000 */
[----:B------:R-:W-:Y:S02]  /*0520*/  UISETP.EQ.OR UP0, UPT, UR58, 0x3, !UP0 ;  /* 0x000000033a00788c */ /* 0x000fe4000c702670 */
[----:B------:R-:W-:Y:S02]  /*0530*/  UIADD3 UR9, UR6, -0x1, URZ ;  /* 0xffffffff06097890 */ /* 0x000fe4000fffe03f */
[----:B------:R-:W-:Y:S01]  /*0540*/  UISETP.EQ.AND UP0, UPT, UR6, URZ, UP0 ;  /* 0x0000003f0600728c */ /* 0x000fe20008702270 */
[----:B-1----:R-:W-:-:S13]  /*0550*/  ISETP.NE.AND P0, PT, R2, RZ, PT ;  /* 0x000000ff0200720c */ /* 0x002fda0003f05270 */
[----:B------:R-:W-:Y:S05]  /*0560*/  @P0 BRA `(.L_x_6) ;  /* 0x0000000000500947 */ /* 0x000fea0003800000 */
[----:B------:R-:W1:Y:S01]  /*0570*/  S2UR UR8, SR_CgaCtaId ;  /* 0x00000000000879c3 */ /* 0x000e620000008800 */
[----:B------:R-:W-:Y:S01]  /*0580*/  UMOV UR4, 0x400 ;  /* 0x0000040000047882 */ /* 0x000fe20000000000 */
[----:B------:R-:W-:Y:S01]  /*0590*/  UMOV UR5, 0x1 ;  /* 0x0000000100057882 */ /* 0x000fe20000000000 */
[----:B------:R-:W-:Y:S01]  /*05a0*/  UMOV UR6, 0x4 ;  /* 0x0000000400067882 */ /* 0x000fe20000000000 */
[----:B------:R-:W-:Y:S01]  /*05b0*/  ELECT P0, URZ, PT ;  /* 0x00000000003f782f */ /* 0x000fe20003800000 */
[----:B------:R-:W-:-:S04]  /*05c0*/  UIADD3 UR6, -UR6, 0x100000, URZ ;  /* 0x0010000006067890 */ /* 0x000fc8000fffe13f */
[----:B------:R-:W-:Y:S02]  /*05d0*/  USHF.L.U32 UR7, UR6, 0xb, URZ ;  /* 0x0000000b06077899 */ /* 0x000fe4000800063f */
[----:B------:R-:W-:Y:S02]  /*05e0*/  USHF.L.U32 UR6, UR6, 0x1, URZ ;  /* 0x0000000106067899 */ /* 0x000fe4000800063f */
[----:B-1----:R-:W-:Y:S02]  /*05f0*/  ULEA UR8, UR8, UR4, 0x18 ;  /* 0x0000000408087291 */ /* 0x002fe4000f8ec03f */
[----:B------:R-:W-:-:S04]  /*0600*/  UIADD3 UR4, -UR5, 0x100000, URZ ;  /* 0x0010000005047890 */ /* 0x000fc8000fffe13f */
[----:B------:R-:W-:Y:S02]  /*0610*/  USHF.L.U32 UR5, UR4, 0xb, URZ ;  /* 0x0000000b04057899 */ /* 0x000fe4000800063f */
[----:B------:R-:W-:Y:S01]  /*0620*/  USHF.L.U32 UR4, UR4, 0x1, URZ ;  /* 0x0000000104047899 */ /* 0x000fe2000800063f */
[----:B------:R-:W1:Y:S11]  /*0630*/  FENCE.VIEW.ASYNC.S ;  /* 0x00000000000073c6 */ /* 0x000e760000000000 */
[----:B-1----:R1:W2:Y:S01]  /*0640*/  SYNCS.EXCH.64 URZ, [UR8], UR4 ;  /* 0x00000004083f75b2 */ /* 0x0022a20008000100 */
[----:B------:R1:W3:Y:S01]  /*0650*/  SYNCS.EXCH.64 URZ, [UR8+0x18], UR6 ;  /* 0x00001806083f75b2 */ /* 0x0002e20008000100 */
[----:B------:R1:W4:Y:S01]  /*0660*/  SYNCS.EXCH.64 URZ, [UR8+0x8], UR4 ;  /* 0x00000804083f75b2 */ /* 0x0003220008000100 */
[----:B------:R1:W1:Y:S01]  /*0670*/  SYNCS.EXCH.64 URZ, [UR8+0x20], UR6 ;  /* 0x00002006083f75b2 */ /* 0x0002620008000100 */
[----:B------:R1:W1:Y:S01]  /*0680*/  SYNCS.EXCH.64 URZ, [UR8+0x10], UR4 ;  /* 0x00001004083f75b2 */ /* 0x0002620008000100 */
[----:B------:R1:W1:Y:S01]  /*0690*/  SYNCS.EXCH.64 URZ, [UR8+0x28], UR6 ;  /* 0x00002806083f75b2 */ /* 0x0002620008000100 */
[----:B------:R-:W-:Y:S01]  /*06a0*/  NOP ;  /* 0x0000000000007918 */ /* 0x000fe20000000000 */
.L_x_6:
[----:B------:R-:W5:Y:S01]  /*06b0*/  SHFL.IDX PT, R3, R0, RZ, 0x1f ;  /* 0x00001fff00037589 */ /* 0x000f6200000e0000 */
[----:B------:R-:W-:Y:S01]  /*06c0*/  NOP ;  /* 0x0000000000007918 */ /* 0x000fe20000000000 */
[----:B-----5:R-:W-:-:S13]  /*06d0*/  ISETP.NE.AND P0, PT, R3, RZ, PT ;  /* 0x000000ff0300720c */ /* 0x020fda0003f05270 */
[----:B------:R-:W-:Y:S05]  /*06e0*/  @P0 BRA `(.L_x_7) ;  /* 0x0000000000580947 */ /* 0x000fea0003800000 */
[----:B-1----:R-:W1:Y:S01]  /*06f0*/  S2UR UR5, SR_CgaCtaId ;  /* 0x00000000000579c3 */ /* 0x002e620000008800 */
[----:B------:R-:W-:Y:S01]  /*0700*/  UMOV UR4, 0x400 ;  /* 0x0000040000047882 */ /* 0x000fe20000000000 */
[----:B------:R-:W-:Y:S01]  /*0710*/  UMOV UR6, 0x20 ;  /* 0x0000002000067882 */ /* 0x000fe20000000000 */
[----:B------:R-:W-:Y:S01]  /*0720*/  UMOV UR7, 0x100 ;  /* 0x0000010000077882 */ /* 0x000fe20000000000 */
[----:B------:R-:W-:Y:S01]  /*0730*/  ELECT P0, URZ, PT ;  /* 0x00000000003f782f */ /* 0x000fe20003800000 */
[----:B-1----:R-:W-:Y:S02]  /*0740*/  ULEA UR8, UR5, UR4, 0x18 ;  /* 0x0000000405087291 */ /* 0x002fe4000f8ec03f */
[----:B------:R-:W-:-:S04]  /*0750*/  UIADD3 UR4, -UR6, 0x100000, URZ ;  /* 0x0010000006047890 */ /* 0x000fc8000fffe13f */
[----:B------:R-:W-:Y:S02]  /*0760*/  USHF.L.U32 UR5, UR4, 0xb, URZ ;  /* 0x0000000b04057899 */ /* 0x000fe4000800063f */
[----:B------:R-:W-:Y:S02]  /*0770*/  USHF.L.U32 UR4, UR4, 0x1, URZ ;  /* 0x0000000104047899 */ /* 0x000fe4000800063f */
[----:B------:R-:W-:-:S04]  /*0780*/  UIADD3 UR6, -UR7, 0x100000, URZ ;  /* 0x0010000007067890 */ /* 0x000fc8000fffe13f */
[----:B------:R-:W-:Y:S02]  /*0790*/  USHF.L.U32 UR7, UR6, 0xb, URZ ;  /* 0x0000000b06077899 */ /* 0x000fe4000800063f */
[----:B------:R-:W-:Y:S01]  /*07a0*/  USHF.L.U32 UR6, UR6, 0x1, URZ ;  /* 0x0000000106067899 */ /* 0x000fe2000800063f */
[----:B------:R-:W1:Y:S03]  /*07b0*/  FENCE.VIEW.ASYNC.S ;  /* 0x00000000000073c6 */ /* 0x000e660000000000 */
[----:B-1----:R1:W1:Y:S08]  /*07c0*/  SYNCS.EXCH.64 URZ, [UR8+0x30], UR4 ;  /* 0x00003004083f75b2 */ /* 0x0022700008000100 */
[----:B------:R1:W1:Y:S01]  /*07d0*/  SYNCS.EXCH.64 URZ, [UR8+0x50], UR6 ;  /* 0x00005006083f75b2 */ /* 0x0002620008000100 */
[----:B------:R1:W1:Y:S01]  /*07e0*/  SYNCS.EXCH.64 URZ, [UR8+0x38], UR4 ;  /* 0x00003804083f75b2 */ /* 0x0002620008000100 */
[----:B------:R1:W1:Y:S01]  /*07f0*/  SYNCS.EXCH.64 URZ, [UR8+0x58], UR6 ;  /* 0x00005806083f75b2 */ /* 0x0002620008000100 */
[----:B------:R1:W1:Y:S01]  /*0800*/  SYNCS.EXCH.64 URZ, [UR8+0x40], UR4 ;  /* 0x00004004083f75b2 */ /* 0x0002620008000100 */
[----:B------:R1:W1:Y:S01]  /*0810*/  SYNCS.EXCH.64 URZ, [UR8+0x60], UR6 ;  /* 0x00006006083f75b2 */ /* 0x0002620008000100 */
[----:B------:R1:W1:Y:S01]  /*0820*/  SYNCS.EXCH.64 URZ, [UR8+0x48], UR4 ;  /* 0x00004804083f75b2 */ /* 0x0002620008000100 */
[----:B------:R1:W1:Y:S01]  /*0830*/  SYNCS.EXCH.64 URZ, [UR8+0x68], UR6 ;  /* 0x00006806083f75b2 */ /* 0x0002620008000100 */
[----:B------:R-:W-:Y:S01]  /*0840*/  NOP ;  /* 0x0000000000007918 */ /* 0x000fe20000000000 */
.L_x_7:
[----:B-1----:R-:W1:Y:S01]  /*0850*/  S2UR UR8, SR_CTAID.X ;  /* 0x00000000000879c3 */ /* 0x002e620000002500 */
[----:B------:R-:W5:Y:S01]  /*0860*/  SHFL.IDX PT, R0, R0, RZ, 0x1f ;  /* 0x00001fff00007589 */ /* 0x000f6200000e0000 */
[----:B------:R-:W-:Y:S02]  /*0870*/  SHF.R.S32.HI R3, RZ, 0x1f, R6 ;  /* 0x0000001fff037819 */ /* 0x000fe40000011406 */
[----:B------:R-:W-:Y:S02]  /*0880*/  ELECT P0, URZ, PT ;  /* 0x00000000003f782f */ /* 0x000fe40003800000 */
[----:B------:R-:W-:Y:S01]  /*0890*/  SHF.R.S32.HI R9, RZ, 0x1f, R2 ;  /* 0x0000001fff097819 */ /* 0x000fe20000011402 */
[----:B------:R-:W2:Y:S01]  /*08a0*/  S2R R4, SR_CTAID.Y ;  /* 0x0000000000047919 */ /* 0x000ea20000002600 */
[----:B------:R-:W-:Y:S01]  /*08b0*/  LEA.HI R3, R3, R6, RZ, 0x7 ;  /* 0x0000000603037211 */ /* 0x000fe200078f38ff */
[----:B------:R-:W-:Y:S01]  /*08c0*/  ULDC UR4, c[0x0][0x150] ;  /* 0x0000540000047ab9 */ /* 0x000fe20000000800 */
[----:B------:R-:W-:Y:S01]  /*08d0*/  LEA.HI R9, R9, R2, RZ, 0x2 ;  /* 0x0000000209097211 */ /* 0x000fe200078f10ff */
[----:B------:R-:W3:Y:S01]  /*08e0*/  LDC R11, c[0x0][0x148] ;  /* 0x00005200ff0b7b82 */ /* 0x000ee20000000800 */
[----:B------:R-:W-:Y:S01]  /*08f0*/  LOP3.LUT R3, R3, 0xffffff80, RZ, 0xc0, !PT ;  /* 0xffffff8003037812 */ /* 0x000fe200078ec0ff */
[----:B------:R-:W-:Y:S01]  /*0900*/  NOP ;  /* 0x0000000000007918 */ /* 0x000fe20000000000 */
[----:B------:R-:W-:Y:S01]  /*0910*/  LOP3.LUT R9, R9, 0x3ffffffc, RZ, 0xc0, !PT ;  /* 0x3ffffffc09097812 */ /* 0x000fe200078ec0ff */
[----:B------:R-:W-:Y:S01]  /*0920*/  USEL UR37, URZ, 0x1, !UP0 ;  /* 0x000000013f257887 */ /* 0x000fe2000c000000 */
[----:B------:R-:W-:-:S02]  /*0930*/  IADD3 R3, -R3, R6, RZ ;  /* 0x0000000603037210 */ /* 0x000fc40007ffe1ff */
[----:B------:R-:W-:Y:S02]  /*0940*/  IADD3 R2, R2, -R9, RZ ;  /* 0x8000000902027210 */ /* 0x000fe40007ffe0ff */
[----:B------:R-:W-:Y:S02]  /*0950*/  SHF.R.S32.HI R6, RZ, 0x1f, R3 ;  /* 0x0000001fff067819 */ /* 0x000fe40000011403 */
[----:B------:R-:W-:Y:S02]  /*0960*/  MOV R22, 0x1 ;  /* 0x0000000100167802 */ /* 0x000fe40000000f00 */
[----:B------:R-:W-:Y:S02]  /*0970*/  LEA.HI R6, R6, R3, RZ, 0x3 ;  /* 0x0000000306067211 */ /* 0x000fe400078f18ff */
[----:B-1----:R-:W-:Y:S02]  /*0980*/  I2FP.F32.U32 R8, UR8 ;  /* 0x0000000800087c45 */ /* 0x002fe40008201000 */
[----:B-----5:R-:W-:-:S02]  /*0990*/  ISETP.NE.OR P0, PT, R0, RZ, !P0 ;  /* 0x000000ff0000720c */ /* 0x020fc40004705670 */
[--C-:B------:R-:W-:Y:S01]  /*09a0*/  SHF.R.S32.HI R0, RZ, 0x3, R6.reuse ;  /* 0x00000003ff007819 */ /* 0x100fe20000011406 */
[----:B------:R-:W-:Y:S01]  /*09b0*/  FMUL R8, R8, UR4 ;  /* 0x0000000408087c20 */ /* 0x000fe20008400000 */
[----:B------:R-:W-:Y:S01]  /*09c0*/  SHF.R.S32.HI R7, RZ, 0x1f, R6 ;  /* 0x0000001fff077819 */ /* 0x000fe20000011406 */
[----:B------:R-:W-:Y:S01]  /*09d0*/  ULDC UR4, c[0x0][0x154] ;  /* 0x0000550000047ab9 */ /* 0x000fe20000000800 */
[----:B------:R-:W1:Y:S02]  /*09e0*/  LDC R6, c[0x0][0x144] ;  /* 0x00005100ff067b82 */ /* 0x000e640000000800 */
[----:B------:R-:W-:Y:S01]  /*09f0*/  LEA.HI R7, R7, R0, RZ, 0x2 ;  /* 0x0000000007077211 */ /* 0x000fe200078f10ff */
[----:B------:R-:W5:Y:S03]  /*0a00*/  F2I.U32.TRUNC.NTZ R8, R8 ;  /* 0x0000000800087305 */ /* 0x000f66000020f000 */
[----:B------:R-:W-:Y:S01]  /*0a10*/  LOP3.LUT R7, R7, 0xfffffffc, RZ, 0xc0, !PT ;  /* 0xfffffffc07077812 */ /* 0x000fe200078ec0ff */
[----:B------:R-:W-:Y:S01]  /*0a20*/  VOTEU.ALL UP2, P0 ;  /* 0x00000000003f7886 */ /* 0x000fe20000040000 */
[----:B------:R-:W-:-:S02]  /*0a30*/  VOTEU.ALL UP3, P0 ;  /* 0x00000000003f7886 */ /* 0x000fc40000060000 */
[----:B------:R-:W-:Y:S02]  /*0a40*/  IADD3 R7, R0, -R7, RZ ;  /* 0x8000000700077210 */ /* 0x000fe40007ffe0ff */
[----:B------:R-:W4:Y:S01]  /*0a50*/  @!UP2 S2UR UR7, SR_CgaCtaId ;  /* 0x000000000007a9c3 */ /* 0x000f220000008800 */
[----:B------:R-:W-:Y:S01]  /*0a60*/  @!UP2 UMOV UR6, 0x400 ;  /* 0x000004000006a882 */ /* 0x000fe20000000000 */
[----:B------:R-:W-:Y:S02]  /*0a70*/  LEA R2, R2, R7, 0x2 ;  /* 0x0000000702027211 */ /* 0x000fe400078e10ff */
[----:B--2---:R-:W-:Y:S02]  /*0a80*/  I2FP.F32.U32 R7, R4 ;  /* 0x0000000400077245 */ /* 0x004fe40000201000 */
[C---:B------:R-:W-:Y:S01]  /*0a90*/  LEA.HI R0, R2.reuse, R2, RZ, 0x1 ;  /* 0x0000000202007211 */ /* 0x040fe200078f08ff */
[----:B-----5:R-:W-:Y:S01]  /*0aa0*/  IMAD.MOV R9, RZ, RZ, -R8 ;  /* 0x000000ffff097224 */ /* 0x020fe200078e0a08 */
[----:B------:R-:W-:Y:S01]  /*0ab0*/  SHF.L.U32 R23, R2, 0x2, RZ ;  /* 0x0000000202177819 */ /* 0x000fe200000006ff */
[----:B------:R-:W-:Y:S01]  /*0ac0*/  FMUL R8, R7, UR4 ;  /* 0x0000000407087c20 */ /* 0x000fe20008400000 */
[----:B------:R-:W-:Y:S01]  /*0ad0*/  LOP3.LUT R7, R0, 0xfffffffe, RZ, 0xc0, !PT ;  /* 0xfffffffe00077812 */ /* 0x000fe200078ec0ff */
[----:B------:R-:W-:Y:S01]  /*0ae0*/  UMOV UR4, 0x20 ;  /* 0x0000002000047882 */ /* 0x000fe20000000000 */
[----:B-1----:R-:W-:Y:S01]  /*0af0*/  IMAD R0, R6, R9, UR8 ;  /* 0x0000000806007e24 */ /* 0x002fe2000f8e0209 */
[----:B------:R-:W-:-:S04]  /*0b00*/  @!UP2 UIADD3 UR4, -UR4, 0x100000, URZ ;  /* 0x001000000404a890 */ /* 0x000fc8000fffe13f */
[----:B------:R-:W-:Y:S02]  /*0b10*/  @!UP2 USHF.L.U32 UR5, UR4, 0xb, URZ ;  /* 0x0000000b0405a899 */ /* 0x000fe4000800063f */
[----:B------:R-:W-:Y:S01]  /*0b20*/  @!UP2 USHF.L.U32 UR4, UR4, 0x1, URZ ;  /* 0x000000010404a899 */ /* 0x000fe2000800063f */
[----:B------:R-:W1:Y:S01]  /*0b30*/  LDC R6, c[0x0][0x140] ;  /* 0x00005000ff067b82 */ /* 0x000e620000000800 */
[----:B------:R-:W2:Y:S01]  /*0b40*/  F2I.U32.TRUNC.NTZ R8, R8 ;  /* 0x0000000800087305 */ /* 0x000ea2000020f000 */
[C---:B------:R-:W-:Y:S02]  /*0b50*/  IADD3 R7, R2.reuse, -R7, RZ ;  /* 0x8000000702077210 */ /* 0x040fe40007ffe0ff */
[----:B------:R-:W-:Y:S02]  /*0b60*/  LOP3.LUT R23, R2, 0xc, R23, 0x78, !PT ;  /* 0x0000000c02177812 */ /* 0x000fe400078e7817 */
[----:B------:R-:W-:Y:S01]  /*0b70*/  ISETP.NE.AND P2, PT, R7, R0, PT ;  /* 0x000000000700720c */ /* 0x000fe20003f45270 */
[----:B----4-:R-:W-:Y:S01]  /*0b80*/  @!UP2 ULEA UR6, UR7, UR6, 0x18 ;  /* 0x000000060706a291 */ /* 0x010fe2000f8ec03f */
[----:B------:R-:W-:Y:S01]  /*0b90*/  VOTEU.ALL UP2, P0 ;  /* 0x00000000003f7886 */ /* 0x000fe20000040000 */
[----:B------:R-:W-:-:S02]  /*0ba0*/  LOP3.LUT P0, RZ, R3, 0x7, RZ, 0xc0, !PT ;  /* 0x0000000703ff7812 */ /* 0x000fc4000780c0ff */
[----:B--2---:R-:W-:Y:S02]  /*0bb0*/  IADD3 R12, -R8, RZ, RZ ;  /* 0x000000ff080c7210 */ /* 0x004fe40007ffe1ff */
[----:B------:R-:W-:-:S06]  /*0bc0*/  ISETP.LT.U32.AND P0, PT, R23, 0x2, !P0 ;  /* 0x000000021700780c */ /* 0x000fcc0004701070 */
[----:B------:R-:W-:Y:S01]  /*0bd0*/  @P2 LEA.HI R2, R23, R23, RZ, 0x1 ;  /* 0x0000001717022211 */ /* 0x000fe200078f08ff */
[----:B---3--:R-:W-:Y:S01]  /*0be0*/  IMAD R7, R11, R12, R4 ;  /* 0x0000000c0b077224 */ /* 0x008fe200078e0204 */
[----:B------:R-:W2:Y:S02]  /*0bf0*/  FENCE.VIEW.ASYNC.S ;  /* 0x00000000000073c6 */ /* 0x000ea40000000000 */
[----:B--2---:R2:W3:Y:S01]  /*0c00*/  @!UP2 SYNCS.EXCH.64 URZ, [UR6+0x70], UR4 ;  /* 0x00007004063fa5b2 */ /* 0x0044e20008000100 */
[----:B------:R-:W-:Y:S01]  /*0c10*/  UISETP.EQ.AND UP2, UPT, UR58, 0x2, !UP1 ;  /* 0x000000023a00788c */ /* 0x000fe2000cf42270 */
[----:B-1----:R-:W-:Y:S02]  /*0c20*/  ISETP.EQ.U32.AND P4, PT, R6, 0x1, PT ;  /* 0x000000010600780c */ /* 0x002fe40003f82070 */
[----:B------:R-:W-:Y:S01]  /*0c30*/  @P2 SHF.R.S32.HI R2, RZ, 0x1, R2 ;  /* 0x00000001ff022819 */ /* 0x000fe20000011402 */
[----:B------:R-:W-:Y:S01]  /*0c40*/  USEL UR59, URZ, 0x1, !UP2 ;  /* 0x000000013f3b7887 */ /* 0x000fe2000d000000 */
[----:B------:R-:W-:-:S02]  /*0c50*/  SEL R3, RZ, 0x1, !P0 ;  /* 0x00000001ff037807 */ /* 0x000fc40004000000 */
[----:B------:R-:W-:-:S04]  /*0c60*/  @P2 ISETP.NE.AND P3, PT, R2, R7, PT ;  /* 0x000000070200220c */ /* 0x000fc80003f65270 */
[----:B------:R-:W-:Y:S01]  /*0c70*/  @P2 SEL R22, RZ, 0x1, P3 ;  /* 0x00000001ff162807 */ /* 0x000fe20001800000 */
[----:B------:R2:W1:Y:S01]  /*0c80*/  @!UP3 SYNCS.EXCH.64 URZ, [UR6+0x78], UR4 ;  /* 0x00007804063fb5b2 */ /* 0x0004620008000100 */
[----:B------:R-:W-:Y:S02]  /*0c90*/  UISETP.GE.U32.AND UP3, UPT, UR9, 0x2, UPT ;  /* 0x000000020900788c */ /* 0x000fe4000bf66070 */
[----:B------:R-:W-:Y:S01]  /*0ca0*/  LOP3.LUT R22, R22, R3, RZ, 0xc0, !PT ;  /* 0x0000000316167212 */ /* 0x000fe200078ec0ff */
[----:B------:R-:W-:Y:S01]  /*0cb0*/  NOP ;  /* 0x0000000000007918 */ /* 0x000fe20000000000 */
[----:B------:R-:W-:Y:S02]  /*0cc0*/  USEL UR59, UR59, 0x2, UP3 ;  /* 0x000000023b3b7887 */ /* 0x000fe40009800000 */
[----:B------:R-:W-:Y:S01]  /*0cd0*/  USEL UR37, UR37, 0x2, UP3 ;  /* 0x0000000225257887 */ /* 0x000fe20009800000 */
[----:B--23--:R-:W-:Y:S11]  /*0ce0*/  @!P4 BRA `(.L_x_8) ;  /* 0x000000000008c947 */ /* 0x00cff60003800000 */
[----:B-1----:R-:W-:Y:S01]  /*0cf0*/  UCGABAR_ARV ;  /* 0x00000000000079c7 */ /* 0x002fe20008000000 */
[----:B------:R-:W-:Y:S05]  /*0d00*/  BRA `(.L_x_9) ;  /* 0x0000000000047947 */ /* 0x000fea0003800000 */
.L_x_8:
[----:B-1----:R-:W-:Y:S01]  /*0d10*/  NOP ;  /* 0x0000000000007918 */ /* 0x002fe20000000000 */
.L_x_9:
[----:B------:R-:W1:Y:S01]  /*0d20*/  LDC R2, c[0x0][0x904] ;  /* 0x00024100ff027b82 */ /* 0x000e620000000800 */
[----:B------:R-:W-:Y:S02]  /*0d30*/  MOV R3, RZ ;  /* 0x000000ff00037202 */ /* 0x000fe40000000f00 */
[----:B-1----:R-:W-:Y:S02]  /*0d40*/  ISETP.NE.AND P2, PT, R2, 0x1, PT ;  /* 0x000000010200780c */ /* 0x002fe40003f45270 */
[----:B------:R-:W-:-:S11]  /*0d50*/  MOV R2, UR8 ;  /* 0x0000000800027c02 */ /* 0x000fd60008000f00 */
[----:B------:R-:W1:Y:S01]  /*0d60*/  @P2 LDC R7, c[0x0][0x10] ;  /* 0x00000400ff072b82 */ /* 0x000e620000000800 */
[----:B------:R-:W-:Y:S02]  /*0d70*/  @P2 MOV R5, RZ ;  /* 0x000000ff00052202 */ /* 0x000fe40000000f00 */
[----:B------:R-:W-:-:S05]  /*0d80*/  @P2 MOV R13, RZ ;  /* 0x000000ff000d2202 */ /* 0x000fca0000000f00 */
[----:B------:R-:W2:Y:S01]  /*0d90*/  @!P2 LDC R9, c[0x0][0xc] ;  /* 0x00000300ff09ab82 */ /* 0x000ea20000000800 */
[----:B------:R-:W-:Y:S01]  /*0da0*/  ULDC UR4, c[0x0][0xc] ;  /* 0x0000030000047ab9 */ /* 0x000fe20000000800 */
[----:B------:R-:W-:Y:S01]  /*0db0*/  ULDC UR5, c[0x0][0x10] ;  /* 0x0000040000057ab9 */ /* 0x000fe20000000800 */
[----:B------:R-:W-:Y:S01]  /*0dc0*/  ULDC UR6, c[0x0][0x14] ;  /* 0x0000050000067ab9 */ /* 0x000fe20000000800 */
[----:B------:R-:W-:-:S04]  /*0dd0*/  UIMAD.WIDE.U32 UR4, UR4, UR5, URZ ;  /* 0x00000005040472a5 */ /* 0x000fc8000f8e003f */
[----:B------:R-:W-:Y:S02]  /*0de0*/  UIMAD.WIDE.U32 UR54, UR4, UR6, URZ ;  /* 0x00000006043672a5 */ /* 0x000fe4000f8e003f */
[----:B------:R-:W-:-:S04]  /*0df0*/  UIMAD UR53, UR5, UR6, URZ ;  /* 0x00000006053572a4 */ /* 0x000fc8000f8e023f */
[----:B------:R-:W-:Y:S01]  /*0e00*/  UIADD3 UR53, UR55, UR53, URZ ;  /* 0x0000003537357290 */ /* 0x000fe2000fffe03f */
[----:B-1----:R-:W-:-:S04]  /*0e10*/  @P2 IMAD.WIDE.U32 R6, R7, UR8, R4 ;  /* 0x0000000807062c25 */ /* 0x002fc8000f8e0004 */
[----:B------:R-:W-:Y:S01]  /*0e20*/  @P2 IMAD.IADD R26, R7, 0x1, R13 ;  /* 0x00000001071a2824 */ /* 0x000fe200078e020d */
[----:B------:R-:W-:Y:S01]  /*0e30*/  @P2 MOV R25, R6 ;  /* 0x0000000600192202 */ /* 0x000fe20000000f00 */
[----:B--2---:R-:W-:-:S03]  /*0e40*/  @!P2 IMAD.WIDE.U32 R2, R4, R9, R2 ;  /* 0x000000090402a225 */ /* 0x004fc600078e0002 */
[----:B------:R-:W-:Y:S02]  /*0e50*/  @!P2 MOV R25, R2 ;  /* 0x000000020019a202 */ /* 0x000fe40000000f00 */
[----:B------:R-:W-:-:S03]  /*0e60*/  @!P2 MOV R26, R3 ;  /* 0x00000003001aa202 */ /* 0x000fc60000000f00 */
[----:B------:R1:W-:Y:S04]  /*0e70*/  STL [R1+0x200], R25 ;  /* 0x0002001901007387 */ /* 0x0003e80000100800 */
[----:B------:R1:W-:Y:S01]  /*0e80*/  STL [R1+0x204], R26 ;  /* 0x0002041a01007387 */ /* 0x0003e20000100800 */
[----:B------:R-:W-:Y:S05]  /*0e90*/  @!P4 BRA `(.L_x_10) ;  /* 0x00000000000cc947 */ /* 0x000fea0003800000 */
[----:B------:R-:W-:Y:S01]  /*0ea0*/  UCGABAR_WAIT ;  /* 0x0000000000007dc7 */ /* 0x000fe20008000000 */
[----:B------:R-:W-:Y:S01]  /*0eb0*/  CCTL.IVALL ;  /* 0x00000000ff00798f */ /* 0x000fe20002000000 */
[----:B------:R-:W-:Y:S05]  /*0ec0*/  BRA `(.L_x_11) ;  /* 0x0000000000047947 */ /* 0x000fea0003800000 */
.L_x_10:
[----:B------:R-:W-:Y:S06]  /*0ed0*/  BAR.SYNC.DEFER_BLOCKING 0x0 ;  /* 0x0000000000007b1d */ /* 0x000fec0000010000 */
.L_x_11:
[----:B------:R-:W-:Y:S01]  /*0ee0*/  PLOP3.LUT P0, PT, PT, PT, UP1, 0x80, 0x0 ;  /* 0x000000000000781c */ /* 0x000fe20003f0f018 */
[----:B------:R-:W2:Y:S01]  /*0ef0*/  S2UR UR45, SR_CgaCtaId ;  /* 0x00000000002d79c3 */ /* 0x000ea20000008800 */
[----:B------:R-:W-:Y:S11]  /*0f00*/  BSSY B6, `(.L_x_12) ;  /* 0x0002e01000067945 */ /* 0x000ff60003800000 */
[----:B------:R-:W-:Y:S05]  /*0f10*/  @!P0 BRA `(.L_x_13) ;  /* 0x000002a400648947 */ /* 0x000fea0003800000 */
[----:B------:R-:W-:-:S06]  /*0f20*/  UISETP.GT.U32.AND UP0, UPT, UR9, 0x1, UPT ;  /* 0x000000010900788c */ /* 0x000fcc000bf04070 */
[----:B------:R-:W-:-:S13]  /*0f30*/  PLOP3.LUT P0, PT, PT, PT, UP0, 0x80, 0x0 ;  /* 0x000000000000781c */ /* 0x000fda0003f0f008 */
[----:B------:R-:W-:Y:S05]  /*0f40*/  @P0 BRA `(.L_x_14) ;  /* 0x000002dc00f00947 */ /* 0x000fea0003800000 */
[----:B------:R-:W-:Y:S01]  /*0f50*/  PRMT R2, RZ, 0x7610, R2 ;  /* 0x00007610ff027816 */ /* 0x000fe20000000002 */
[----:B------:R-:W-:Y:S01]  /*0f60*/  ULDC.64 UR4, c[0x0][0x8f8] ;  /* 0x00023e0000047ab9 */ /* 0x000fe20000000a00 */
[----:B------:R-:W-:Y:S01]  /*0f70*/  UMOV UR51, 0xffffffff ;  /* 0xffffffff00337882 */ /* 0x000fe20000000000 */
[----:B------:R-:W-:Y:S02]  /*0f80*/  ISETP.GE.U32.AND P0, PT, R25, UR4, PT ;  /* 0x0000000419007c0c */ /* 0x000fe4000bf06070 */
[----:B------:R3:W-:Y:S01]  /*0f90*/  STL.S16 [R1+0x208], R2 ;  /* 0x0002080201007387 */ /* 0x0007e20000100600 */
[----:B------:R-:W-:Y:S02]  /*0fa0*/  MOV R152, 0xffffffff ;  /* 0xffffffff00987802 */ /* 0x000fe40000000f00 */
[----:B------:R-:W-:Y:S02]  /*0fb0*/  ISETP.GE.U32.AND.EX P0, PT, R26, UR5, PT, P0 ;  /* 0x000000051a007c0c */ /* 0x000fe4000bf06100 */
[----:B------:R-:W-:-:S02]  /*0fc0*/  MOV R19, 0xffffffff ;  /* 0xffffffff00137802 */ /* 0x000fc40000000f00 */
[----:B------:R-:W-:-:S09]  /*0fd0*/  PRMT R6, RZ, 0x7610, R6 ;  /* 0x00007610ff067816 */ /* 0x000fd20000000006 */
[----:B---3--:R-:W-:Y:S05]  /*0fe0*/  @P0 BRA `(.L_x_15) ;  /* 0x0000000400300947 */ /* 0x008fea0003800000 */
[----:B------:R-:W3:Y:S01]  /*0ff0*/  LDC.64 R14, c[0x0][0x8d0] ;  /* 0x00023400ff0e7b82 */ /* 0x000ee20000000a00 */
[----:B------:R-:W-:Y:S02]  /*1000*/  MOV R2, R25 ;  /* 0x0000001900027202 */ /* 0x000fe40000000f00 */
[----:B------:R-:W-:-:S05]  /*1010*/  MOV R3, R26 ;  /* 0x0000001a00037202 */ /* 0x000fca0000000f00 */
[----:B------:R-:W4:Y:S08]  /*1020*/  LDC R10, c[0x0][0x8d8] ;  /* 0x00023600ff0a7b82 */ /* 0x000f300000000800 */
[----:B------:R-:W1:Y:S01]  /*1030*/  LDC.64 R16, c[0x0][0x8c8] ;  /* 0x00023200ff107b82 */ /* 0x000e620000000a00 */
[----:B---3--:R-:W-:-:S04]  /*1040*/  ISETP.NE.U32.AND P0, PT, R14, RZ, PT ;  /* 0x000000ff0e00720c */ /* 0x008fc80003f05070 */
[----:B------:R-:W-:-:S13]  /*1050*/  ISETP.NE.AND.EX P0, PT, R15, RZ, PT, P0 ;  /* 0x000000ff0f00720c */ /* 0x000fda0003f05300 */
[----:B-1--4-:R-:W-:Y:S05]  /*1060*/  @!P0 BRA `(.L_x_16) ;  /* 0x0000000000288947 */ /* 0x012fea0003800000 */
[----:B------:R-:W1:Y:S02]  /*1070*/  LDC R9, c[0x0][0x8dc] ;  /* 0x00023700ff097b82 */ /* 0x000e640000000800 */
[----:B-1----:R-:W-:-:S04]  /*1080*/  IADD3 R9, P0, R25, R9, RZ ;  /* 0x0000000919097210 */ /* 0x002fc80007f1e0ff */
[----:B------:R-:W-:-:S05]  /*1090*/  IADD3.X R13, RZ, R26, RZ, P0, !PT ;  /* 0x0000001aff0d7210 */ /* 0x000fca00007fe4ff */
[----:B------:R-:W-:-:S04]  /*10a0*/  IMAD.WIDE.U32 R2, R13, R14, RZ ;  /* 0x0000000e0d027225 */ /* 0x000fc800078e00ff */
[----:B------:R-:W-:-:S04]  /*10b0*/  IMAD.WIDE.U32 R6, P0, R9, R15, R2 ;  /* 0x0000000f09067225 */ /* 0x000fc80007800002 */
[----:B------:R-:W-:Y:S01]  /*10c0*/  IMAD.WIDE.U32 R2, R9, R14, RZ ;  /* 0x0000000e09027225 */ /* 0x000fe200078e00ff */
[----:B------:R-:W-:Y:S02]  /*10d0*/  IADD3.X R9, RZ, RZ, RZ, P0, !PT ;  /* 0x000000ffff097210 */ /* 0x000fe400007fe4ff */
[----:B------:R-:W-:Y:S02]  /*10e0*/  MOV R8, R7 ;  /* 0x0000000700087202 */ /* 0x000fe40000000f00 */
[----:B------:R-:W-:-:S05]  /*10f0*/  IADD3 RZ, P0, R3, R6, RZ ;  /* 0x0000000603ff7210 */ /* 0x000fca0007f1e0ff */
[----:B------:R-:W-:-:S08]  /*1100*/  IMAD.WIDE.U32.X R2, R13, R15, R8, P0 ;  /* 0x0000000f0d027225 */ /* 0x000fd000000e0408 */
.L_x_16:
[-CC-:B------:R-:W-:Y:S01]  /*1110*/  SHF.R.U64 R24, R2, R10.reuse, R3.reuse ;  /* 0x0000000a02187219 */ /* 0x180fe20000001203 */
[----:B------:R-:W1:Y:S01]  /*1120*/  LDC.64 R20, c[0x0][0x8e8] ;  /* 0x00023a00ff147b82 */ /* 0x000e620000000a00 */
[----:B------:R-:W-:Y:S01]  /*1130*/  SHF.R.U32.HI R2, RZ, R10, R3 ;  /* 0x0000000aff027219 */ /* 0x000fe20000011603 */
[----:B------:R-:W-:Y:S01]  /*1140*/  IMAD R11, R11, R12, R4 ;  /* 0x0000000c0b0b7224 */ /* 0x000fe200078e0204 */
[----:B------:R-:W-:-:S05]  /*1150*/  IADD3 R5, P0, RZ, -R24, RZ ;  /* 0x80000018ff057210 */ /* 0x000fca0007f1e0ff */
[----:B------:R-:W3:Y:S01]  /*1160*/  LDC R8, c[0x0][0x8c0] ;  /* 0x00023000ff087b82 */ /* 0x000ee20000000800 */
[----:B------:R-:W-:Y:S01]  /*1170*/  IMAD.X R3, RZ, RZ, ~R2, P0 ;  /* 0x000000ffff037224 */ /* 0x000fe200000e0e02 */
[----:B------:R-:W-:Y:S02]  /*1180*/  MOV R2, R25 ;  /* 0x0000001900027202 */ /* 0x000fe40000000f00 */
[----:B------:R-:W-:Y:S01]  /*1190*/  MOV R25, 0x1 ;  /* 0x0000000100197802 */ /* 0x000fe20000000f00 */
[----:B------:R-:W-:Y:S01]  /*11a0*/  IMAD R6, R3, R16, RZ ;  /* 0x0000001003067224 */ /* 0x000fe200078e02ff */
[----:B------:R-:W-:Y:S02]  /*11b0*/  MOV R3, R26 ;  /* 0x0000001a00037202 */ /* 0x000fe40000000f00 */
[----:B------:R-:W4:Y:S01]  /*11c0*/  LDC R14, c[0x0][0x8b0] ;  /* 0x00022c00ff0e7b82 */ /* 0x000f220000000800 */
[----:B------:R-:W-:-:S04]  /*11d0*/  IMAD.WIDE.U32 R2, R5, R16, R2 ;  /* 0x0000001005027225 */ /* 0x000fc800078e0002 */
[----:B------:R-:W-:-:S03]  /*11e0*/  IMAD R5, R5, R17, R6 ;  /* 0x0000001105057224 */ /* 0x000fc600078e0206 */
[----:B------:R-:W5:Y:S01]  /*11f0*/  LDC R18, c[0x0][0x900] ;  /* 0x00024000ff127b82 */ /* 0x000f620000000800 */
[----:B-1----:R-:W-:Y:S02]  /*1200*/  ISETP.NE.U32.AND P0, PT, R20, RZ, PT ;  /* 0x000000ff1400720c */ /* 0x002fe40003f05070 */
[----:B------:R-:W-:Y:S02]  /*1210*/  IADD3 R3, R3, R5, RZ ;  /* 0x0000000503037210 */ /* 0x000fe40007ffe0ff */
[----:B------:R-:W-:-:S03]  /*1220*/  ISETP.NE.AND.EX P0, PT, R21, RZ, PT, P0 ;  /* 0x000000ff1500720c */ /* 0x000fc60003f05300 */
[----:B------:R-:W1:Y:S01]  /*1230*/  LDC R13, c[0x0][0x8a8] ;  /* 0x00022a00ff0d7b82 */ /* 0x000e620000000800 */
[-CC-:B---3--:R-:W-:Y:S02]  /*1240*/  SHF.R.U64 R10, R2, R8.reuse, R3.reuse ;  /* 0x00000008020a7219 */ /* 0x188fe40000001203 */
[----:B------:R-:W-:Y:S02]  /*1250*/  SHF.R.U32.HI R3, RZ, R8, R3 ;  /* 0x00000008ff037219 */ /* 0x000fe40000011603 */
[----:B------:R-:W-:-:S03]  /*1260*/  MOV R5, 0xffffffff ;  /* 0xffffffff00057802 */ /* 0x000fc60000000f00 */
[----:B------:R-:W3:Y:S01]  /*1270*/  LDC R15, c[0x0][0x8f0] ;  /* 0x00023c00ff0f7b82 */ /* 0x000ee20000000800 */
[-CC-:B----4-:R-:W-:Y:S02]  /*1280*/  SHF.R.U64 R19, R10, R14.reuse, R3.reuse ;  /* 0x0000000e0a137219 */ /* 0x190fe40000001203 */
[----:B------:R-:W-:-:S05]  /*1290*/  SHF.R.U32.HI R3, RZ, R14, R3 ;  /* 0x0000000eff037219 */ /* 0x000fca0000011603 */
[----:B------:R-:W4:Y:S01]  /*12a0*/  LDC R17, c[0x0][0x8e0] ;  /* 0x00023800ff117b82 */ /* 0x000f220000000800 */
[-C--:B-----5:R-:W-:Y:S02]  /*12b0*/  SHF.L.U32 R2, R5, R18.reuse, RZ ;  /* 0x0000001205027219 */ /* 0x0a0fe400000006ff */
[--C-:B------:R-:W-:Y:S02]  /*12c0*/  SHF.R.U64 R12, R19, R18, R3.reuse ;  /* 0x00000012130c7219 */ /* 0x100fe40000001203 */
[----:B------:R-:W-:Y:S02]  /*12d0*/  LOP3.LUT R8, RZ, R2, RZ, 0x33, !PT ;  /* 0x00000002ff087212 */ /* 0x000fe400078e33ff */
[----:B------:R-:W-:Y:S01]  /*12e0*/  SHF.R.U32.HI R3, RZ, R18, R3 ;  /* 0x00000012ff037219 */ /* 0x000fe20000011603 */
[----:B------:R-:W1:Y:S01]  /*12f0*/  LDC R16, c[0x0][0x8b8] ;  /* 0x00022e00ff107b82 */ /* 0x000e620000000800 */
[----:B------:R-:W-:Y:S01]  /*1300*/  MOV R2, R12 ;  /* 0x0000000c00027202 */ /* 0x000fe20000000f00 */
[----:B------:R-:W-:Y:S06]  /*1310*/  @!P0 BRA `(.L_x_17) ;  /* 0x0000000000288947 */ /* 0x000fec0003800000 */
[----:B------:R-:W5:Y:S02]  /*1320*/  LDC R7, c[0x0][0x8f4] ;  /* 0x00023d00ff077b82 */ /* 0x000f640000000800 */
[----:B-----5:R-:W-:-:S04]  /*1330*/  IADD3 R7, P0, R12, R7, RZ ;  /* 0x000000070c077210 */ /* 0x020fc80007f1e0ff */
        /* <DEDUP_REMOVED lines=8> */
.L_x_17:
[----:B---3--:R-:W-:Y:S01]  /*13c0*/  SHF.R.U64 R4, R2, R15, R3 ;  /* 0x0000000f02047219 */ /* 0x008fe20000001203 */
[----:B-1----:R-:W-:Y:S01]  /*13d0*/  VIADD R5, R13, 0xffffffff ;  /* 0xffffffff0d057836 */ /* 0x002fe20000000000 */
[----:B------:R-:W-:Y:S02]  /*13e0*/  SHF.L.U32 R2, R25, R18, RZ ;  /* 0x0000001219027219 */ /* 0x000fe400000006ff */
[----:B------:R-:W-:Y:S02]  /*13f0*/  LOP3.LUT R3, R19, R8, RZ, 0xc0, !PT ;  /* 0x0000000813037212 */ /* 0x000fe400078ec0ff */
[----:B------:R-:W-:Y:S02]  /*1400*/  IADD3 R6, -R4, RZ, RZ ;  /* 0x000000ff04067210 */ /* 0x000fe40007ffe1ff */
[----:B------:R-:W-:Y:S01]  /*1410*/  SEL R0, R0, R11, !P2 ;  /* 0x0000000b00007207 */ /* 0x000fe20005000000 */
[----:B------:R-:W-:Y:S01]  /*1420*/  IMAD R3, R2, R4, R3 ;  /* 0x0000000402037224 */ /* 0x000fe200078e0203 */
[----:B------:R-:W-:Y:S01]  /*1430*/  LOP3.LUT R5, R10, R5, RZ, 0xc0, !PT ;  /* 0x000000050a057212 */ /* 0x000fe200078ec0ff */
[----:B----4-:R-:W-:Y:S01]  /*1440*/  IMAD R2, R6, R17, R12 ;  /* 0x0000001106027224 */ /* 0x010fe200078e020c */
[----:B------:R-:W-:Y:S01]  /*1450*/  R2UR UR51, R24 ;  /* 0x00000000183372ca */ /* 0x000fe200000e0000 */
[----:B------:R-:W-:Y:S01]  /*1460*/  IMAD R0, R3, R16, R0 ;  /* 0x0000001003007224 */ /* 0x000fe200078e0200 */
[----:B------:R-:W-:Y:S01]  /*1470*/  MOV R6, 0x1 ;  /* 0x0000000100067802 */ /* 0x000fe20000000f00 */
[----:B------:R-:W-:-:S05]  /*1480*/  IMAD R3, R2, R13, R5 ;  /* 0x0000000d02037224 */ /* 0x000fca00078e0205 */
[----:B------:R-:W-:Y:S02]  /*1490*/  SEL R19, R3, R0, !P2 ;  /* 0x0000000003137207 */ /* 0x000fe40005000000 */
[----:B------:R-:W-:-:S07]  /*14a0*/  SEL R152, R0, R3, !P2 ;  /* 0x0000000300987207 */ /* 0x000fce0005000000 */
.L_x_15:
[----:B------:R-:W-:-:S08]  /*14b0*/  NOP ;  /* 0x0000000000007918 */ /* 0x000fd00000000000 */
[----:B------:R-:W3:Y:S02]  /*14c0*/  USETMAXREG.TRY_ALLOC.CTAPOOL UP0, 0xf0 ;  /* 0x000000f0000079c8 */ /* 0x000ee40008000600 */
[----:B---3--:R-:W-:-:S13]  /*14d0*/  PLOP3.LUT P0, PT, PT, PT, UP0, 0x80, 0x0 ;  /* 0x000000000000781c */ /* 0x008fda0003f0f008 */
[----:B------:R-:W-:Y:S05]  /*14e0*/  @!P0 BRA `(.L_x_15) ;  /* 0xfffffffc00f08947 */ /* 0x000fea000383ffff */
[----:B------:R-:W-:Y:S02]  /*14f0*/  ULDC.64 UR4, c[0x0][0x590] ;  /* 0x0001640000047ab9 */ /* 0x000fe40000000a00 */
[----:B------:R-:W-:Y:S02]  /*1500*/  MOV R171, UR4 ;  /* 0x0000000400ab7c02 */ /* 0x000fe40008000f00 */
[----:B------:R-:W-:Y:S02]  /*1510*/  MOV R172, UR5 ;  /* 0x0000000500ac7c02 */ /* 0x000fe40008000f00 */
[----:B------:R-:W-:-:S04]  /*1520*/  ISETP.NE.U32.AND P1, PT, R171, RZ, PT ;  /* 0x000000ffab00720c */ /* 0x000fc80003f25070 */
[----:B------:R-:W-:-:S13]  /*1530*/  ISETP.NE.AND.EX P0, PT, R172, RZ, PT, P1 ;  /* 0x000000ffac00720c */ /* 0x000fda0003f05310 */
[----:B------:R-:W-:Y:S05]  /*1540*/  @P0 BRA `(.L_x_18) ;  /* 0x0000000000340947 */ /* 0x000fea0003800000 */
[----:B------:R-:W-:Y:S02]  /*1550*/  ULDC.64 UR4, c[0x0][0x588] ;  /* 0x0001620000047ab9 */ /* 0x000fe40000000a00 */
[----:B------:R-:W-:-:S04]  /*1560*/  ISETP.NE.U32.AND P0, PT, RZ, UR4, PT ;  /* 0x00000004ff007c0c */ /* 0x000fc8000bf05070 */
[----:B------:R-:W-:-:S13]  /*1570*/  ISETP.NE.AND.EX P0, PT, RZ, UR5, PT, P0 ;  /* 0x00000005ff007c0c */ /* 0x000fda000bf05300 */
[----:B------:R-:W-:Y:S05]  /*1580*/  @!P0 BRA `(.L_x_19) ;  /* 0x0000000000148947 */ /* 0x000fea0003800000 */
[----:B------:R-:W3:Y:S02]  /*1590*/  LDC.64 R16, c[0x0][0x588] ;  /* 0x00016200ff107b82 */ /* 0x000ee40000000a00 */
[----:B---3--:R3:W5:Y:S01]  /*15a0*/  LDG.E R16, desc[UR56][R16.64] ;  /* 0x0000003810107981 */ /* 0x008762000c1e1900 */
[----:B------:R-:W-:-:S05]  /*15b0*/  MOV R0, 0x1 ;  /* 0x0000000100007802 */ /* 0x000fca0000000f00 */
[----:B------:R3:W-:Y:S01]  /*15c0*/  STL.S16 [R1+0x208], R0 ;  /* 0x0002080001007387 */ /* 0x0007e20000100600 */
[----:B------:R-:W-:Y:S05]  /*15d0*/  BRA `(.L_x_18) ;  /* 0x0000000000107947 */ /* 0x000fea0003800000 */
.L_x_19:
[----:B------:R-:W-:Y:S01]  /*15e0*/  MOV R0, 0x1 ;  /* 0x0000000100007802 */ /* 0x000fe20000000f00 */
[----:B------:R-:W-:Y:S02]  /*15f0*/  ULDC UR4, c[0x0][0x580] ;  /* 0x0001600000047ab9 */ /* 0x000fe40000000800 */
[----:B------:R-:W-:Y:S02]  /*1600*/  MOV R16, UR4 ;  /* 0x0000000400107c02 */ /* 0x000fe40008000f00 */
[----:B------:R4:W-:Y:S05]  /*1610*/  STL.S16 [R1+0x208], R0 ;  /* 0x0002080001007387 */ /* 0x0009ea0000100600 */
.L_x_18:
[----:B------:R-:W-:Y:S02]  /*1620*/  ULDC.64 UR4, c[0x0][0x5b0] ;  /* 0x00016c0000047ab9 */ /* 0x000fe40000000a00 */
[----:B------:R-:W-:-:S04]  /*1630*/  ISETP.NE.U32.AND P0, PT, RZ, UR4, PT ;  /* 0x00000004ff007c0c */ /* 0x000fc8000bf05070 */
[----:B------:R-:W-:-:S13]  /*1640*/  ISETP.NE.AND.EX P0, PT, RZ, UR5, PT, P0 ;  /* 0x00000005ff007c0c */ /* 0x000fda000bf05300 */
[----:B------:R-:W-:Y:S05]  /*1650*/  @P0 BRA `(.L_x_20) ;  /* 0x0000000000240947 */ /* 0x000fea0003800000 */
[----:B------:R-:W-:Y:S02]  /*1660*/  ULDC.64 UR4, c[0x0][0x5a8] ;  /* 0x00016a0000047ab9 */ /* 0x000fe40000000a00 */
[----:B------:R-:W-:-:S04]  /*1670*/  ISETP.NE.U32.AND P0, PT, RZ, UR4, PT ;  /* 0x00000004ff007c0c */ /* 0x000fc8000bf05070 */
[----:B------:R-:W-:-:S13]  /*1680*/  ISETP.NE.AND.EX P0, PT, RZ, UR5, PT, P0 ;  /* 0x00000005ff007c0c */ /* 0x000fda000bf05300 */
[----:B------:R-:W-:Y:S05]  /*1690*/  @!P0 BRA `(.L_x_21) ;  /* 0x00000000000c8947 */ /* 0x000fea0003800000 */
[----:B------:R-:W3:Y:S02]  /*16a0*/  LDC.64 R2, c[0x0][0x5a8] ;  /* 0x00016a00ff027b82 */ /* 0x000ee40000000a00 */
[----:B---3--:R3:W5:Y:S01]  /*16b0*/  LDG.E R17, desc[UR56][R2.64] ;  /* 0x0000003802117981 */ /* 0x008762000c1e1900 */
[----:B------:R-:W-:Y:S05]  /*16c0*/  BRA `(.L_x_20) ;  /* 0x0000000000087947 */ /* 0x000fea0003800000 */
.L_x_21:
[----:B------:R-:W-:Y:S02]  /*16d0*/  ULDC UR4, c[0x0][0x5a0] ;  /* 0x0001680000047ab9 */ /* 0x000fe40000000800 */
[----:B---3--:R-:W-:-:S07]  /*16e0*/  MOV R17, UR4 ;  /* 0x0000000400117c02 */ /* 0x008fce0008000f00 */
.L_x_20:
[----:B------:R-:W-:Y:S01]  /*16f0*/  LOP3.LUT P2, RZ, R6, 0xff, RZ, 0xc0, !PT ;  /* 0x000000ff06ff7812 */ /* 0x000fe2000784c0ff */
[----:B------:R-:W-:Y:S01]  /*1700*/  UMOV UR36, URZ ;  /* 0x0000003f00247c82 */ /* 0x000fe20008000000 */
[----:B------:R-:W-:-:S11]  /*1710*/  PLOP3.LUT P0, PT, PT, PT, PT, 0x80, 0x0 ;  /* 0x000000000000781c */ /* 0x000fd60003f0f070 */
[----:B------:R-:W-:Y:S05]  /*1720*/  @!P2 BRA `(.L_x_22) ;  /* 0x0000029800c0a947 */ /* 0x000fea0003800000 */
[----:B---34-:R-:W3:Y:S01]  /*1730*/  S2R R0, SR_TID.X ;  /* 0x0000000000007919 */ /* 0x018ee20000002100 */
[----:B------:R-:W-:Y:S01]  /*1740*/  ULDC UR4, c[0x0][0x28c] ;  /* 0x0000a30000047ab9 */ /* 0x000fe20000000800 */
[----:B------:R-:W-:Y:S01]  /*1750*/  MOV R18, 0x10 ;  /* 0x0000001000127802 */ /* 0x000fe20000000f00 */
[----:B------:R-:W-:Y:S02]  /*1760*/  UIADD3 UR4, UR4, 0x3f, URZ ;  /* 0x0000003f04047890 */ /* 0x000fe4000fffe03f */
[----:B------:R-:W-:Y:S02]  /*1770*/  ULOP3.LUT UR43, UR59, 0x1, URZ, 0xfc, !UPT ;  /* 0x000000013b2b7892 */ /* 0x000fe4000f8efc3f */
[----:B------:R-:W-:Y:S01]  /*1780*/  USHF.R.S32.HI UR5, URZ, 0x1f, UR4 ;  /* 0x0000001f3f057899 */ /* 0x000fe20008011404 */
[----:B------:R-:W-:Y:S01]  /*1790*/  ULDC.64 UR38, c[0x0][0x198] ;  /* 0x0000660000267ab9 */ /* 0x000fe20000000a00 */
[----:B------:R-:W-:Y:S02]  /*17a0*/  UMOV UR40, URZ ;  /* 0x0000003f00287c82 */ /* 0x000fe40008000000 */
[----:B------:R-:W-:Y:S01]  /*17b0*/  ULEA.HI UR5, UR5, UR4, URZ, 0x6 ;  /* 0x0000000405057291 */ /* 0x000fe2000f8f303f */
[----:B------:R-:W-:Y:S01]  /*17c0*/  UMOV UR41, URZ ;  /* 0x0000003f00297c82 */ /* 0x000fe20008000000 */
[----:B------:R-:W-:-:S02]  /*17d0*/  UMOV UR42, URZ ;  /* 0x0000003f002a7c82 */ /* 0x000fc40008000000 */
[----:B------:R-:W-:Y:S01]  /*17e0*/  USHF.R.S32.HI UR44, URZ, 0x6, UR5 ;  /* 0x000000063f2c7899 */ /* 0x000fe20008011405 */
[----:B------:R-:W-:Y:S01]  /*17f0*/  UMOV UR36, URZ ;  /* 0x0000003f00247c82 */ /* 0x000fe20008000000 */
[C---:B---3--:R-:W-:Y:S02]  /*1800*/  LOP3.LUT R173, R0.reuse, 0xff, RZ, 0xc0, !PT ;  /* 0x000000ff00ad7812 */ /* 0x048fe400078ec0ff */
[----:B------:R-:W-:-:S03]  /*1810*/  LOP3.LUT P0, RZ, R0, 0x4, RZ, 0xc0, !PT ;  /* 0x0000000400ff7812 */ /* 0x000fc6000780c0ff */
[----:B------:R-:W-:Y:S01]  /*1820*/  VIADD R173, R173, 0x1f ;  /* 0x0000001fadad7836 */ /* 0x000fe20000000000 */
[----:B------:R-:W-:-:S09]  /*1830*/  SEL R18, R18, 0xfffffff0, !P0 ;  /* 0xfffffff012127807 */ /* 0x000fd20004000000 */
.L_x_215:
[----:B------:R-:W3:Y:S01]  /*1840*/  S2R R0, SR_TID.X ;  /* 0x0000000000007919 */ /* 0x000ee20000002100 */
[----:B------:R-:W4:Y:S01]  /*1850*/  S2UR UR52, SR_CgaCtaId ;  /* 0x00000000003479c3 */ /* 0x000f220000008800 */
[----:B------:R-:W-:Y:S02]  /*1860*/  UMOV UR46, 0x400 ;  /* 0x00000400002e7882 */ /* 0x000fe40000000000 */
[----:B----4-:R-:W-:Y:S01]  /*1870*/  ULEA UR46, UR52, UR46, 0x18 ;  /* 0x0000002e342e7291 */ /* 0x010fe2000f8ec03f */
[----:B---3--:R-:W-:-:S04]  /*1880*/  LOP3.LUT R0, R0, 0x80, RZ, 0xc0, !PT ;  /* 0x0000008000007812 */ /* 0x008fc800078ec0ff */
[----:B------:R-:W-:-:S06]  /*1890*/  SHF.R.U32.HI R0, RZ, 0x7, R0 ;  /* 0x00000007ff007819 */ /* 0x000fcc0000011600 */
[----:B------:R-:W3:Y:S02]  /*18a0*/  SHFL.IDX PT, R0, R0, RZ, 0x1f ;  /* 0x00001fff00007589 */ /* 0x000ee400000e0000 */
[----:B---3--:R-:W-:-:S13]  /*18b0*/  R2UR UR4, R0 ;  /* 0x00000000000472ca */ /* 0x008fda00000e0000 */
[----:B------:R-:W-:-:S04]  /*18c0*/  ULEA.HI UR5, UR4, UR4, URZ, 0x1 ;  /* 0x0000000404057291 */ /* 0x000fc8000f8f083f */
[----:B------:R-:W-:-:S04]  /*18d0*/  ULOP3.LUT UR5, UR5, 0x7fffe, URZ, 0xc0, !UPT ;  /* 0x0007fffe05057892 */ /* 0x000fc8000f8ec03f */
[----:B------:R-:W-:-:S03]  /*18e0*/  UIADD3 UR5, UR4, -UR5, URZ ;  /* 0x8000000504057290 */ /* 0x000fc6000fffe03f */
[----:B------:R-:W-:Y:S01]  /*18f0*/  ULDC UR4, c[0x0][0x28c] ;  /* 0x0000a30000047ab9 */ /* 0x000fe20000000800 */
[----:B------:R-:W-:Y:S01]  /*1900*/  ULEA UR5, UR5, UR46, 0xd ;  /* 0x0000002e05057291 */ /* 0x000fe2000f8e683f */
[----:B------:R-:W-:-:S03]  /*1910*/  ISETP.LT.AND P0, PT, RZ, UR4, PT ;  /* 0x00000004ff007c0c */ /* 0x000fc6000bf01270 */
[----:B------:R-:W-:-:S04]  /*1920*/  UIADD3 UR5, UR5, 0x8400, URZ ;  /* 0x0000840005057890 */ /* 0x000fc8000fffe03f */
[----:B------:R-:W-:-:S04]  /*1930*/  USHF.R.U32.HI UR5, URZ, 0x4, UR5 ;  /* 0x000000043f057899 */ /* 0x000fc80008011605 */
[----:B------:R-:W-:-:S04]  /*1940*/  ULOP3.LUT UR5, UR5, 0x3fff, URZ, 0xc0, !UPT ;  /* 0x00003fff05057892 */ /* 0x000fc8000f8ec03f */
[----:B------:R-:W-:Y:S01]  /*1950*/  ULOP3.LUT UR47, UR5, 0x10000, URZ, 0xfc, !UPT ;  /* 0x00010000052f7892 */ /* 0x000fe2000f8efc3f */
[----:B-1----:R-:W-:Y:S11]  /*1960*/  @P0 BRA `(.L_x_23) ;  /* 0x0000000000400947 */ /* 0x002ff60003800000 */
[----:B------:R-:W-:Y:S01]  /*1970*/  MOV R0, 0x0 ;  /* 0x0000000000007802 */ /* 0x000fe20000000f00 */
[----:B------:R-:W-:Y:S01]  /*1980*/  ULDC.64 UR4, c[0x4][0x70] ;  /* 0x01001c0000047ab9 */ /* 0x000fe20000000a00 */
[----:B------:R-:W-:Y:S01]  /*1990*/  ULDC.64 UR6, c[0x4][0x8] ;  /* 0x0100020000067ab9 */ /* 0x000fe20000000a00 */
[----:B------:R-:W-:Y:S01]  /*19a0*/  MOV R4, UR4 ;  /* 0x0000000400047c02 */ /* 0x000fe20008000f00 */
[----:B------:R3:W4:Y:S01]  /*19b0*/  LDC.64 R2, c[0x4][R0] ;  /* 0x0100000000027b82 */ /* 0x0007220000000a00 */
[----:B------:R-:W-:Y:S01]  /*19c0*/  MOV R5, UR5 ;  /* 0x0000000500057c02 */ /* 0x000fe20008000f00 */
[----:B------:R-:W-:Y:S01]  /*19d0*/  ULDC.64 UR4, c[0x4][0x78] ;  /* 0x01001e0000047ab9 */ /* 0x000fe20000000a00 */
[----:B------:R-:W-:Y:S02]  /*19e0*/  MOV R10, UR6 ;  /* 0x00000006000a7c02 */ /* 0x000fe40008000f00 */
[----:B------:R-:W-:Y:S02]  /*19f0*/  MOV R6, UR4 ;  /* 0x0000000400067c02 */ /* 0x000fe40008000f00 */
[----:B------:R-:W-:-:S02]  /*1a00*/  MOV R7, UR5 ;  /* 0x0000000500077c02 */ /* 0x000fc40008000f00 */
[----:B------:R-:W-:Y:S02]  /*1a10*/  MOV R11, UR7 ;  /* 0x00000007000b7c02 */ /* 0x000fe40008000f00 */
[----:B------:R-:W-:Y:S02]  /*1a20*/  MOV R8, 0x1e1 ;  /* 0x000001e100087802 */ /* 0x000fe40000000f00 */
[----:B------:R-:W-:Y:S02]  /*1a30*/  MOV R12, 0x1 ;  /* 0x00000001000c7802 */ /* 0x000fe40000000f00 */
[----:B---3--:R-:W-:-:S07]  /*1a40*/  MOV R13, RZ ;  /* 0x000000ff000d7202 */ /* 0x008fce0000000f00 */
[----:B------:R-:W-:-:S07]  /*1a50*/  LEPC R20, `(.L_x_23) ;  /* 0x000000001014794e */ /* 0x000fce0000000000 */
[----:B-12-45:R-:W-:Y:S05]  /*1a60*/  CALL.ABS.NOINC R2 ;  /* 0x0000000002007343 */ /* 0x036fea0003c00000 */
.L_x_23:
[----:B------:R-:W-:-:S06]  /*1a70*/  ULOP3.LUT UR4, UR37, 0x1, URZ, 0xfc, !UPT ;  /* 0x0000000125047892 */ /* 0x000fcc000f8efc3f */
[----:B------:R-:W-:-:S05]  /*1a80*/  IMAD.U32 R0, RZ, RZ, UR4 ;  /* 0x00000004ff007e24 */ /* 0x000fca000f8e00ff */
[----:B------:R-:W-:-:S13]  /*1a90*/  ISETP.NE.AND P0, PT, R0, 0x3, PT ;  /* 0x000000030000780c */ /* 0x000fda0003f05270 */
[----:B------:R-:W-:Y:S05]  /*1aa0*/  @!P0 BRA `(.L_x_24) ;  /* 0x0000000000048947 */ /* 0x000fea0003800000 */
[----:B--2---:R-:W-:Y:S01]  /*1ab0*/  BPT.TRAP 0x1 ;  /* 0x000000040000795c */ /* 0x004fe20000300000 */
.L_x_24:
[----:B------:R-:W-:Y:S02]  /*1ac0*/  MOV R3, UR42 ;  /* 0x0000002a00037c02 */ /* 0x000fe40008000f00 */
[----:B------:R-:W-:Y:S02]  /*1ad0*/  MOV R0, UR41 ;  /* 0x0000002900007c02 */ /* 0x000fe40008000f00 */
[----:B------:R-:W-:Y:S02]  /*1ae0*/  LEA R3, R3, UR46, 0x3 ;  /* 0x0000002e03037c11 */ /* 0x000fe4000f8e18ff */
[----:B------:R-:W-:-:S04]  /*1af0*/  SHF.L.U32 R0, R0, 0x1f, RZ ;  /* 0x0000001f00007819 */ /* 0x000fc800000006ff */
[----:B------:R3:W4:Y:S01]  /*1b00*/  SYNCS.PHASECHK.TRANS64.TRYWAIT P1, [R3+URZ], R0 ;  /* 0x00000000030075a7 */ /* 0x000722000802017f */
[----:B------:R-:W-:Y:S05]  /*1b10*/  @!P0 BRA `(.L_x_25) ;  /* 0x0000000000048947 */ /* 0x000fea0003800000 */
[----:B--2---:R-:W-:Y:S01]  /*1b20*/  BPT.TRAP 0x1 ;  /* 0x000000040000795c */ /* 0x004fe20000300000 */
.L_x_25:
[----:B----4-:R-:W-:Y:S05]  /*1b30*/  @P1 BRA `(.L_x_26) ;  /* 0x0000000000081947 */ /* 0x010fea0003800000 */
[----:B------:R-:W4:Y:S02]  /*1b40*/  SYNCS.PHASECHK.TRANS64.TRYWAIT P1, [R3+URZ], R0 ;  /* 0x00000000030075a7 */ /* 0x000f24000802017f */
[----:B----4-:R-:W-:Y:S05]  /*1b50*/  @!P1 BRA `(.L_x_27) ;  /* 0x000002d000f49947 */ /* 0x010fea0003800000 */
.L_x_26:
[----:B------:R-:W-:-:S04]  /*1b60*/  UISETP.LT.AND UP0, UPT, UR44, 0x1, UPT ;  /* 0x000000012c00788c */ /* 0x000fc8000bf01270 */
[----:B------:R-:W-:-:S06]  /*1b70*/  USEL UR4, UR44, 0x1, UP0 ;  /* 0x000000012c047887 */ /* 0x000fcc0008000000 */
[----:B------:R-:W-:Y:S01]  /*1b80*/  MOV R2, UR4 ;  /* 0x0000000400027c02 */ /* 0x000fe20008000f00 */
[----:B------:R-:W-:Y:S05]  /*1b90*/  WARPSYNC.ALL ;  /* 0x0000000000007948 */ /* 0x000fea0003800000 */
[----:B------:R-:W-:-:S04]  /*1ba0*/  IADD3 R2, -R2, UR44, RZ ;  /* 0x0000002c02027c10 */ /* 0x000fc8000fffe1ff */
[----:B------:R-:W-:Y:S01]  /*1bb0*/  ISETP.GE.AND P1, PT, R2, 0x1, PT ;  /* 0x000000010200780c */ /* 0x000fe20003f26270 */
[----:B------:R-:W-:Y:S01]  /*1bc0*/  UIADD3 UR4, UR46, 0x20400, URZ ;  /* 0x000204002e047890 */ /* 0x000fe2000fffe03f */
[----:B-1----:R-:W-:Y:S01]  /*1bd0*/  WARPGROUP.ARRIVE ;  /* 0x00000000000079c5 */ /* 0x002fe20000000000 */
[----:B------:R-:W-:Y:S01]  /*1be0*/  ULEA UR5, UR42, UR47, 0xb ;  /* 0x0000002f2a057291 */ /* 0x000fe2000f8e583f */
[----:B------:R-:W-:Y:S01]  /*1bf0*/  STL [R1+0x2e0], R23 ;  /* 0x0002e01701007387 */ /* 0x000fe20000100800 */
[----:B------:R-:W-:Y:S01]  /*1c00*/  USHF.R.U32.HI UR4, URZ, 0x4, UR4 ;  /* 0x000000043f047899 */ /* 0x000fe20008011604 */
[----:B------:R-:W-:Y:S01]  /*1c10*/  UMOV UR9, 0x40000040 ;  /* 0x4000004000097882 */ /* 0x000fe20000000000 */
[----:B------:R-:W-:Y:S02]  /*1c20*/  UMOV UR11, 0x40000040 ;  /* 0x40000040000b7882 */ /* 0x000fe40000000000 */
[----:B------:R-:W-:Y:S01]  /*1c30*/  ULOP3.LUT UR4, UR4, 0x3fff, URZ, 0xc0, !UPT ;  /* 0x00003fff04047892 */ /* 0x000fe2000f8ec03f */
[----:B------:R-:W-:Y:S01]  /*1c40*/  STL [R1+0x2dc], R22 ;  /* 0x0002dc1601007387 */ /* 0x000fe20000100800 */
[----:B------:R-:W-:-:S02]  /*1c50*/  UMOV UR8, UR5 ;  /* 0x0000000500087c82 */ /* 0x000fc40008000000 */
[----:B------:R-:W-:Y:S01]  /*1c60*/  ULOP3.LUT UR4, UR4, 0x10000, URZ, 0xfc, !UPT ;  /* 0x0001000004047892 */ /* 0x000fe2000f8efc3f */
[----:B------:R1:W-:Y:S03]  /*1c70*/  STL [R1+0x2d8], R19 ;  /* 0x0002d81301007387 */ /* 0x0003e60000100800 */
[----:B------:R-:W-:Y:S01]  /*1c80*/  ULEA UR6, UR42, UR4, 0xb ;  /* 0x000000042a067291 */ /* 0x000fe2000f8e583f */
[----:B------:R2:W-:Y:S04]  /*1c90*/  STL [R1+0x2d4], R18 ;  /* 0x0002d41201007387 */ /* 0x0005e80000100800 */
[----:B-----5:R3:W-:Y:S02]  /*1ca0*/  STL [R1+0x2d0], R17 ;  /* 0x0002d01101007387 */ /* 0x0207e40000100800 */
[----:B------:R-:W-:-:S02]  /*1cb0*/  UMOV UR10, UR6 ;  /* 0x00000006000a7c82 */ /* 0x000fc40008000000 */
[----:B------:R-:W-:Y:S01]  /*1cc0*/  HGMMA.64x256x16.F32 R24, gdesc[UR8], RZ, !UPT, gsb0 ;  /* 0x03e00000081879f0 */ /* 0x000fe2000c0008ff */
[----:B------:R4:W-:Y:S01]  /*1cd0*/  STL [R1+0x2cc], R16 ;  /* 0x0002cc1001007387 */ /* 0x0009e20000100800 */
[----:B------:R-:W-:Y:S01]  /*1ce0*/  UIADD3 UR8, UR5, 0x400, URZ ;  /* 0x0000040005087890 */ /* 0x000fe2000fffe03f */
[----:B------:R-:W-:Y:S02]  /*1cf0*/  UMOV UR9, 0x40000040 ;  /* 0x4000004000097882 */ /* 0x000fe40000000000 */
[----:B------:R4:W-:Y:S01]  /*1d00*/  STL [R1+0x2c8], R2 ;  /* 0x0002c80201007387 */ /* 0x0009e20000100800 */
[----:B------:R-:W-:-:S03]  /*1d10*/  WARPGROUP.DEPBAR.LE gsb0, 0x0 ;  /* 0x00008000000079c5 */ /* 0x000fc60000010000 */
[----:B------:R-:W-:Y:S01]  /*1d20*/  STL.64 [R1], R24 ;  /* 0x0000001801007387 */ /* 0x000fe20000100a00 */
[----:B------:R-:W-:Y:S01]  /*1d30*/  MOV R235, R47 ;  /* 0x0000002f00eb7202 */ /* 0x000fe20000000f00 */
[----:B------:R-:W-:Y:S01]  /*1d40*/  IMAD.MOV.U32 R229, RZ, RZ, R53 ;  /* 0x000000ffffe57224 */ /* 0x000fe200078e0035 */
[----:B------:R-:W-:Y:S01]  /*1d50*/  MOV R234, R48 ;  /* 0x0000003000ea7202 */ /* 0x000fe20000000f00 */
[----:B------:R-:W-:Y:S01]  /*1d60*/  STL.64 [R1+0x8], R26 ;  /* 0x0000081a01007387 */ /* 0x000fe20000100a00 */
        /* <DEDUP_REMOVED lines=29> */
[----:B-1----:R-:W-:Y:S01]  /*1f40*/  IMAD.MOV.U32 R19, RZ, RZ, R133 ;  /* 0x000000ffff137224 */ /* 0x002fe200078e0085 */
[----:B------:R-:W-:Y:S01]  /*1f50*/  MOV R216, R66 ;  /* 0x0000004200d87202 */ /* 0x000fe20000000f00 */
[----:B------:R-:W-:Y:S01]  /*1f60*/  STL.64 [R1+0x48], R42 ;  /* 0x0000482a01007387 */ /* 0x000fe20000100a00 */
[----:B------:R-:W-:Y:S01]  /*1f70*/  MOV R215, R67 ;  /* 0x0000004300d77202 */ /* 0x000fe20000000f00 */
[----:B------:R-:W-:Y:S01]  /*1f80*/  IMAD.MOV.U32 R9, RZ, RZ, R143 ;  /* 0x000000ffff097224 */ /* 0x000fe200078e008f */
[----:B------:R-:W-:Y:S01]  /*1f90*/  MOV R214, R68 ;  /* 0x0000004400d67202 */ /* 0x000fe20000000f00 */
[----:B------:R-:W-:Y:S01]  /*1fa0*/  STL.64 [R1+0x50], R44 ;  /* 0x0000502c01007387 */ /* 0x000fe20000100a00 */
[----:B------:R-:W-:-:S02]  /*1fb0*/  MOV R153, R69 ;  /* 0x0000004500997202 */ /* 0x000fc40000000f00 */
[----:B------:R-:W-:Y:S01]  /*1fc0*/  MOV R154, R70 ;  /* 0x00000046009a7202 */ /* 0x000fe20000000f00 */
[----:B------:R1:W-:Y:S01]  /*1fd0*/  STL [R1+0x58], R46 ;  /* 0x0000582e01007387 */ /* 0x0003e20000100800 */
[----:B------:R-:W-:Y:S02]  /*1fe0*/  MOV R155, R71 ;  /* 0x00000047009b7202 */ /* 0x000fe40000000f00 */
[----:B------:R-:W-:Y:S01]  /*1ff0*/  MOV R156, R72 ;  /* 0x00000048009c7202 */ /* 0x000fe20000000f00 */
[----:B------:R-:W-:Y:S01]  /*2000*/  STL [R1+0x59c], R173 ;  /* 0x00059cad01007387 */ /* 0x000fe20000100800 */
[----:B------:R-:W-:Y:S02]  /*2010*/  MOV R158, R74 ;  /* 0x0000004a009e7202 */ /* 0x000fe40000000f00 */
[----:B------:R-:W-:Y:S01]  /*2020*/  MOV R159, R75 ;  /* 0x0000004b009f7202 */ /* 0x000fe20000000f00 */
[----:B------:R-:W-:Y:S01]  /*2030*/  STL [R1+0x598], R152 ;  /* 0x0005989801007387 */ /* 0x000fe20000100800 */
[----:B------:R-:W-:-:S02]  /*2040*/  MOV R160, R76 ;  /* 0x0000004c00a07202 */ /* 0x000fc40000000f00 */
[----:B------:R-:W-:Y:S02]  /*2050*/  MOV R161, R77 ;  /* 0x0000004d00a17202 */ /* 0x000fe40000000f00 */
[----:B------:R-:W-:Y:S02]  /*2060*/  MOV R162, R78 ;  /* 0x0000004e00a27202 */ /* 0x000fe40000000f00 */
[----:B------:R-:W-:Y:S02]  /*2070*/  MOV R163, R79 ;  /* 0x0000004f00a37202 */ /* 0x000fe40000000f00 */
[----:B------:R-:W-:Y:S02]  /*2080*/  MOV R164, R80 ;  /* 0x0000005000a47202 */ /* 0x000fe40000000f00 */
[----:B------:R-:W-:Y:S02]  /*2090*/  MOV R165, R81 ;  /* 0x0000005100a57202 */ /* 0x000fe40000000f00 */
        /* <DEDUP_REMOVED lines=46> */
[----:B--2---:R-:W-:Y:S02]  /*2380*/  MOV R18, R134 ;  /* 0x0000008600127202 */ /* 0x004fe40000000f00 */
[----:B---3--:R-:W-:Y:S02]  /*2390*/  MOV R17, R135 ;  /* 0x0000008700117202 */ /* 0x008fe40000000f00 */
[----:B----4-:R-:W-:-:S02]  /*23a0*/  MOV R16, R136 ;  /* 0x0000008800107202 */ /* 0x010fc40000000f00 */
        /* <DEDUP_REMOVED lines=14> */
[----:B-1----:R-:W-:-:S06]  /*2490*/  WARPGROUP.ARRIVE ;  /* 0x00000000000079c5 */ /* 0x002fcc0000000000 */
[----:B------:R-:W-:Y:S03]  /*24a0*/  HGMMA.64x256x16.F32 R24, gdesc[UR8], RZ, !UPT, gsb0 ;  /* 0x03e00000081879f0 */ /* 0x000fe6000c0008ff */
[----:B------:R-:W-:Y:S02]  /*24b0*/  WARPGROUP.DEPBAR.LE gsb0, 0x0 ;  /* 0x00008000000079c5 */ /* 0x000fe40000010000 */
[----:B------:R-:W-:Y:S04]  /*24c0*/  STL.64 [R1+0x590], R150 ;  /* 0x0005909601007387 */ /* 0x000fe80000100a00 */
        /* <DEDUP_REMOVED lines=20> */
[----:B------:R1:W-:Y:S04]  /*2610*/  STL.64 [R1+0x4e8], R108 ;  /* 0x0004e86c01007387 */ /* 0x0003e80000100a00 */
[----:B-1----:R-:W2:Y:S04]  /*2620*/  LDL.LU R108, [R1] ;  /* 0x00000000016c7983 */ /* 0x002ea80000300800 */
[----:B------:R-:W2:Y:S04]  /*2630*/  LDL.LU R109, [R1+0x4] ;  /* 0x00000400016d7983 */ /* 0x000ea80000300800 */
        /* <DEDUP_REMOVED lines=20> */
[----:B------:R-:W2:Y:S01]  /*2780*/  LDL.LU R130, [R1+0x58] ;  /* 0x0000580001827983 */ /* 0x000ea20000300800 */
[----:B------:R-:W-:Y:S01]  /*2790*/  MOV R131, R235 ;  /* 0x000000eb00837202 */ /* 0x000fe20000000f00 */
[----:B------:R-:W-:Y:S01]  /*27a0*/  IMAD.MOV.U32 R132, RZ, RZ, R234 ;  /* 0x000000ffff847224 */ /* 0x000fe200078e00ea */
[----:B------:R-:W-:Y:S01]  /*27b0*/  MOV R133, R233 ;  /* 0x000000e900857202 */ /* 0x000fe20000000f00 */
[----:B------:R-:W-:Y:S01]  /*27c0*/  IMAD.MOV.U32 R142, RZ, RZ, R224 ;  /* 0x000000ffff8e7224 */ /* 0x000fe200078e00e0 */
[----:B------:R-:W-:Y:S01]  /*27d0*/  MOV R134, R232 ;  /* 0x000000e800867202 */ /* 0x000fe20000000f00 */
[----:B------:R-:W-:Y:S01]  /*27e0*/  IMAD.MOV.U32 R152, RZ, RZ, R214 ;  /* 0x000000ffff987224 */ /* 0x000fe200078e00d6 */
[----:B------:R-:W-:Y:S01]  /*27f0*/  MOV R135, R231 ;  /* 0x000000e700877202 */ /* 0x000fe20000000f00 */
[----:B------:R-:W-:Y:S01]  /*2800*/  IMAD.MOV.U32 R231, RZ, RZ, R5 ;  /* 0x000000ffffe77224 */ /* 0x000fe200078e0005 */
[----:B------:R-:W-:Y:S01]  /*2810*/  MOV R136, R230 ;  /* 0x000000e600887202 */ /* 0x000fe20000000f00 */
[----:B------:R-:W-:Y:S01]  /*2820*/  UIADD3 UR8, UR5, 0x2, URZ ;  /* 0x0000000205087890 */ /* 0x000fe2000fffe03f */
[----:B------:R-:W-:Y:S01]  /*2830*/  MOV R137, R229 ;  /* 0x000000e500897202 */ /* 0x000fe20000000f00 */
[----:B------:R-:W-:Y:S01]  /*2840*/  UIADD3 UR10, UR6, 0x2, URZ ;  /* 0x00000002060a7890 */ /* 0x000fe2000fffe03f */
[----:B------:R-:W-:Y:S01]  /*2850*/  MOV R138, R228 ;  /* 0x000000e4008a7202 */ /* 0x000fe20000000f00 */
[----:B------:R-:W-:Y:S01]  /*2860*/  UMOV UR9, 0x40000040 ;  /* 0x4000004000097882 */ /* 0x000fe20000000000 */
[----:B------:R-:W-:Y:S01]  /*2870*/  MOV R139, R227 ;  /* 0x000000e3008b7202 */ /* 0x000fe20000000f00 */
[----:B------:R-:W-:Y:S01]  /*2880*/  UMOV UR11, 0x40000040 ;  /* 0x40000040000b7882 */ /* 0x000fe20000000000 */
[----:B------:R-:W-:-:S02]  /*2890*/  MOV R140, R226 ;  /* 0x000000e2008c7202 */ /* 0x000fc40000000f00 */
[----:B------:R-:W-:Y:S02]  /*28a0*/  MOV R141, R225 ;  /* 0x000000e1008d7202 */ /* 0x000fe40000000f00 */
[----:B------:R-:W-:Y:S02]  /*28b0*/  MOV R143, R223 ;  /* 0x000000df008f7202 */ /* 0x000fe40000000f00 */
[----:B------:R-:W-:Y:S02]  /*28c0*/  MOV R144, R222 ;  /* 0x000000de00907202 */ /* 0x000fe40000000f00 */
[----:B------:R-:W-:Y:S01]  /*28d0*/  MOV R145, R221 ;  /* 0x000000dd00917202 */ /* 0x000fe20000000f00 */
[----:B------:R-:W-:Y:S01]  /*28e0*/  IMAD.MOV.U32 R221, RZ, RZ, R15 ;  /* 0x000000ffffdd7224 */ /* 0x000fe200078e000f */
        /* <DEDUP_REMOVED lines=27> */
[----:B------:R-:W-:-:S06]  /*2aa0*/  MOV R235, R0 ;  /* 0x0000000000eb7202 */ /* 0x000fcc0000000f00 */
[----:B--2---:R-:W-:-:S06]  /*2ab0*/  WARPGROUP.ARRIVE ;  /* 0x00000000000079c5 */ /* 0x004fcc0000000000 */
[----:B------:R-:W-:Y:S03]  /*2ac0*/  HGMMA.64x256x16.F32 R108, gdesc[UR8], R108, gsb0 ;  /* 0x03e00000086c79f0 */ /* 0x000fe6000800086c */
[----:B------:R-:W-:Y:S02]  /*2ad0*/  WARPGROUP.DEPBAR.LE gsb0, 0x0 ;  /* 0x00008000000079c5 */ /* 0x000fe40000010000 */
[----:B------:R-:W-:Y:S04]  /*2ae0*/  STL.64 [R1], R108 ;  /* 0x0000006c01007387 */ /* 0x000fe80000100a00 */
        /* <DEDUP_REMOVED lines=63> */
[----:B-1----:R-:W2:Y:S04]  /*2ee0*/  LDL.LU R173, [R1+0x59c] ;  /* 0x00059c0001ad7983 */ /* 0x002ea80000300800 */
[----:B------:R-:W3:Y:S04]  /*2ef0*/  LDL.LU R152, [R1+0x598] ;  /* 0x0005980001987983 */ /* 0x000ee80000300800 */
[----:B------:R-:W4:Y:S04]  /*2f00*/  LDL.LU.64 R150, [R1+0x590] ;  /* 0x0005900001967983 */ /* 0x000f280000300a00 */
        /* <DEDUP_REMOVED lines=20> */
[----:B------:R-:W4:Y:S01]  /*3050*/  LDL.LU.64 R108, [R1+0x4e8] ;  /* 0x0004e800016c7983 */ /* 0x000f220000300a00 */
[----:B------:R-:W-:Y:S01]  /*3060*/  UIADD3 UR8, UR5, 0x402, URZ ;  /* 0x0000040205087890 */ /* 0x000fe2000fffe03f */
[----:B------:R-:W-:Y:S01]  /*3070*/  UMOV UR9, 0x40000040 ;  /* 0x4000004000097882 */ /* 0x000fe20000000000 */
[----:B----4-:R-:W-:-:S07]  /*3080*/  WARPGROUP.ARRIVE ;  /* 0x00000000000079c5 */ /* 0x010fce0000000000 */
[----:B------:R-:W-:Y:S03]  /*3090*/  HGMMA.64x256x16.F32 R24, gdesc[UR8], R24, gsb0 ;  /* 0x03e00000081879f0 */ /* 0x000fe60008000818 */
        /* <DEDUP_REMOVED lines=65> */
[----:B-1----:R-:W4:Y:S04]  /*34b0*/  LDL.LU.64 R24, [R1] ;  /* 0x0000000001187983 */ /* 0x002f280000300a00 */
        /* <DEDUP_REMOVED lines=63> */
[----:B------:R-:W-:-:S02]  /*38b0*/  UIADD3 UR8, UR5, 0x4, URZ ;  /* 0x0000000405087890 */ /* 0x000fc4000fffe03f */
[----:B------:R-:W-:Y:S01]  /*38c0*/  UIADD3 UR10, UR6, 0x4, URZ ;  /* 0x00000004060a7890 */ /* 0x000fe2000fffe03f */
[----:B------:R-:W-:Y:S01]  /*38d0*/  UMOV UR9, 0x40000040 ;  /* 0x4000004000097882 */ /* 0x000fe20000000000 */
[----:B------:R-:W-:Y:S01]  /*38e0*/  UMOV UR11, 0x40000040 ;  /* 0x40000040000b7882 */ /* 0x000fe20000000000 */
[----:B----4-:R-:W-:-:S06]  /*38f0*/  WARPGROUP.ARRIVE ;  /* 0x00000000000079c5 */ /* 0x010fcc0000000000 */
[----:B------:R-:W-:Y:S03]  /*3900*/  HGMMA.64x256x16.F32 R24, gdesc[UR8], R24, gsb0 ;  /* 0x03e00000081879f0 */ /* 0x000fe60008000818 */
[----:B------:R-:W-:Y:S02]  /*3910*/  WARPGROUP.DEPBAR.LE gsb0, 0x0 ;  /* 0x00008000000079c5 */ /* 0x000fe40000010000 */
        /* <DEDUP_REMOVED lines=46> */
[----:B------:R-:W4:Y:S01]  /*3c00*/  LDL.LU.64 R150, [R1+0x4e0] ;  /* 0x0004e00001967983 */ /* 0x000f220000300a00 */
[----:B------:R-:W-:Y:S02]  /*3c10*/  MOV R208, R124 ;  /* 0x0000007c00d07202 */ /* 0x000fe40000000f00 */
[----:B------:R-:W-:Y:S01]  /*3c20*/  MOV R209, R125 ;  /* 0x0000007d00d17202 */ /* 0x000fe20000000f00 */
[----:B------:R-:W4:Y:S01]  /*3c30*/  LDL.LU.64 R148, [R1+0x4d8] ;  /* 0x0004d80001947983 */ /* 0x000f220000300a00 */
[----:B------:R-:W-:-:S02]  /*3c40*/  MOV R207, R123 ;  /* 0x0000007b00cf7202 */ /* 0x000fc40000000f00 */
[----:B------:R-:W-:Y:S01]  /*3c50*/  MOV R204, R120 ;  /* 0x0000007800cc7202 */ /* 0x000fe20000000f00 */
[----:B------:R-:W4:Y:S01]  /*3c60*/  LDL.LU.64 R146, [R1+0x4d0] ;  /* 0x0004d00001927983 */ /* 0x000f220000300a00 */
        /* <DEDUP_REMOVED lines=99> */
[----:B------:R-:W-:-:S03]  /*42a0*/  MOV R23, R47 ;  /* 0x0000002f00177202 */ /* 0x000fc60000000f00 */
        /* <DEDUP_REMOVED lines=16> */
[----:B-1----:R-:W4:Y:S04]  /*43b0*/  LDL.LU.64 R46, [R1+0x340] ;  /* 0x00034000012e7983 */ /* 0x002f280000300a00 */
        /* <DEDUP_REMOVED lines=12> */
[----:B------:R-:W-:-:S02]  /*4480*/  UMOV UR9, 0x40000040 ;  /* 0x4000004000097882 */ /* 0x000fc40000000000 */
[----:B--2---:R-:W-:Y:S04]  /*4490*/  STL [R1+0x2c4], R173 ;  /* 0x0002c4ad01007387 */ /* 0x004fe80000100800 */
[----:B---3--:R-:W-:Y:S01]  /*44a0*/  STL [R1+0x2c0], R152 ;  /* 0x0002c09801007387 */ /* 0x008fe20000100800 */
[----:B----4-:R-:W-:-:S06]  /*44b0*/  WARPGROUP.ARRIVE ;  /* 0x00000000000079c5 */ /* 0x010fcc0000000000 */
        /* <DEDUP_REMOVED lines=53> */
[----:B------:R-:W-:-:S02]  /*4810*/  MOV R142, R231 ;  /* 0x000000e7008e7202 */ /* 0x000fc40000000f00 */
[----:B------:R-:W-:Y:S02]  /*4820*/  MOV R152, R221 ;  /* 0x000000dd00987202 */ /* 0x000fe40000000f00 */
        /* <DEDUP_REMOVED lines=8> */
[----:B------:R-:W-:Y:S01]  /*48b0*/  MOV R146, R227 ;  /* 0x000000e300927202 */ /* 0x000fe20000000f00 */
[----:B------:R-:W-:Y:S01]  /*48c0*/  IMAD.MOV.U32 R227, RZ, RZ, R10 ;  /* 0x000000ffffe37224 */ /* 0x000fe200078e000a */
[----:B------:R-:W-:Y:S01]  /*48d0*/  MOV R147, R226 ;  /* 0x000000e200937202 */ /* 0x000fe20000000f00 */
[----:B------:R1:W5:Y:S01]  /*48e0*/  LDL.LU R23, [R1+0x2e0] ;  /* 0x0002e00001177983 */ /* 0x0003620000300800 */
[----:B------:R-:W-:-:S02]  /*48f0*/  MOV R148, R225 ;  /* 0x000000e100947202 */ /* 0x000fc40000000f00 */
[----:B------:R-:W-:Y:S02]  /*4900*/  MOV R149, R224 ;  /* 0x000000e000957202 */ /* 0x000fe40000000f00 */
[----:B------:R-:W-:Y:S02]  /*4910*/  MOV R150, R223 ;  /* 0x000000df00967202 */ /* 0x000fe40000000f00 */
[----:B------:R-:W-:Y:S02]  /*4920*/  MOV R132, R22 ;  /* 0x0000001600847202 */ /* 0x000fe40000000f00 */
[----:B------:R-:W-:Y:S01]  /*4930*/  MOV R133, R19 ;  /* 0x0000001300857202 */ /* 0x000fe20000000f00 */
[----:B------:R1:W5:Y:S01]  /*4940*/  LDL.LU R22, [R1+0x2dc] ;  /* 0x0002dc0001167983 */ /* 0x0003620000300800 */
[----:B------:R-:W-:Y:S02]  /*4950*/  MOV R134, R18 ;  /* 0x0000001200867202 */ /* 0x000fe40000000f00 */
[----:B------:R-:W-:Y:S01]  /*4960*/  MOV R135, R17 ;  /* 0x0000001100877202 */ /* 0x000fe20000000f00 */
[----:B------:R1:W5:Y:S01]  /*4970*/  LDL.LU R19, [R1+0x2d8] ;  /* 0x0002d80001137983 */ /* 0x0003620000300800 */
[----:B------:R-:W-:-:S02]  /*4980*/  MOV R136, R16 ;  /* 0x0000001000887202 */ /* 0x000fc40000000f00 */
[----:B------:R-:W-:Y:S01]  /*4990*/  MOV R137, R2 ;  /* 0x0000000200897202 */ /* 0x000fe20000000f00 */
[----:B------:R1:W5:Y:S01]  /*49a0*/  LDL.LU R18, [R1+0x2d4] ;  /* 0x0002d40001127983 */ /* 0x0003620000300800 */
        /* <DEDUP_REMOVED lines=85> */
[----:B--2---:R1:W5:Y:S04]  /*4f00*/  LDL.LU R173, [R1+0x2c4] ;  /* 0x0002c40001ad7983 */ /* 0x0043680000300800 */
[----:B------:R1:W5:Y:S04]  /*4f10*/  LDL.LU R152, [R1+0x2c0] ;  /* 0x0002c00001987983 */ /* 0x0003680000300800 */
[----:B------:R-:W2:Y:S04]  /*4f20*/  LDL.LU.64 R150, [R1+0x2b8] ;  /* 0x0002b80001967983 */ /* 0x000ea80000300a00 */
        /* <DEDUP_REMOVED lines=20> */
[----:B------:R-:W2:Y:S01]  /*5070*/  LDL.LU.64 R108, [R1+0x210] ;  /* 0x00021000016c7983 */ /* 0x000ea20000300a00 */
[----:B------:R-:W-:Y:S01]  /*5080*/  UIADD3 UR8, UR5, 0x406, URZ ;  /* 0x0000040605087890 */ /* 0x000fe2000fffe03f */
[----:B------:R-:W-:Y:S01]  /*5090*/  UMOV UR9, 0x40000040 ;  /* 0x4000004000097882 */ /* 0x000fe20000000000 */
[----:B--2---:R-:W-:-:S07]  /*50a0*/  WARPGROUP.ARRIVE ;  /* 0x00000000000079c5 */ /* 0x004fce0000000000 */
[----:B------:R-:W-:Y:S03]  /*50b0*/  HGMMA.64x256x16.F32 R24, gdesc[UR8], R24, gsb0 ;  /* 0x03e00000081879f0 */ /* 0x000fe60008000818 */
[----:B------:R-:W-:Y:S02]  /*50c0*/  WARPGROUP.DEPBAR.LE gsb0, 0x0 ;  /* 0x00008000000079c5 */ /* 0x000fe40000010000 */
[----:B-1----:R-:W-:Y:S05]  /*50d0*/  @!P1 BRA `(.L_x_28) ;  /* 0x0000004000dc9947 */ /* 0x002fea0003800000 */
[----:B------:R-:W-:-:S04]  /*50e0*/  UIADD3 UR5, UR42, 0x1, URZ ;  /* 0x000000012a057890 */ /* 0x000fc8000fffe03f */
[----:B------:R-:W-:-:S04]  /*50f0*/  UISETP.NE.AND UP0, UPT, UR5, 0x3, UPT ;  /* 0x000000030500788c */ /* 0x000fc8000bf05270 */
[----:B------:R-:W-:Y:S02]  /*5100*/  USEL UR6, URZ, 0x1, UP0 ;  /* 0x000000013f067887 */ /* 0x000fe40008000000 */
[----:B------:R-:W-:Y:S02]  /*5110*/  USEL UR5, UR5, URZ, UP0 ;  /* 0x0000003f05057287 */ /* 0x000fe40008000000 */
[----:B------:R-:W-:-:S06]  /*5120*/  ULOP3.LUT UR6, UR41, UR6, URZ, 0x3c, !UPT ;  /* 0x0000000629067292 */ /* 0x000fcc000f8e3c3f */
[----:B------:R-:W-:Y:S01]  /*5130*/  MOV R0, UR6 ;  /* 0x0000000600007c02 */ /* 0x000fe20008000f00 */
[----:B------:R-:W-:-:S06]  /*5140*/  UMOV UR6, UR42 ;  /* 0x0000002a00067c82 */ /* 0x000fcc0008000000 */
.L_x_35:
[----:B------:R-:W-:Y:S05]  /*5150*/  @!P0 BRA `(.L_x_29) ;  /* 0x0000000000048947 */ /* 0x000fea0003800000 */
[----:B------:R-:W-:Y:S01]  /*5160*/  BPT.TRAP 0x1 ;  /* 0x000000040000795c */ /* 0x000fe20000300000 */
.L_x_29:
[----:B------:R-:W-:Y:S01]  /*5170*/  ULEA UR7, UR5, UR46, 0x3 ;  /* 0x0000002e05077291 */ /* 0x000fe2000f8e183f */
[----:B------:R-:W-:-:S08]  /*5180*/  SHF.L.U32 R3, R0, 0x1f, RZ ;  /* 0x0000001f00037819 */ /* 0x000fd000000006ff */
[----:B------:R1:W2:Y:S01]  /*5190*/  SYNCS.PHASECHK.TRANS64.TRYWAIT P1, [UR7], R3 ;  /* 0x00000003ff0075a7 */ /* 0x0002a20008020147 */
[----:B------:R-:W-:Y:S05]  /*51a0*/  @!P0 BRA `(.L_x_30) ;  /* 0x0000000000048947 */ /* 0x000fea0003800000 */
[----:B------:R-:W-:Y:S01]  /*51b0*/  BPT.TRAP 0x1 ;  /* 0x000000040000795c */ /* 0x000fe20000300000 */
.L_x_30:
[----:B--2---:R-:W-:Y:S05]  /*51c0*/  @P1 BRA `(.L_x_31) ;  /* 0x0000000000081947 */ /* 0x004fea0003800000 */
[----:B------:R-:W2:Y:S02]  /*51d0*/  SYNCS.PHASECHK.TRANS64.TRYWAIT P1, [UR7], R3 ;  /* 0x00000003ff0075a7 */ /* 0x000ea40008020147 */
[----:B--2---:R-:W-:Y:S05]  /*51e0*/  @!P1 BRA `(.L_x_32) ;  /* 0x0000029c00649947 */ /* 0x004fea0003800000 */
.L_x_31:
        /* <DEDUP_REMOVED lines=64> */
[----:B---3--:R-:W3:Y:S04]  /*55f0*/  LDL.LU.64 R24, [R1] ;  /* 0x0000000001187983 */ /* 0x008ee80000300a00 */
[----:B------:R-:W3:Y:S04]  /*5600*/  LDL.LU.64 R26, [R1+0x8] ;  /* 0x00000800011a7983 */ /* 0x000ee80000300a00 */
        /* <DEDUP_REMOVED lines=61> */
[----:B------:R-:W3:Y:S01]  /*59e0*/  LDL.LU.64 R150, [R1+0x1f8] ;  /* 0x0001f80001967983 */ /* 0x000ee20000300a00 */
[----:B------:R-:W-:-:S02]  /*59f0*/  ULEA UR7, UR5, UR47, 0xb ;  /* 0x0000002f05077291 */ /* 0x000fc4000f8e583f */
[----:B------:R-:W-:Y:S01]  /*5a00*/  ULEA UR12, UR5, UR4, 0xb ;  /* 0x00000004050c7291 */ /* 0x000fe2000f8e583f */
[----:B-----5:R-:W-:Y:S01]  /*5a10*/  STL [R1+0x2e4], R23 ;  /* 0x0002e41701007387 */ /* 0x020fe20000100800 */
[----:B------:R-:W-:Y:S01]  /*5a20*/  UMOV UR9, 0x40000040 ;  /* 0x4000004000097882 */ /* 0x000fe20000000000 */
[----:B------:R-:W-:Y:S02]  /*5a30*/  UMOV UR11, 0x40000040 ;  /* 0x40000040000b7882 */ /* 0x000fe40000000000 */
[----:B------:R-:W-:Y:S01]  /*5a40*/  UMOV UR8, UR7 ;  /* 0x0000000700087c82 */ /* 0x000fe20008000000 */
[----:B------:R-:W-:Y:S01]  /*5a50*/  STL [R1+0x2e0], R22 ;  /* 0x0002e01601007387 */ /* 0x000fe20000100800 */
[----:B------:R-:W-:-:S03]  /*5a60*/  UMOV UR10, UR12 ;  /* 0x0000000c000a7c82 */ /* 0x000fc60008000000 */
[----:B------:R-:W-:Y:S04]  /*5a70*/  STL [R1+0x2dc], R19 ;  /* 0x0002dc1301007387 */ /* 0x000fe80000100800 */
[----:B------:R-:W-:Y:S04]  /*5a80*/  STL [R1+0x2d8], R18 ;  /* 0x0002d81201007387 */ /* 0x000fe80000100800 */
[----:B------:R-:W-:Y:S04]  /*5a90*/  STL [R1+0x2d4], R17 ;  /* 0x0002d41101007387 */ /* 0x000fe80000100800 */
[----:B------:R-:W-:Y:S04]  /*5aa0*/  STL [R1+0x2d0], R16 ;  /* 0x0002d01001007387 */ /* 0x000fe80000100800 */
[----:B------:R4:W-:Y:S04]  /*5ab0*/  STL [R1+0x2cc], R2 ;  /* 0x0002cc0201007387 */ /* 0x0009e80000100800 */
[----:B------:R1:W-:Y:S01]  /*5ac0*/  STL [R1+0x2c8], R0 ;  /* 0x0002c80001007387 */ /* 0x0003e20000100800 */
[----:B---3--:R-:W-:-:S06]  /*5ad0*/  WARPGROUP.ARRIVE ;  /* 0x00000000000079c5 */ /* 0x008fcc0000000000 */
[----:B------:R-:W-:Y:S03]  /*5ae0*/  HGMMA.64x256x16.F32 R24, gdesc[UR8], R24, gsb0 ;  /* 0x03e00000081879f0 */ /* 0x000fe60008000818 */
[----:B------:R-:W-:Y:S02]  /*5af0*/  WARPGROUP.DEPBAR.LE gsb0, 0x0 ;  /* 0x00008000000079c5 */ /* 0x000fe40000010000 */
[----:B------:R-:W-:Y:S01]  /*5b00*/  STL.64 [R1], R24 ;  /* 0x0000001801007387 */ /* 0x000fe20000100a00 */
[----:B----4-:R-:W-:Y:S01]  /*5b10*/  MOV R2, R150 ;  /* 0x0000009600027202 */ /* 0x010fe20000000f00 */
[----:B------:R-:W-:Y:S01]  /*5b20*/  IMAD.MOV.U32 R5, RZ, RZ, R147 ;  /* 0x000000ffff057224 */ /* 0x000fe200078e0093 */
[----:B-1----:R-:W-:Y:S01]  /*5b30*/  MOV R0, R151 ;  /* 0x0000009700007202 */ /* 0x002fe20000000f00 */
[----:B------:R-:W-:Y:S01]  /*5b40*/  STL.64 [R1+0x8], R26 ;  /* 0x0000081a01007387 */ /* 0x000fe20000100a00 */
[----:B--2---:R-:W-:Y:S01]  /*5b50*/  MOV R4, R148 ;  /* 0x0000009400047202 */ /* 0x004fe20000000f00 */
        /* <DEDUP_REMOVED lines=38> */
[----:B------:R1:W-:Y:S01]  /*5dc0*/  STL [R1+0x58], R46 ;  /* 0x0000582e01007387 */ /* 0x0003e20000100800 */
[----:B------:R-:W-:-:S02]  /*5dd0*/  MOV R210, R126 ;  /* 0x0000007e00d27202 */ /* 0x000fc40000000f00 */
[----:B------:R-:W-:Y:S01]  /*5de0*/  MOV R208, R124 ;  /* 0x0000007c00d07202 */ /* 0x000fe20000000f00 */
[----:B------:R-:W2:Y:S01]  /*5df0*/  LDL.LU.64 R150, [R1+0x798] ;  /* 0x0007980001967983 */ /* 0x000ea20000300a00 */
[----:B------:R-:W-:Y:S02]  /*5e00*/  MOV R209, R125 ;  /* 0x0000007d00d17202 */ /* 0x000fe40000000f00 */
[----:B------:R-:W-:Y:S01]  /*5e10*/  MOV R206, R122 ;  /* 0x0000007a00ce7202 */ /* 0x000fe20000000f00 */
[----:B------:R-:W2:Y:S01]  /*5e20*/  LDL.LU.64 R148, [R1+0x790] ;  /* 0x0007900001947983 */ /* 0x000ea20000300a00 */
[----:B------:R-:W-:Y:S02]  /*5e30*/  MOV R207, R123 ;  /* 0x0000007b00cf7202 */ /* 0x000fe40000000f00 */
[----:B------:R-:W-:Y:S01]  /*5e40*/  MOV R204, R120 ;  /* 0x0000007800cc7202 */ /* 0x000fe20000000f00 */
[----:B------:R-:W2:Y:S01]  /*5e50*/  LDL.LU.64 R146, [R1+0x788] ;  /* 0x0007880001927983 */ /* 0x000ea20000300a00 */
        /* <DEDUP_REMOVED lines=115> */
[----:B-1----:R-:W2:Y:S04]  /*6590*/  LDL.LU.64 R46, [R1+0x5f8] ;  /* 0x0005f800012e7983 */ /* 0x002ea80000300a00 */
        /* <DEDUP_REMOVED lines=12> */
[----:B------:R-:W-:-:S02]  /*6660*/  UMOV UR9, 0x40000040 ;  /* 0x4000004000097882 */ /* 0x000fc40000000000 */
[----:B------:R-:W-:Y:S04]  /*6670*/  STL [R1+0x59c], R173 ;  /* 0x00059cad01007387 */ /* 0x000fe80000100800 */
[----:B------:R-:W-:Y:S01]  /*6680*/  STL [R1+0x598], R152 ;  /* 0x0005989801007387 */ /* 0x000fe20000100800 */
[----:B--2---:R-:W-:-:S06]  /*6690*/  WARPGROUP.ARRIVE ;  /* 0x00000000000079c5 */ /* 0x004fcc0000000000 */
        /* <DEDUP_REMOVED lines=55> */
[----:B------:R-:W-:Y:S02]  /*6a10*/  MOV R137, R229 ;  /* 0x000000e500897202 */ /* 0x000fe40000000f00 */
[----:B------:R-:W-:Y:S02]  /*6a20*/  MOV R138, R228 ;  /* 0x000000e4008a7202 */ /* 0x000fe40000000f00 */
[----:B------:R-:W-:Y:S02]  /*6a30*/  MOV R139, R227 ;  /* 0x000000e3008b7202 */ /* 0x000fe40000000f00 */
[----:B------:R-:W-:Y:S02]  /*6a40*/  MOV R140, R226 ;  /* 0x000000e2008c7202 */ /* 0x000fe40000000f00 */
        /* <DEDUP_REMOVED lines=10> */
[----:B------:R-:W-:Y:S01]  /*6af0*/  MOV R151, R215 ;  /* 0x000000d700977202 */ /* 0x000fe20000000f00 */
[----:B------:R-:W-:Y:S01]  /*6b00*/  IMAD.MOV.U32 R215, RZ, RZ, R21 ;  /* 0x000000ffffd77224 */ /* 0x000fe200078e0015 */
        /* <DEDUP_REMOVED lines=21> */
[----:B------:R-:W-:Y:S01]  /*6c60*/  MOV R234, R2 ;  /* 0x0000000200ea7202 */ /* 0x000fe20000000f00 */
[----:B------:R-:W-:-:S02]  /*6c70*/  UIADD3 UR8, UR7, 0x2, URZ ;  /* 0x0000000207087890 */ /* 0x000fc4000fffe03f */
[----:B------:R-:W-:Y:S01]  /*6c80*/  UIADD3 UR10, UR12, 0x2, URZ ;  /* 0x000000020c0a7890 */ /* 0x000fe2000fffe03f */
[----:B------:R-:W-:Y:S01]  /*6c90*/  UMOV UR9, 0x40000040 ;  /* 0x4000004000097882 */ /* 0x000fe20000000000 */
[----:B------:R-:W-:Y:S01]  /*6ca0*/  UMOV UR11, 0x40000040 ;  /* 0x40000040000b7882 */ /* 0x000fe20000000000 */
        /* <DEDUP_REMOVED lines=238> */
[----:B------:R-:W-:Y:S01]  /*7b90*/  STL.64 [R1+0x38], R38 ;  /* 0x0000382601007387 */ /* 0x000fe20000100a00 */
[----:B------:R-:W-:-:S03]  /*7ba0*/  MOV R4, R150 ;  /* 0x0000009600047202 */ /* 0x000fc60000000f00 */
[----:B------:R-:W-:Y:S01]  /*7bb0*/  STL.64 [R1+0x40], R40 ;  /* 0x0000402801007387 */ /* 0x000fe20000100a00 */
[----:B------:R-:W-:-:S03]  /*7bc0*/  MOV R3, R151 ;  /* 0x0000009700037202 */ /* 0x000fc60000000f00 */
[----:B------:R-:W-:Y:S01]  /*7bd0*/  STL.64 [R1+0x48], R42 ;  /* 0x0000482a01007387 */ /* 0x000fe20000100a00 */
[----:B------:R-:W-:-:S03]  /*7be0*/  MOV R6, R148 ;  /* 0x0000009400067202 */ /* 0x000fc60000000f00 */
[----:B------:R-:W-:Y:S01]  /*7bf0*/  STL.64 [R1+0x50], R44 ;  /* 0x0000502c01007387 */ /* 0x000fe20000100a00 */
[----:B------:R-:W-:Y:S01]  /*7c00*/  MOV R5, R149 ;  /* 0x0000009500057202 */ /* 0x000fe20000000f00 */
[----:B------:R-:W-:Y:S02]  /*7c10*/  IMAD.MOV.U32 R8, RZ, RZ, R146 ;  /* 0x000000ffff087224 */ /* 0x000fe400078e0092 */
[----:B------:R1:W-:Y:S01]  /*7c20*/  STL [R1+0x58], R46 ;  /* 0x0000582e01007387 */ /* 0x0003e20000100800 */
[----:B------:R-:W-:-:S03]  /*7c30*/  MOV R7, R147 ;  /* 0x0000009300077202 */ /* 0x000fc60000000f00 */
[----:B------:R-:W4:Y:S01]  /*7c40*/  LDL.LU.64 R150, [R1+0x4e0] ;  /* 0x0004e00001967983 */ /* 0x000f220000300a00 */
[----:B------:R-:W-:Y:S02]  /*7c50*/  MOV R10, R144 ;  /* 0x00000090000a7202 */ /* 0x000fe40000000f00 */
        /* <DEDUP_REMOVED lines=8> */
[----:B------:R-:W-:Y:S01]  /*7ce0*/  MOV R20, R138 ;  /* 0x0000008a00147202 */ /* 0x000fe20000000f00 */
[----:B------:R-:W-:Y:S01]  /*7cf0*/  IMAD.MOV.U32 R220, RZ, RZ, R136 ;  /* 0x000000ffffdc7224 */ /* 0x000fe200078e0088 */
[----:B------:R-:W-:Y:S01]  /*7d00*/  MOV R15, R139 ;  /* 0x0000008b000f7202 */ /* 0x000fe20000000f00 */
[----:B------:R-:W4:Y:S01]  /*7d10*/  LDL.LU.64 R142, [R1+0x4c0] ;  /* 0x0004c000018e7983 */ /* 0x000f220000300a00 */
        /* <DEDUP_REMOVED lines=205> */
[----:B------:R-:W-:-:S02]  /*89f0*/  MOV R141, R233 ;  /* 0x000000e9008d7202 */ /* 0x000fc40000000f00 */
[----:B------:R-:W-:Y:S01]  /*8a00*/  MOV R142, R232 ;  /* 0x000000e8008e7202 */ /* 0x000fe20000000f00 */
[----:B------:R-:W-:Y:S01]  /*8a10*/  IMAD.MOV.U32 R232, RZ, RZ, R6 ;  /* 0x000000ffffe87224 */ /* 0x000fe200078e0006 */
        /* <DEDUP_REMOVED lines=42> */
[----:B------:R1:W5:Y:S05]  /*8cc0*/  LDL.LU R0, [R1+0x2c8] ;  /* 0x0002c80001007983 */ /* 0x00036a0000300800 */
        /* <DEDUP_REMOVED lines=97> */
[----:B------:R-:W-:Y:S01]  /*92e0*/  BPT.TRAP 0x1 ;  /* 0x000000040000795c */ /* 0x000fe20000300000 */
.L_x_33:
[----:B-----5:R-:W-:-:S13]  /*92f0*/  ISETP.NE.AND P1, PT, R22, RZ, PT ;  /* 0x000000ff1600720c */ /* 0x020fda0003f25270 */
[----:B------:R-:W-:-:S05]  /*9300*/  VOTEU.ANY UP0, P1 ;  /* 0x00000000003f7886 */ /* 0x000fca0000800100 */
[----:B------:R-:W-:-:S04]  /*9310*/  @UP0 ULEA UR7, UR6, UR46, 0x3 ;  /* 0x0000002e06070291 */ /* 0x000fc8000f8e183f */
[----:B------:R-:W-:Y:S02]  /*9320*/  @UP0 UIADD3 UR7, UR7, 0x18, URZ ;  /* 0x0000001807070890 */ /* 0x000fe4000fffe03f */
[----:B------:R-:W-:-:S04]  /*9330*/  UISETP.GT.U32.AND UP0, UPT, UR37, 0x1, UPT ;  /* 0x000000012500788c */ /* 0x000fc8000bf04070 */
[----:B------:R-:W-:-:S04]  /*9340*/  MOV R3, UR7 ;  /* 0x0000000700037c02 */ /* 0x000fc80008000f00 */
[----:B------:R-:W-:-:S04]  /*9350*/  @P1 PRMT R3, R23, 0x654, R3 ;  /* 0x0000065417031816 */ /* 0x000fc80000000003 */
[----:B------:R1:W-:Y:S01]  /*9360*/  @P1 SYNCS.ARRIVE.TRANS64.RED.A1T0 RZ, [R3+URZ], RZ ;  /* 0x000000ff03ff19a7 */ /* 0x0003e2000810043f */
[----:B------:R-:W-:-:S13]  /*9370*/  PLOP3.LUT P1, PT, PT, PT, UP0, 0x80, 0x0 ;  /* 0x000000000000781c */ /* 0x000fda0003f2f008 */
[----:B-1----:R-:W-:Y:S05]  /*9380*/  @P1 BRA `(.L_x_34) ;  /* 0x0000000000041947 */ /* 0x002fea0003800000 */
[----:B------:R-:W-:Y:S01]  /*9390*/  BPT.TRAP 0x1 ;  /* 0x000000040000795c */ /* 0x000fe20000300000 */
.L_x_34:
[----:B------:R-:W-:Y:S01]  /*93a0*/  UIADD3 UR5, UR5, 0x1, URZ ;  /* 0x0000000105057890 */ /* 0x000fe2000fffe03f */
[C---:B------:R-:W-:Y:S01]  /*93b0*/  ISETP.GT.AND P1, PT, R2.reuse, 0x1, PT ;  /* 0x000000010200780c */ /* 0x040fe20003f24270 */
[----:B------:R-:W-:Y:S01]  /*93c0*/  UIADD3 UR6, UR6, 0x1, URZ ;  /* 0x0000000106067890 */ /* 0x000fe2000fffe03f */
[----:B------:R-:W-:Y:S01]  /*93d0*/  IADD3 R2, R2, -0x1, RZ ;  /* 0xffffffff02027810 */ /* 0x000fe20007ffe0ff */
[----:B------:R-:W-:Y:S02]  /*93e0*/  UISETP.NE.AND UP0, UPT, UR5, 0x3, UPT ;  /* 0x000000030500788c */ /* 0x000fe4000bf05270 */
[----:B------:R-:W-:Y:S02]  /*93f0*/  UISETP.NE.AND UP1, UPT, UR6, 0x3, UPT ;  /* 0x000000030600788c */ /* 0x000fe4000bf25270 */
[----:B------:R-:W-:Y:S02]  /*9400*/  USEL UR7, URZ, 0x1, UP0 ;  /* 0x000000013f077887 */ /* 0x000fe40008000000 */
[----:B------:R-:W-:-:S02]  /*9410*/  USEL UR5, UR5, URZ, UP0 ;  /* 0x0000003f05057287 */ /* 0x000fc40008000000 */
[----:B------:R-:W-:Y:S02]  /*9420*/  USEL UR6, UR6, URZ, UP1 ;  /* 0x0000003f06067287 */ /* 0x000fe40008800000 */
[----:B------:R-:W-:Y:S01]  /*9430*/  LOP3.LUT R0, R0, UR7, RZ, 0x3c, !PT ;  /* 0x0000000700007c12 */ /* 0x000fe2000f8e3cff */
[----:B------:R-:W-:Y:S09]  /*9440*/  @P1 BRA `(.L_x_35) ;  /* 0xffffffbc00401947 */ /* 0x000ff2000383ffff */
.L_x_28:
[----:B------:R-:W1:Y:S02]  /*9450*/  LDC R0, c[0x0][0x28c] ;  /* 0x0000a300ff007b82 */ /* 0x000e640000000800 */
[----:B-1----:R-:W-:-:S13]  /*9460*/  ISETP.GE.AND P1, PT, R0, 0x1, PT ;  /* 0x000000010000780c */ /* 0x002fda0003f26270 */
[----:B------:R-:W-:Y:S05]  /*9470*/  @!P1 BRA `(.L_x_36) ;  /* 0x0000000000549947 */ /* 0x000fea0003800000 */
[----:B------:R-:W-:Y:S05]  /*9480*/  @!P0 BRA `(.L_x_37) ;  /* 0x0000000000048947 */ /* 0x000fea0003800000 */
[----:B------:R-:W-:Y:S01]  /*9490*/  BPT.TRAP 0x1 ;  /* 0x000000040000795c */ /* 0x000fe20000300000 */
.L_x_37:
[----:B-----5:R-:W-:Y:S01]  /*94a0*/  ISETP.NE.AND P0, PT, R22, RZ, PT ;  /* 0x000000ff1600720c */ /* 0x020fe20003f05270 */
[----:B------:R-:W-:-:S12]  /*94b0*/  BSSY B0, `(.L_x_38) ;  /* 0x000000d000007945 */ /* 0x000fd80003800000 */
[----:B------:R-:W-:Y:S05]  /*94c0*/  @!P0 BRA `(.L_x_39) ;  /* 0x00000000002c8947 */ /* 0x000fea0003800000 */
[----:B------:R-:W-:-:S04]  /*94d0*/  UISETP.LT.AND UP0, UPT, UR44, 0x1, UPT ;  /* 0x000000012c00788c */ /* 0x000fc8000bf01270 */
[----:B------:R-:W-:-:S04]  /*94e0*/  USEL UR6, UR44, 0x1, UP0 ;  /* 0x000000012c067887 */ /* 0x000fc80008000000 */
[----:B------:R-:W-:-:S04]  /*94f0*/  UIADD3 UR6, UR42, UR44, -UR6 ;  /* 0x0000002c2a067290 */ /* 0x000fc8000fffe806 */
[----:B------:R-:W-:-:S04]  /*9500*/  UIMAD.WIDE.U32 UR4, UR6, -0x55555555, URZ ;  /* 0xaaaaaaab060478a5 */ /* 0x000fc8000f8e003f */
[----:B------:R-:W-:-:S04]  /*9510*/  USHF.R.U32.HI UR4, URZ, 0x1, UR5 ;  /* 0x000000013f047899 */ /* 0x000fc80008011605 */
[----:B------:R-:W-:-:S04]  /*9520*/  UIMAD UR6, UR4, -0x3, UR6 ;  /* 0xfffffffd040678a4 */ /* 0x000fc8000f8e0206 */
[----:B------:R-:W-:-:S04]  /*9530*/  ULEA UR6, UR6, UR46, 0x3 ;  /* 0x0000002e06067291 */ /* 0x000fc8000f8e183f */
[----:B------:R-:W-:-:S06]  /*9540*/  UIADD3 UR6, UR6, 0x18, URZ ;  /* 0x0000001806067890 */ /* 0x000fcc000fffe03f */
[----:B------:R-:W-:-:S04]  /*9550*/  MOV R0, UR6 ;  /* 0x0000000600007c02 */ /* 0x000fc80008000f00 */
[----:B------:R-:W-:-:S04]  /*9560*/  PRMT R0, R23, 0x654, R0 ;  /* 0x0000065417007816 */ /* 0x000fc80000000000 */
[----:B------:R1:W-:Y:S03]  /*9570*/  SYNCS.ARRIVE.TRANS64.RED.A1T0 RZ, [R0+URZ], RZ ;  /* 0x000000ff00ff79a7 */ /* 0x0003e6000810043f */
.L_x_39:
[----:B------:R-:W-:Y:S05]  /*9580*/  BSYNC B0 ;  /* 0x0000000000007941 */ /* 0x000fea0003800000 */
.L_x_38:
[----:B------:R-:W-:-:S06]  /*9590*/  UISETP.GT.U32.AND UP0, UPT, UR37, 0x1, UPT ;  /* 0x000000012500788c */ /* 0x000fcc000bf04070 */
[----:B------:R-:W-:-:S13]  /*95a0*/  PLOP3.LUT P0, PT, PT, PT, UP0, 0x80, 0x0 ;  /* 0x000000000000781c */ /* 0x000fda0003f0f008 */
[----:B------:R-:W-:Y:S05]  /*95b0*/  @P0 BRA `(.L_x_36) ;  /* 0x0000000000040947 */ /* 0x000fea0003800000 */
[----:B------:R-:W-:Y:S01]  /*95c0*/  BPT.TRAP 0x1 ;  /* 0x000000040000795c */ /* 0x000fe20000300000 */
.L_x_36:
[----:B------:R-:W-:Y:S01]  /*95d0*/  UIADD3 UR6, UR46, 0x200, URZ ;  /* 0x000002002e067890 */ /* 0x000fe2000fffe03f */
[----:B-----5:R-:W-:Y:S01]  /*95e0*/  R2UR UR50, R152 ;  /* 0x00000000983272ca */ /* 0x020fe200000e0000 */
[----:B------:R-:W-:Y:S01]  /*95f0*/  UIADD3 UR42, UR44, UR42, URZ ;  /* 0x0000002a2c2a7290 */ /* 0x000fe2000fffe03f */
[----:B------:R-:W-:Y:S01]  /*9600*/  R2UR UR49, R19 ;  /* 0x00000000133172ca */ /* 0x000fe200000e0000 */
[----:B------:R-:W-:Y:S02]  /*9610*/  UISETP.GE.U32.AND UP1, UPT, UR44, 0x3, UPT ;  /* 0x000000032c00788c */ /* 0x000fe4000bf26070 */
[----:B------:R-:W-:Y:S02]  /*9620*/  ULOP3.LUT UP2, URZ, UR6, 0x1bf, URZ, 0xc0, !UPT ;  /* 0x000001bf063f7892 */ /* 0x000fe4000f84c03f */
[----:B------:R-:W-:-:S04]  /*9630*/  UISETP.GT.U32.AND UP0, UPT, UR42, 0x2, UPT ;  /* 0x000000022a00788c */ /* 0x000fc8000bf04070 */
[----:B------:R-:W-:Y:S01]  /*9640*/  UISETP.LT.U32.AND UP0, UPT, UR44, 0x3, UP0 ;  /* 0x000000032c00788c */ /* 0x000fe20008701070 */
[----:B------:R-:W-:Y:S01]  /*9650*/  PLOP3.LUT P0, PT, PT, PT, UP2, 0x80, 0x0 ;  /* 0x000000000000781c */ /* 0x000fe20003f0f028 */
[----:B------:R-:W-:Y:S02]  /*9660*/  USHF.L.U32 UR50, UR50, 0x8, URZ ;  /* 0x0000000832327899 */ /* 0x000fe4000800063f */
[----:B------:R-:W-:Y:S02]  /*9670*/  @UP1 UIMAD.WIDE.U32 UR4, UR42, -0x55555555, URZ ;  /* 0xaaaaaaab2a0418a5 */ /* 0x000fe4000f8e003f */
[----:B------:R-:W-:Y:S02]  /*9680*/  USEL UR6, URZ, 0x1, !UP0 ;  /* 0x000000013f067887 */ /* 0x000fe4000c000000 */
[----:B------:R-:W-:Y:S02]  /*9690*/  @UP1 USHF.R.U32.HI UR4, URZ, 0x1, UR5 ;  /* 0x000000013f041899 */ /* 0x000fe40008011605 */
[----:B------:R-:W-:-:S02]  /*96a0*/  ULOP3.LUT UR41, UR41, UR6, URZ, 0x3c, !UPT ;  /* 0x0000000629297292 */ /* 0x000fc4000f8e3c3f */
[----:B------:R-:W-:Y:S02]  /*96b0*/  USHF.L.U32 UR49, UR49, 0x8, URZ ;  /* 0x0000000831317899 */ /* 0x000fe4000800063f */
[----:B------:R-:W-:Y:S01]  /*96c0*/  @UP1 ULOP3.LUT UR41, UR41, 0x1, UR4, 0x78, !UPT ;  /* 0x0000000129291892 */ /* 0x000fe2000f8e7804 */
[----:B------:R-:W-:Y:S11]  /*96d0*/  @!P0 BRA `(.L_x_40) ;  /* 0x00000000007c8947 */ /* 0x000ff60003800000 */
[----:B------:R-:W-:Y:S01]  /*96e0*/  MOV R19, 0x0 ;  /* 0x0000000000137802 */ /* 0x000fe20000000f00 */
[----:B------:R-:W-:Y:S01]  /*96f0*/  ULDC.64 UR4, c[0x4][0x80] ;  /* 0x0100200000047ab9 */ /* 0x000fe20000000a00 */
[----:B------:R-:W-:Y:S01]  /*9700*/  ULDC.64 UR6, c[0x4][0x88] ;  /* 0x0100220000067ab9 */ /* 0x000fe20000000a00 */
[----:B------:R-:W-:Y:S01]  /*9710*/  ULDC.64 UR8, c[0x4][0x10] ;  /* 0x0100040000087ab9 */ /* 0x000fe20000000a00 */
[----:B------:R2:W3:Y:S01]  /*9720*/  LDC.64 R2, c[0x4][R19] ;  /* 0x0100000013027b82 */ /* 0x0004e20000000a00 */
[----:B------:R-:W-:Y:S01]  /*9730*/  MOV R4, UR4 ;  /* 0x0000000400047c02 */ /* 0x000fe20008000f00 */
[----:B------:R-:W-:Y:S01]  /*9740*/  IMAD.U32 R7, RZ, RZ, UR7 ;  /* 0x00000007ff077e24 */ /* 0x000fe2000f8e00ff */
[----:B------:R-:W-:Y:S02]  /*9750*/  MOV R5, UR5 ;  /* 0x0000000500057c02 */ /* 0x000fe40008000f00 */
[----:B------:R-:W-:Y:S02]  /*9760*/  MOV R6, UR6 ;  /* 0x0000000600067c02 */ /* 0x000fe40008000f00 */
[----:B------:R-:W-:-:S02]  /*9770*/  MOV R10, UR8 ;  /* 0x00000008000a7c02 */ /* 0x000fc40008000f00 */
[----:B------:R-:W-:Y:S02]  /*9780*/  MOV R11, UR9 ;  /* 0x00000009000b7c02 */ /* 0x000fe40008000f00 */
[----:B------:R-:W-:Y:S02]  /*9790*/  MOV R8, 0x70 ;  /* 0x0000007000087802 */ /* 0x000fe40000000f00 */
[----:B------:R-:W-:Y:S02]  /*97a0*/  MOV R12, 0x1 ;  /* 0x00000001000c7802 */ /* 0x000fe40000000f00 */
[----:B--2---:R-:W-:-:S07]  /*97b0*/  MOV R13, RZ ;  /* 0x000000ff000d7202 */ /* 0x004fce0000000f00 */
[----:B------:R-:W-:-:S07]  /*97c0*/  LEPC R20, `(.L_x_41) ;  /* 0x000000001014794e */ /* 0x000fce0000000000 */
[----:B-1-3--:R-:W-:Y:S05]  /*97d0*/  CALL.ABS.NOINC R2 ;  /* 0x0000000002007343 */ /* 0x00afea0003c00000 */
.L_x_41:
[----:B------:R1:W2:Y:S01]  /*97e0*/  LDC.64 R2, c[0x4][R19] ;  /* 0x0100000013027b82 */ /* 0x0002a20000000a00 */
[----:B------:R-:W-:Y:S01]  /*97f0*/  ULDC.64 UR4, c[0x4][0x80] ;  /* 0x0100200000047ab9 */ /* 0x000fe20000000a00 */
[----:B------:R-:W-:Y:S01]  /*9800*/  ULDC.64 UR6, c[0x4][0x88] ;  /* 0x0100220000067ab9 */ /* 0x000fe20000000a00 */
[----:B------:R-:W-:Y:S01]  /*9810*/  ULDC.64 UR8, c[0x4][0x10] ;  /* 0x0100040000087ab9 */ /* 0x000fe20000000a00 */
        /* <DEDUP_REMOVED lines=8> */
[----:B-1----:R-:W-:-:S07]  /*98a0*/  MOV R13, RZ ;  /* 0x000000ff000d7202 */ /* 0x002fce0000000f00 */
[----:B------:R-:W-:-:S07]  /*98b0*/  LEPC R20, `(.L_x_40) ;  /* 0x000000001014794e */ /* 0x000fce0000000000 */
[----:B--2---:R-:W-:Y:S05]  /*98c0*/  CALL.ABS.NOINC R2 ;  /* 0x0000000002007343 */ /* 0x004fea0003c00000 */
.L_x_40:
[----:B------:R-:W-:Y:S02]  /*98d0*/  ULDC.64 UR4, c[0x0][0x590] ;  /* 0x0001640000047ab9 */ /* 0x000fe40000000a00 */
[----:B------:R-:W-:Y:S02]  /*98e0*/  MOV R171, UR4 ;  /* 0x0000000400ab7c02 */ /* 0x000fe40008000f00 */
[----:B------:R-:W-:Y:S02]  /*98f0*/  MOV R172, UR5 ;  /* 0x0000000500ac7c02 */ /* 0x000fe40008000f00 */
[----:B------:R-:W-:-:S04]  /*9900*/  ISETP.NE.U32.AND P2, PT, R171, RZ, PT ;  /* 0x000000ffab00720c */ /* 0x000fc80003f45070 */
[----:B------:R-:W-:-:S13]  /*9910*/  ISETP.NE.AND.EX P2, PT, R172, RZ, PT, P2 ;  /* 0x000000ffac00720c */ /* 0x000fda0003f45320 */
[----:B------:R-:W-:Y:S05]  /*9920*/  @!P2 BRA `(.L_x_42) ;  /* 0x00000000003ca947 */ /* 0x000fea0003800000 */
[----:B------:R-:W-:Y:S02]  /*9930*/  ULDC.64 UR4, c[0x0][0x588] ;  /* 0x0001620000047ab9 */ /* 0x000fe40000000a00 */
[----:B------:R-:W-:-:S04]  /*9940*/  ISETP.NE.U32.AND P0, PT, RZ, UR4, PT ;  /* 0x00000004ff007c0c */ /* 0x000fc8000bf05070 */
[----:B------:R-:W-:-:S13]  /*9950*/  ISETP.NE.AND.EX P0, PT, RZ, UR5, PT, P0 ;  /* 0x00000005ff007c0c */ /* 0x000fda000bf05300 */
[----:B------:R-:W-:Y:S05]  /*9960*/  @!P0 BRA `(.L_x_43) ;  /* 0x00000000001c8947 */ /* 0x000fea0003800000 */
[----:B------:R-:W2:Y:S01]  /*9970*/  LDC.64 R4, c[0x0][0x588] ;  /* 0x00016200ff047b82 */ /* 0x000ea20000000a00 */
[----:B------:R-:W-:-:S04]  /*9980*/  IMAD R2, R171, UR51, RZ ;  /* 0x00000033ab027c24 */ /* 0x000fc8000f8e02ff */
[----:B--2---:R-:W-:-:S05]  /*9990*/  IMAD.WIDE R2, R2, 0x4, R4 ;  /* 0x0000000402027825 */ /* 0x004fca00078e0204 */
[----:B------:R2:W5:Y:S01]  /*99a0*/  LDG.E R16, desc[UR56][R2.64] ;  /* 0x0000003802107981 */ /* 0x000562000c1e1900 */
[----:B-1----:R-:W-:-:S05]  /*99b0*/  MOV R0, 0x1 ;  /* 0x0000000100007802 */ /* 0x002fca0000000f00 */
[----:B------:R2:W-:Y:S01]  /*99c0*/  STL.S16 [R1+0x208], R0 ;  /* 0x0002080001007387 */ /* 0x0005e20000100600 */
[----:B------:R-:W-:Y:S05]  /*99d0*/  BRA `(.L_x_42) ;  /* 0x0000000000107947 */ /* 0x000fea0003800000 */
.L_x_43:
[----:B-1----:R-:W-:Y:S01]  /*99e0*/  MOV R0, 0x1 ;  /* 0x0000000100007802 */ /* 0x002fe20000000f00 */
[----:B------:R-:W-:Y:S02]  /*99f0*/  ULDC UR4, c[0x0][0x580] ;  /* 0x0001600000047ab9 */ /* 0x000fe40000000800 */
[----:B------:R-:W-:Y:S02]  /*9a00*/  MOV R16, UR4 ;  /* 0x0000000400107c02 */ /* 0x000fe40008000f00 */
[----:B------:R3:W-:Y:S05]  /*9a10*/  STL.S16 [R1+0x208], R0 ;  /* 0x0002080001007387 */ /* 0x0007ea0000100600 */
.L_x_42:
[----:B--2---:R-:W2:Y:S02]  /*9a20*/  LDC.64 R2, c[0x0][0x5b0] ;  /* 0x00016c00ff027b82 */ /* 0x004ea40000000a00 */
[----:B--2---:R-:W-:-:S04]  /*9a30*/  ISETP.NE.U32.AND P0, PT, R2, RZ, PT ;  /* 0x000000ff0200720c */ /* 0x004fc80003f05070 */
        /* <DEDUP_REMOVED lines=10> */
[----:B------:R-:W-:Y:S05]  /*9ae0*/  BRA `(.L_x_44) ;  /* 0x0000000000087947 */ /* 0x000fea0003800000 */
.L_x_45:
[----:B------:R-:W-:Y:S02]  /*9af0*/  ULDC UR4, c[0x0][0x5a0] ;  /* 0x0001680000047ab9 */ /* 0x000fe40000000800 */
[----:B------:R-:W-:-:S07]  /*9b00*/  IMAD.U32 R17, RZ, RZ, UR4 ;  /* 0x00000004ff117e24 */ /* 0x000fce000f8e00ff */
.L_x_44:
[----:B------:R-:W-:Y:S01]  /*9b10*/  ULDC.64 UR4, c[0x0][0x588] ;  /* 0x0001620000047ab9 */ /* 0x000fe20000000a00 */
[----:B------:R-:W-:Y:S01]  /*9b20*/  ISETP.NE.U32.AND P1, PT, R171, RZ, PT ;  /* 0x000000ffab00720c */ /* 0x000fe20003f25070 */
[----:B------:R-:W-:Y:S02]  /*9b30*/  UISETP.NE.U32.AND UP0, UPT, UR4, URZ, UPT ;  /* 0x0000003f0400728c */ /* 0x000fe4000bf05070 */
[----:B------:R-:W-:Y:S02]  /*9b40*/  ISETP.NE.U32.AND P3, PT, RZ, UR4, PT ;  /* 0x00000004ff007c0c */ /* 0x000fe4000bf65070 */
[----:B------:R-:W-:Y:S01]  /*9b50*/  ISETP.NE.AND.EX P5, PT, R172, RZ, PT, P1 ;  /* 0x000000ffac00720c */ /* 0x000fe20003fa5310 */
[----:B------:R-:W-:Y:S02]  /*9b60*/  UISETP.NE.AND.EX UP0, UPT, UR5, URZ, UPT, UP0 ;  /* 0x0000003f0500728c */ /* 0x000fe4000bf05300 */
[----:B------:R-:W-:Y:S02]  /*9b70*/  ISETP.NE.AND.EX P3, PT, RZ, UR5, PT, P3 ;  /* 0x00000005ff007c0c */ /* 0x000fe4000bf65330 */
[----:B------:R-:W-:-:S02]  /*9b80*/  PLOP3.LUT P0, PT, PT, PT, PT, 0x8, 0x0 ;  /* 0x000000000000781c */ /* 0x000fc40003f0e170 */
[----:B------:R-:W-:-:S04]  /*9b90*/  PLOP3.LUT P4, PT, PT, PT, UP0, 0x80, 0x0 ;  /* 0x000000000000781c */ /* 0x000fc80003f8f008 */
[----:B------:R-:W-:-:S05]  /*9ba0*/  PLOP3.LUT P4, PT, P4, PT, PT, 0x8, 0x0 ;  /* 0x000000000000781c */ /* 0x000fca000278e170 */
[----:B------:R-:W-:Y:S08]  /*9bb0*/  @P3 BRA P5, `(.L_x_46) ;  /* 0x0000000000283947 */ /* 0x000ff00002800000 */
[----:B------:R-:W-:Y:S04]  /*9bc0*/  BSSY B0, `(.L_x_46) ;  /* 0x0000009000007945 */ /* 0x000fe80003800000 */
[----:B------:R-:W-:Y:S05]  /*9bd0*/  @!P2 BRA `(.L_x_47) ;  /* 0x000000000018a947 */ /* 0x000fea0003800000 */
[----:B-1-3--:R-:W3:Y:S01]  /*9be0*/  LDL R0, [R1+0x208] ;  /* 0x0002080001007983 */ /* 0x00aee20000100800 */
[----:B------:R-:W-:Y:S02]  /*9bf0*/  PLOP3.LUT P0, PT, P4, PT, PT, 0x80, 0x0 ;  /* 0x000000000000781c */ /* 0x000fe4000270f070 */
[----:B---3--:R-:W-:-:S13]  /*9c00*/  LOP3.LUT P3, RZ, R0, 0xff, RZ, 0xc0, !PT ;  /* 0x000000ff00ff7812 */ /* 0x008fda000786c0ff */
[----:B------:R-:W-:Y:S05]  /*9c10*/  @!P3 BRA `(.L_x_48) ;  /* 0x00000000000cb947 */ /* 0x000fea0003800000 */
[----:B-----5:R-:W-:Y:S01]  /*9c20*/  FSETP.EQ.AND P0, PT, R16, RZ, PT ;  /* 0x000000ff1000720b */ /* 0x020fe20003f02000 */
[----:B------:R-:W-:-:S12]  /*9c30*/  BRA `(.L_x_48) ;  /* 0x0000000000047947 */ /* 0x000fd80003800000 */
.L_x_47:
[----:B-----5:R-:W-:-:S13]  /*9c40*/  FSETP.EQ.AND P0, PT, R16, RZ, PT ;  /* 0x000000ff1000720b */ /* 0x020fda0003f02000 */
.L_x_48:
[----:B------:R-:W-:Y:S05]  /*9c50*/  BSYNC B0 ;  /* 0x0000000000007941 */ /* 0x000fea0003800000 */
.L_x_46:
[----:B------:R-:W-:Y:S04]  /*9c60*/  BSSY B0, `(.L_x_49) ;  /* 0x0000008000007945 */ /* 0x000fe80003800000 */
[----:B------:R-:W-:Y:S05]  /*9c70*/  @!P2 BRA `(.L_x_50) ;  /* 0x000000000014a947 */ /* 0x000fea0003800000 */
[----:B-1-3--:R-:W3:Y:S02]  /*9c80*/  LDL R0, [R1+0x208] ;  /* 0x0002080001007983 */ /* 0x00aee40000100800 */
[----:B---3--:R-:W-:-:S13]  /*9c90*/  LOP3.LUT P2, RZ, R0, 0xff, RZ, 0xc0, !PT ;  /* 0x000000ff00ff7812 */ /* 0x008fda000784c0ff */
[----:B------:R-:W-:Y:S05]  /*9ca0*/  @!P2 BRA `(.L_x_51) ;  /* 0x00000000000ca947 */ /* 0x000fea0003800000 */
[----:B-----5:R-:W-:Y:S01]  /*9cb0*/  FSETP.EQ.AND P4, PT, R16, RZ, PT ;  /* 0x000000ff1000720b */ /* 0x020fe20003f82000 */
[----:B------:R-:W-:-:S12]  /*9cc0*/  BRA `(.L_x_51) ;  /* 0x0000000000047947 */ /* 0x000fd80003800000 */
.L_x_50:
[----:B-----5:R-:W-:-:S13]  /*9cd0*/  FSETP.EQ.AND P4, PT, R16, RZ, PT ;  /* 0x000000ff1000720b */ /* 0x020fda0003f82000 */
.L_x_51:
[----:B------:R-:W-:Y:S05]  /*9ce0*/  BSYNC B0 ;  /* 0x0000000000007941 */ /* 0x000fea0003800000 */
.L_x_49:
[----:B------:R-:W-:Y:S01]  /*9cf0*/  BSSY B0, `(.L_x_52) ;  /* 0x0000025000007945 */ /* 0x000fe20003800000 */
[----:B-1-3--:R-:W-:Y:S02]  /*9d00*/  MOV R0, RZ ;  /* 0x000000ff00007202 */ /* 0x00afe40000000f00 */
[----:B------:R-:W-:Y:S02]  /*9d10*/  CS2R R8, SRZ ;  /* 0x0000000000087805 */ /* 0x000fe4000001ff00 */
[----:B------:R-:W-:Y:S02]  /*9d20*/  CS2R R10, SRZ ;  /* 0x00000000000a7805 */ /* 0x000fe4000001ff00 */
[----:B------:R-:W-:Y:S02]  /*9d30*/  CS2R R4, SRZ ;  /* 0x0000000000047805 */ /* 0x000fe4000001ff00 */
[----:B------:R-:W-:Y:S01]  /*9d40*/  CS2R R6, SRZ ;  /* 0x0000000000067805 */ /* 0x000fe2000001ff00 */
[----:B------:R-:W-:Y:S06]  /*9d50*/  @P0 BRA `(.L_x_53) ;  /* 0x0000000000780947 */ /* 0x000fec0003800000 */
[----:B------:R-:W-:-:S06]  /*9d60*/  UISETP.NE.AND UP0, UPT, UR43, 0x3, UPT ;  /* 0x000000032b00788c */ /* 0x000fcc000bf05270 */
[----:B------:R-:W-:-:S13]  /*9d70*/  PLOP3.LUT P2, PT, PT, PT, UP0, 0x80, 0x0 ;  /* 0x000000000000781c */ /* 0x000fda0003f4f008 */
[----:B------:R-:W-:Y:S05]  /*9d80*/  @!P2 BRA `(.L_x_54) ;  /* 0x000000000004a947 */ /* 0x000fea0003800000 */
[----:B------:R-:W-:Y:S01]  /*9d90*/  BPT.TRAP 0x1 ;  /* 0x000000040000795c */ /* 0x000fe20000300000 */
.L_x_54:
[----:B------:R-:W-:-:S04]  /*9da0*/  SHF.L.U32 R0, RZ, 0x1f, RZ ;  /* 0x0000001fff007819 */ /* 0x000fc800000006ff */
[----:B------:R-:W1:Y:S02]  /*9db0*/  SYNCS.PHASECHK.TRANS64.TRYWAIT P2, [UR46+0x30], R0 ;  /* 0x00003000ff0075a7 */ /* 0x000e64000804016e */
[----:B-1----:R-:W-:Y:S05]  /*9dc0*/  @!P2 BRA `(.L_x_55) ;  /* 0x000002500084a947 */ /* 0x002fea0003800000 */
.L_x_359:
[----:B-1----:R-:W-:Y:S02]  /*9dd0*/  MOV R0, 0x1 ;  /* 0x0000000100007802 */ /* 0x002fe40000000f00 */
[----:B------:R-:W-:Y:S02]  /*9de0*/  CS2R R8, SRZ ;  /* 0x0000000000087805 */ /* 0x000fe4000001ff00 */
[----:B------:R-:W-:Y:S02]  /*9df0*/  CS2R R10, SRZ ;  /* 0x00000000000a7805 */ /* 0x000fe4000001ff00 */
[----:B------:R-:W-:Y:S02]  /*9e00*/  CS2R R4, SRZ ;  /* 0x0000000000047805 */ /* 0x000fe4000001ff00 */
[----:B------:R-:W-:Y:S01]  /*9e10*/  CS2R R6, SRZ ;  /* 0x0000000000067805 */ /* 0x000fe2000001ff00 */
[----:B------:R-:W-:Y:S06]  /*9e20*/  @P4 BRA `(.L_x_53) ;  /* 0x0000000000444947 */ /* 0x000fec0003800000 */
[----:B------:R-:W2:Y:S01]  /*9e30*/  S2R R12, SR_TID.X ;  /* 0x00000000000c7919 */ /* 0x000ea20000002100 */
[----:B------:R-:W-:Y:S05]  /*9e40*/  WARPSYNC.ALL ;  /* 0x0000000000007948 */ /* 0x000fea0003800000 */
[C---:B--2---:R-:W-:Y:S02]  /*9e50*/  SHF.L.U32 R2, R12.reuse, 0x4, RZ ;  /* 0x000000040c027819 */ /* 0x044fe400000006ff */
[----:B------:R-:W-:Y:S02]  /*9e60*/  SHF.L.U32 R3, R12, 0x5, RZ ;  /* 0x000000050c037819 */ /* 0x000fe400000006ff */
[----:B------:R-:W-:-:S02]  /*9e70*/  LOP3.LUT R2, R2, 0xe00, RZ, 0xc0, !PT ;  /* 0x00000e0002027812 */ /* 0x000fc400078ec0ff */
[----:B------:R-:W-:Y:S02]  /*9e80*/  LOP3.LUT R8, R3, 0xc0, RZ, 0xc0, !PT ;  /* 0x000000c003087812 */ /* 0x000fe400078ec0ff */
[----:B------:R-:W-:-:S04]  /*9e90*/  LOP3.LUT R2, R2, 0x20, R3, 0xf8, !PT ;  /* 0x0000002002027812 */ /* 0x000fc800078ef803 */
[----:B------:R-:W-:Y:S02]  /*9ea0*/  LOP3.LUT R2, R2, 0x100, R3, 0xf8, !PT ;  /* 0x0000010002027812 */ /* 0x000fe400078ef803 */
[----:B------:R-:W-:-:S04]  /*9eb0*/  SHF.R.U32.HI R3, RZ, 0x1, R12 ;  /* 0x00000001ff037819 */ /* 0x000fc8000001160c */
[----:B------:R-:W-:Y:S02]  /*9ec0*/  LOP3.LUT R8, R8, 0x8, R3, 0xf8, !PT ;  /* 0x0000000808087812 */ /* 0x000fe400078ef803 */
[----:B------:R-:W-:-:S04]  /*9ed0*/  SHF.L.U32 R3, R12, 0x2, RZ ;  /* 0x000000020c037819 */ /* 0x000fc800000006ff */
[----:B------:R-:W-:-:S04]  /*9ee0*/  LOP3.LUT R8, R8, 0x18, R3, 0x78, !PT ;  /* 0x0000001808087812 */ /* 0x000fc800078e7803 */
[----:B------:R-:W-:-:S04]  /*9ef0*/  LOP3.LUT R8, R2, R8, RZ, 0xfc, !PT ;  /* 0x0000000802087212 */ /* 0x000fc800078efcff */
[----:B------:R-:W-:-:S04]  /*9f00*/  LEA R8, R8, UR46, 0x1 ;  /* 0x0000002e08087c11 */ /* 0x000fc8000f8e08ff */
[----:B------:R-:W-:Y:S02]  /*9f10*/  LEA R4, R18, R8, 0x1 ;  /* 0x0000000812047211 */ /* 0x000fe400078e08ff */
[----:B------:R-:W1:Y:S04]  /*9f20*/  LDSM.16.M88.4 R8, [R8+0x200] ;  /* 0x000200000808783b */ /* 0x000e680000000200 */
[----:B------:R-:W3:Y:S02]  /*9f30*/  LDSM.16.M88.4 R4, [R4+0x200] ;  /* 0x000200000404783b */ /* 0x000ee40000000200 */
.L_x_53:
[----:B------:R-:W-:Y:S05]  /*9f40*/  BSYNC B0 ;  /* 0x0000000000007941 */ /* 0x000fea0003800000 */
.L_x_52:
[----:B--2---:R-:W2:Y:S04]  /*9f50*/  LDL.LU R2, [R1+0x8] ;  /* 0x0000080001027983 */ /* 0x004ea80000300800 */
[----:B------:R-:W4:Y:S04]  /*9f60*/  LDL.LU R159, [R1+0x10] ;  /* 0x00001000019f7983 */ /* 0x000f280000300800 */
[----:B------:R-:W3:Y:S04]  /*9f70*/  LDL.LU R19, [R1+0x14] ;  /* 0x0000140001137983 */ /* 0x000ee80000300800 */
        /* <DEDUP_REMOVED lines=9> */
[----:B------:R-:W4:Y:S01]  /*a010*/  LDL.LU R165, [R1+0xc] ;  /* 0x00000c0001a57983 */ /* 0x000f220000300800 */
[----:B------:R-:W-:-:S02]  /*a020*/  MOV R168, 0x38eb4c3a ;  /* 0x38eb4c3a00a87802 */ /* 0x000fc40000000f00 */
[----:B------:R-:W-:Y:S02]  /*a030*/  MOV R166, 0x3aae005b ;  /* 0x3aae005b00a67802 */ /* 0x000fe40000000f00 */
[----:B------:R-:W-:Y:S01]  /*a040*/  MOV R164, 0x3c09919f ;  /* 0x3c09919f00a47802 */ /* 0x000fe20000000f00 */
[----:B------:R-:W-:Y:S01]  /*a050*/  IMAD.MOV.U32 R163, RZ, RZ, 0x3d24d99a ;  /* 0x3d24d99affa37424 */ /* 0x000fe200078e00ff */
[----:B------:R-:W-:Y:S02]  /*a060*/  MOV R162, 0x3e235519 ;  /* 0x3e23551900a27802 */ /* 0x000fe40000000f00 */
[----:B------:R-:W-:Y:S02]  /*a070*/  MOV R161, 0x3f69b4f9 ;  /* 0x3f69b4f900a17802 */ /* 0x000fe40000000f00 */
[----:B------:R-:W-:Y:S01]  /*a080*/  MOV R160, 0x3f210a14 ;  /* 0x3f210a1400a07802 */ /* 0x000fe20000000f00 */
[----:B--2--5:R-:W-:Y:S01]  /*a090*/  FMUL R12, R17, R2 ;  /* 0x00000002110c7220 */ /* 0x024fe20000400000 */
[----:B-1----:R-:W-:-:S05]  /*a0a0*/  HADD2.F32 R2, -RZ, R9.H0_H0 ;  /* 0x20000009ff027230 */ /* 0x002fca0000004100 */
[----:B------:R-:W-:-:S04]  /*a0b0*/  FFMA R12, R16, R2, R12 ;  /* 0x00000002100c7223 */ /* 0x000fc8000000000c */
[----:B------:R-:W-:-:S04]  /*a0c0*/  FMUL R3, R12, 0.70710676908493041992 ;  /* 0x3f3504f30c037820 */ /* 0x000fc80000400000 */
[C---:B------:R-:W-:Y:S01]  /*a0d0*/  FMUL R2, R3.reuse, R3 ;  /* 0x0000000303027220 */ /* 0x040fe20000400000 */
[----:B------:R-:W-:-:S04]  /*a0e0*/  FSETP.GE.AND P2, PT, |R3|, 1.0029599666595458984, PT ;  /* 0x3f8060fe0300780b */ /* 0x000fc80003f46200 */
[----:B------:R-:W-:Y:S02]  /*a0f0*/  FSEL R2, |R3|, R2, P2 ;  /* 0x0000000203027208 */ /* 0x000fe40001000200 */
[----:B------:R-:W-:Y:S02]  /*a100*/  FSEL R14, R168, 8.4834944573231041431e-05, P2 ;  /* 0x38b1e96aa80e7808 */ /* 0x000fe40001000000 */
[----:B------:R-:W-:-:S05]  /*a110*/  FSEL R13, -R166, -0.00082130916416645050049, P2 ;  /* 0xba574d20a60d7808 */ /* 0x000fca0001000100 */
[----:B------:R-:W-:Y:S01]  /*a120*/  FFMA R14, R2, R14, R13 ;  /* 0x0000000e020e7223 */ /* 0x000fe2000000000d */
[----:B------:R-:W-:-:S05]  /*a130*/  FSEL R13, R164, 0.0052134888246655464172, P2 ;  /* 0x3baad5eaa40d7808 */ /* 0x000fca0001000000 */
[----:B------:R-:W-:Y:S01]  /*a140*/  FFMA R14, R2, R14, R13 ;  /* 0x0000000e020e7223 */ /* 0x000fe2000000000d */
[----:B------:R-:W-:-:S05]  /*a150*/  FSEL R13, -R163, -0.026868773624300956726, P2 ;  /* 0xbcdc1be7a30d7808 */ /* 0x000fca0001000100 */
[----:B------:R-:W-:Y:S01]  /*a160*/  FFMA R14, R2, R14, R13 ;  /* 0x0000000e020e7223 */ /* 0x000fe2000000000d */
[----:B------:R-:W-:-:S05]  /*a170*/  FSEL R13, R162, 0.11284004896879196167, P2 ;  /* 0x3de718afa20d7808 */ /* 0x000fca0001000000 */
[----:B------:R-:W-:Y:S01]  /*a180*/  FFMA R14, R2, R14, R13 ;  /* 0x0000000e020e7223 */ /* 0x000fe2000000000d */
[----:B------:R-:W-:-:S05]  /*a190*/  FSEL R13, R161, -0.37612664699554443359, P2 ;  /* 0xbec093aca10d7808 */ /* 0x000fca0001000000 */
[----:B------:R-:W-:Y:S01]  /*a1a0*/  FFMA R14, R2, R14, R13 ;  /* 0x0000000e020e7223 */ /* 0x000fe2000000000d */
[----:B------:R-:W-:-:S05]  /*a1b0*/  FSEL R13, R160, 0.12837915122509002686, P2 ;  /* 0x3e0375d3a00d7808 */ /* 0x000fca0001000000 */
[----:B------:R-:W-:Y:S01]  /*a1c0*/  FFMA R13, R2, R14, R13 ;  /* 0x0000000e020d7223 */ /* 0x000fe2000000000d */
[----:B------:R-:W-:-:S05]  /*a1d0*/  FSEL R2, -|R3|, R3, P2 ;  /* 0x0000000303027208 */ /* 0x000fca0001000300 */
[----:B------:R-:W-:-:S04]  /*a1e0*/  FFMA R2, R13, R2, R2 ;  /* 0x000000020d027223 */ /* 0x000fc80000000002 */
[----:B------:R-:W1:Y:S01]  /*a1f0*/  @P2 MUFU.EX2 R13, R2 ;  /* 0x00000002000d2308 */ /* 0x000e620000000800 */
[----:B------:R-:W-:Y:S01]  /*a200*/  FMUL R12, R12, 0.5 ;  /* 0x3f0000000c0c7820 */ /* 0x000fe20000400000 */
[----:B-1----:R-:W-:-:S05]  /*a210*/  @P2 FADD R13, -R13, 1 ;  /* 0x3f8000000d0d2421 */ /* 0x002fca0000000100 */
[----:B------:R-:W-:-:S05]  /*a220*/  @P2 LOP3.LUT R2, R13, 0x80000000, R3, 0xb8, !PT ;  /* 0x800000000d022812 */ /* 0x000fca00078eb803 */
[----:B------:R-:W-:-:S04]  /*a230*/  FADD R2, R2, 1 ;  /* 0x3f80000002027421 */ /* 0x000fc80000000000 */
[----:B------:R-:W-:Y:S01]  /*a240*/  FMUL R15, R2, R12 ;  /* 0x0000000c020f7220 */ /* 0x000fe20000400000 */
[----:B------:R-:W-:Y:S02]  /*a250*/  HADD2.F32 R2, -RZ, R9.H1_H1 ;  /* 0x30000009ff027230 */ /* 0x000fe40000004100 */
[----:B----4-:R-:W-:-:S04]  /*a260*/  FMUL R12, R17, R165 ;  /* 0x000000a5110c7220 */ /* 0x010fc80000400000 */
        /* <DEDUP_REMOVED lines=18> */
[----:B------:R-:W-:Y:S02]  /*a390*/  FMUL R14, R17, R159 ;  /* 0x0000009f110e7220 */ /* 0x000fe40000400000 */
[----:B------:R-:W2:Y:S01]  /*a3a0*/  LDL.LU R159, [R1+0x18] ;  /* 0x00001800019f7983 */ /* 0x000ea20000300800 */
[----:B------:R-:W-:Y:S01]  /*a3b0*/  FSEL R2, -|R3|, R3, P2 ;  /* 0x0000000303027208 */ /* 0x000fe20001000300 */
[----:B------:R-:W-:Y:S01]  /*a3c0*/  FMUL R12, R12, 0.5 ;  /* 0x3f0000000c0c7820 */ /* 0x000fe20000400000 */
[----:B---3--:R-:W-:Y:S01]  /*a3d0*/  FMUL R152, R17, R152 ;  /* 0x0000009811987220 */ /* 0x008fe20000400000 */
[----:B------:R-:W3:Y:S02]  /*a3e0*/  LDL.LU R175, [R1+0x4] ;  /* 0x0000040001af7983 */ /* 0x000ee40000300800 */
[----:B------:R-:W-:Y:S01]  /*a3f0*/  FFMA R2, R13, R2, R2 ;  /* 0x000000020d027223 */ /* 0x000fe20000000002 */
[----:B------:R-:W-:Y:S01]  /*a400*/  FMUL R155, R17, R155 ;  /* 0x0000009b119b7220 */ /* 0x000fe20000400000 */
[----:B------:R-:W4:Y:S02]  /*a410*/  LDL.LU R174, [R1] ;  /* 0x0000000001ae7983 */ /* 0x000f240000300800 */
[----:B------:R-:W1:Y:S02]  /*a420*/  @P2 MUFU.EX2 R13, R2 ;  /* 0x00000002000d2308 */ /* 0x000e640000000800 */
[----:B-1----:R-:W-:-:S05]  /*a430*/  @P2 FADD R13, -R13, 1 ;  /* 0x3f8000000d0d2421 */ /* 0x002fca0000000100 */
[----:B------:R-:W-:-:S05]  /*a440*/  @P2 LOP3.LUT R2, R13, 0x80000000, R3, 0xb8, !PT ;  /* 0x800000000d022812 */ /* 0x000fca00078eb803 */
[----:B------:R-:W-:-:S04]  /*a450*/  FADD R2, R2, 1 ;  /* 0x3f80000002027421 */ /* 0x000fc80000000000 */
[----:B------:R-:W-:Y:S01]  /*a460*/  FMUL R12, R2, R12 ;  /* 0x0000000c020c7220 */ /* 0x000fe20000400000 */
[----:B------:R-:W-:-:S05]  /*a470*/  HADD2.F32 R2, -RZ, R10.H0_H0 ;  /* 0x2000000aff027230 */ /* 0x000fca0000004100 */
[----:B------:R-:W-:-:S04]  /*a480*/  FFMA R14, R16, R2, R14 ;  /* 0x00000002100e7223 */ /* 0x000fc8000000000e */
[----:B------:R-:W-:-:S04]  /*a490*/  FMUL R3, R14, 0.70710676908493041992 ;  /* 0x3f3504f30e037820 */ /* 0x000fc80000400000 */
[C---:B------:R-:W-:Y:S01]  /*a4a0*/  FMUL R2, R3.reuse, R3 ;  /* 0x0000000303027220 */ /* 0x040fe20000400000 */
[C---:B------:R-:W-:Y:S02]  /*a4b0*/  FSETP.GE.AND P2, PT, |R3|.reuse, 1.0029599666595458984, PT ;  /* 0x3f8060fe0300780b */ /* 0x040fe40003f46200 */
[----:B------:R-:W-:Y:S02]  /*a4c0*/  F2FP.F16.F32.PACK_AB R13, R12, R15 ;  /* 0x0000000f0c0d723e */ /* 0x000fe400000000ff */
        /* <DEDUP_REMOVED lines=19> */
[----:B------:R-:W-:Y:S01]  /*a600*/  @P2 LOP3.LUT R2, R12, 0x80000000, R3, 0xb8, !PT ;  /* 0x800000000c022812 */ /* 0x000fe200078eb803 */
[----:B------:R-:W-:Y:S02]  /*a610*/  HADD2.F32 R3, -RZ, R10.H1_H1 ;  /* 0x3000000aff037230 */ /* 0x000fe40000004100 */
[----:B------:R-:W-:-:S04]  /*a620*/  FMUL R12, R17, R19 ;  /* 0x00000013110c7220 */ /* 0x000fc80000400000 */
[----:B------:R-:W-:Y:S01]  /*a630*/  FFMA R12, R16, R3, R12 ;  /* 0x00000003100c7223 */ /* 0x000fe2000000000c */
[----:B------:R-:W-:-:S03]  /*a640*/  FADD R2, R2, 1 ;  /* 0x3f80000002027421 */ /* 0x000fc60000000000 */
[----:B------:R-:W-:Y:S01]  /*a650*/  FMUL R3, R12, 0.70710676908493041992 ;  /* 0x3f3504f30c037820 */ /* 0x000fe20000400000 */
[----:B------:R-:W-:-:S03]  /*a660*/  FMUL R19, R2, R14 ;  /* 0x0000000e02137220 */ /* 0x000fc60000400000 */
        /* <DEDUP_REMOVED lines=24> */
[----:B------:R-:W-:-:S04]  /*a7f0*/  HADD2.F32 R2, -RZ, R11.H0_H0 ;  /* 0x2000000bff027230 */ /* 0x000fc80000004100 */
[----:B------:R-:W-:Y:S01]  /*a800*/  F2FP.F16.F32.PACK_AB R14, R14, R19 ;  /* 0x000000130e0e723e */ /* 0x000fe200000000ff */
[----:B--2---:R-:W-:-:S04]  /*a810*/  FMUL R12, R17, R159 ;  /* 0x0000009f110c7220 */ /* 0x004fc80000400000 */
        /* <DEDUP_REMOVED lines=52> */
[----:B------:R-:W-:Y:S02]  /*ab60*/  HADD2.F32 R3, -RZ, R4.H0_H0 ;  /* 0x20000004ff037230 */ /* 0x000fe40000004100 */
        /* <DEDUP_REMOVED lines=52> */
[----:B------:R-:W-:Y:S02]  /*aeb0*/  HADD2.F32 R19, -RZ, R5.H0_H0 ;  /* 0x20000005ff137230 */ /* 0x000fe40000004100 */
[----:B------:R-:W-:-:S04]  /*aec0*/  FMUL R21, R17, R20 ;  /* 0x0000001411157220 */ /* 0x000fc80000400000 */
[----:B------:R-:W-:Y:S01]  /*aed0*/  FFMA R21, R16, R19, R21 ;  /* 0x0000001310157223 */ /* 0x000fe20000000015 */
[----:B-1----:R-:W-:-:S05]  /*aee0*/  @P2 FADD R2, -R2, 1 ;  /* 0x3f80000002022421 */ /* 0x002fca0000000100 */
[----:B------:R-:W-:Y:S01]  /*aef0*/  @P2 LOP3.LUT R12, R2, 0x80000000, R3, 0xb8, !PT ;  /* 0x80000000020c2812 */ /* 0x000fe200078eb803 */
        /* <DEDUP_REMOVED lines=20> */
[----:B------:R-:W-:Y:S01]  /*b040*/  FMUL R20, R17, R153 ;  /* 0x0000009911147220 */ /* 0x000fe20000400000 */
[----:B-1----:R-:W-:-:S05]  /*b050*/  @P2 FADD R2, -R2, 1 ;  /* 0x3f80000002022421 */ /* 0x002fca0000000100 */
[----:B------:R-:W-:Y:S01]  /*b060*/  @P2 LOP3.LUT R19, R2, 0x80000000, R3, 0xb8, !PT ;  /* 0x8000000002132812 */ /* 0x000fe200078eb803 */
[----:B------:R-:W-:-:S05]  /*b070*/  HADD2.F32 R2, -RZ, R5.H1_H1 ;  /* 0x30000005ff027230 */ /* 0x000fca0000004100 */
[----:B------:R-:W-:-:S04]  /*b080*/  FFMA R20, R16, R2, R20 ;  /* 0x0000000210147223 */ /* 0x000fc80000000014 */
[----:B------:R-:W-:Y:S01]  /*b090*/  FMUL R3, R20, 0.70710676908493041992 ;  /* 0x3f3504f314037820 */ /* 0x000fe20000400000 */
[----:B------:R-:W-:Y:S01]  /*b0a0*/  FMUL R15, R15, 0.5 ;  /* 0x3f0000000f0f7820 */ /* 0x000fe20000400000 */
[----:B------:R-:W-:Y:S02]  /*b0b0*/  FADD R12, R12, 1 ;  /* 0x3f8000000c0c7421 */ /* 0x000fe40000000000 */
[C---:B------:R-:W-:Y:S01]  /*b0c0*/  FMUL R2, R3.reuse, R3 ;  /* 0x0000000303027220 */ /* 0x040fe20000400000 */
[----:B------:R-:W-:Y:S01]  /*b0d0*/  FSETP.GE.AND P2, PT, |R3|, 1.0029599666595458984, PT ;  /* 0x3f8060fe0300780b */ /* 0x000fe20003f46200 */
[----:B------:R-:W-:-:S03]  /*b0e0*/  FMUL R169, R12, R15 ;  /* 0x0000000f0ca97220 */ /* 0x000fc60000400000 */
        /* <DEDUP_REMOVED lines=16> */
[----:B------:R-:W1:Y:S02]  /*b1f0*/  @P2 MUFU.EX2 R2, R15 ;  /* 0x0000000f00022308 */ /* 0x000e640000000800 */
[----:B-1----:R-:W-:-:S05]  /*b200*/  @P2 FADD R2, -R2, 1 ;  /* 0x3f80000002022421 */ /* 0x002fca0000000100 */
[----:B------:R-:W-:Y:S01]  /*b210*/  @P2 LOP3.LUT R15, R2, 0x80000000, R3, 0xb8, !PT ;  /* 0x80000000020f2812 */ /* 0x000fe200078eb803 */
[----:B------:R-:W-:-:S05]  /*b220*/  HADD2.F32 R2, -RZ, R6.H0_H0 ;  /* 0x20000006ff027230 */ /* 0x000fca0000004100 */
        /* <DEDUP_REMOVED lines=51> */
[----:B------:R-:W-:-:S05]  /*b560*/  HADD2.F32 R2, -RZ, R7.H0_H0 ;  /* 0x20000007ff027230 */ /* 0x000fca0000004100 */
        /* <DEDUP_REMOVED lines=19> */
[----:B------:R-:W-:Y:S02]  /*b6a0*/  FSEL R15, R160, 0.12837915122509002686, P2 ;  /* 0x3e0375d3a00f7808 */ /* 0x000fe40001000000 */
[----:B------:R-:W-:-:S03]  /*b6b0*/  FSEL R20, -|R3|, R3, P2 ;  /* 0x0000000303147208 */ /* 0x000fc60001000300 */
[----:B------:R-:W-:-:S04]  /*b6c0*/  FFMA R2, R2, R19, R15 ;  /* 0x0000001302027223 */ /* 0x000fc8000000000f */
        /* <DEDUP_REMOVED lines=25> */
[----:B------:R-:W-:Y:S01]  /*b860*/  FSEL R12, R160, 0.12837915122509002686, P2 ;  /* 0x3e0375d3a00c7808 */ /* 0x000fe20001000000 */
[----:B------:R-:W1:Y:S01]  /*b870*/  S2R R158, SR_TID.X ;  /* 0x00000000009e7919 */ /* 0x000e620000002100 */
[----:B------:R-:W-:-:S03]  /*b880*/  FSEL R19, -|R3|, R3, P2 ;  /* 0x0000000303137208 */ /* 0x000fc60001000300 */
[----:B------:R-:W-:-:S04]  /*b890*/  FFMA R2, R2, R15, R12 ;  /* 0x0000000f02027223 */ /* 0x000fc8000000000c */
[----:B------:R-:W-:-:S04]  /*b8a0*/  FFMA R19, R2, R19, R19 ;  /* 0x0000001302137223 */ /* 0x000fc80000000013 */
[----:B------:R-:W2:Y:S02]  /*b8b0*/  @P2 MUFU.EX2 R2, R19 ;  /* 0x0000001300022308 */ /* 0x000ea40000000800 */
[----:B--2---:R-:W-:-:S05]  /*b8c0*/  @P2 FADD R2, -R2, 1 ;  /* 0x3f80000002022421 */ /* 0x004fca0000000100 */
[----:B------:R-:W-:Y:S02]  /*b8d0*/  @P2 LOP3.LUT R19, R2, 0x80000000, R3, 0xb8, !PT ;  /* 0x8000000002132812 */ /* 0x000fe400078eb803 */
[C---:B-1----:R-:W-:Y:S02]  /*b8e0*/  SHF.L.U32 R2, R158.reuse, 0x4, RZ ;  /* 0x000000049e027819 */ /* 0x042fe400000006ff */
[----:B------:R-:W-:Y:S02]  /*b8f0*/  SHF.L.U32 R12, R158, 0x5, RZ ;  /* 0x000000059e0c7819 */ /* 0x000fe400000006ff */
[----:B------:R-:W-:-:S04]  /*b900*/  LOP3.LUT R2, R2, 0xe00, RZ, 0xc0, !PT ;  /* 0x00000e0002027812 */ /* 0x000fc800078ec0ff */
[----:B------:R-:W-:-:S04]  /*b910*/  LOP3.LUT R2, R2, 0x20, R12, 0xf8, !PT ;  /* 0x0000002002027812 */ /* 0x000fc800078ef80c */
[----:B------:R-:W-:Y:S02]  /*b920*/  LOP3.LUT R3, R2, 0x100, R12, 0xf8, !PT ;  /* 0x0000010002037812 */ /* 0x000fe400078ef80c */
[----:B------:R-:W-:Y:S02]  /*b930*/  LOP3.LUT R2, R12, 0xc0, RZ, 0xc0, !PT ;  /* 0x000000c00c027812 */ /* 0x000fe400078ec0ff */
[----:B------:R-:W-:-:S04]  /*b940*/  SHF.R.U32.HI R12, RZ, 0x1, R158 ;  /* 0x00000001ff0c7819 */ /* 0x000fc8000001169e */
[----:B------:R-:W-:Y:S02]  /*b950*/  LOP3.LUT R2, R2, 0x8, R12, 0xf8, !PT ;  /* 0x0000000802027812 */ /* 0x000fe400078ef80c */
[----:B------:R-:W-:-:S04]  /*b960*/  SHF.L.U32 R12, R158, 0x2, RZ ;  /* 0x000000029e0c7819 */ /* 0x000fc800000006ff */
[----:B------:R-:W-:Y:S01]  /*b970*/  LOP3.LUT R2, R2, 0x18, R12, 0x78, !PT ;  /* 0x0000001802027812 */ /* 0x000fe200078e780c */
[----:B---3--:R-:W-:-:S03]  /*b980*/  FMUL R12, R17, R175 ;  /* 0x000000af110c7220 */ /* 0x008fc60000400000 */
[----:B------:R-:W-:Y:S01]  /*b990*/  LOP3.LUT R158, R3, R2, RZ, 0xfc, !PT ;  /* 0x00000002039e7212 */ /* 0x000fe200078efcff */
[----:B------:R-:W-:-:S05]  /*b9a0*/  HADD2.F32 R2, -RZ, R8.H1_H1 ;  /* 0x30000008ff027230 */ /* 0x000fca0000004100 */
        /* <DEDUP_REMOVED lines=27> */
[----:B------:R-:W-:Y:S02]  /*bb60*/  HADD2.F32 R2, -RZ, R8.H0_H0 ;  /* 0x20000008ff027230 */ /* 0x000fe40000004100 */
        /* <DEDUP_REMOVED lines=24> */
[----:B------:R-:W-:-:S04]  /*bcf0*/  FMUL R3, R12, 0.5 ;  /* 0x3f0000000c037820 */ /* 0x000fc80000400000 */
[----:B------:R-:W-:-:S04]  /*bd00*/  FADD R12, R2, 1 ;  /* 0x3f800000020c7421 */ /* 0x000fc80000000000 */
[----:B------:R-:W-:Y:S01]  /*bd10*/  FMUL R12, R12, R3 ;  /* 0x000000030c0c7220 */ /* 0x000fe20000400000 */
[----:B------:R-:W-:-:S04]  /*bd20*/  LEA R3, R158, UR46, 0x1 ;  /* 0x0000002e9e037c11 */ /* 0x000fc8000f8e08ff */
[----:B------:R-:W-:Y:S01]  /*bd30*/  F2FP.F16.F32.PACK_AB R12, R157, R12 ;  /* 0x0000000c9d0c723e */ /* 0x000fe200000000ff */
[----:B------:R-:W-:Y:S05]  /*bd40*/  WARPSYNC.ALL ;  /* 0x0000000000007948 */ /* 0x000fea0003800000 */
[----:B------:R1:W-:Y:S01]  /*bd50*/  STSM.16.M88.4 [R3+0x200], R12 ;  /* 0x0002000c03007844 */ /* 0x0003e20000000200 */
[----:B------:R-:W-:Y:S01]  /*bd60*/  FMUL R155, R155, 0.5 ;  /* 0x3f0000009b9b7820 */ /* 0x000fe20000400000 */
[----:B------:R-:W-:Y:S01]  /*bd70*/  FADD R21, R21, 1 ;  /* 0x3f80000015157421 */ /* 0x000fe20000000000 */
[----:B------:R-:W-:Y:S01]  /*bd80*/  FMUL R154, R154, 0.5 ;  /* 0x3f0000009a9a7820 */ /* 0x000fe20000400000 */
[----:B------:R-:W-:Y:S01]  /*bd90*/  FADD R20, R20, 1 ;  /* 0x3f80000014147421 */ /* 0x000fe20000000000 */
[----:B------:R-:W-:-:S03]  /*bda0*/  FADD R19, R19, 1 ;  /* 0x3f80000013137421 */ /* 0x000fc60000000000 */
[----:B------:R-:W-:Y:S01]  /*bdb0*/  FMUL R20, R20, R154 ;  /* 0x0000009a14147220 */ /* 0x000fe20000400000 */
[----:B-1----:R-:W-:Y:S01]  /*bdc0*/  FMUL R15, R153, 0.5 ;  /* 0x3f000000990f7820 */ /* 0x002fe20000400000 */
[----:B------:R-:W-:-:S03]  /*bdd0*/  FMUL R14, R21, R155 ;  /* 0x0000009b150e7220 */ /* 0x000fc60000400000 */
[----:B------:R-:W-:Y:S01]  /*bde0*/  FMUL R15, R19, R15 ;  /* 0x0000000f130f7220 */ /* 0x000fe20000400000 */
[----:B------:R-:W-:Y:S02]  /*bdf0*/  F2FP.F16.F32.PACK_AB R12, R169, R170 ;  /* 0x000000aaa90c723e */ /* 0x000fe400000000ff */
[----:B------:R-:W-:Y:S02]  /*be00*/  F2FP.F16.F32.PACK_AB R13, R165, R167 ;  /* 0x000000a7a50d723e */ /* 0x000fe400000000ff */
[----:B------:R-:W-:Y:S02]  /*be10*/  F2FP.F16.F32.PACK_AB R14, R14, R159 ;  /* 0x0000009f0e0e723e */ /* 0x000fe400000000ff */
[----:B------:R-:W-:Y:S02]  /*be20*/  F2FP.F16.F32.PACK_AB R15, R15, R20 ;  /* 0x000000140f0f723e */ /* 0x000fe400000000ff */
[----:B------:R-:W-:-:S05]  /*be30*/  LEA R154, R18, R3, 0x1 ;  /* 0x00000003129a7211 */ /* 0x000fca00078e08ff */
[----:B------:R1:W-:Y:S01]  /*be40*/  STSM.16.M88.4 [R154+0x200], R12 ;  /* 0x0002000c9a007844 */ /* 0x0003e20000000200 */
[----:B------:R-:W-:Y:S01]  /*be50*/  @!PT LDS RZ, [RZ] ;  /* 0x00000000fffff984 */ /* 0x000fe20000000800 */
[----:B------:R-:W-:Y:S01]  /*be60*/  @!PT LDS RZ, [RZ] ;  /* 0x00000000fffff984 */ /* 0x000fe20000000800 */
[----:B------:R-:W-:Y:S01]  /*be70*/  @!PT LDS RZ, [RZ] ;  /* 0x00000000fffff984 */ /* 0x000fe20000000800 */
[----:B------:R-:W-:Y:S01]  /*be80*/  @!PT LDS RZ, [RZ] ;  /* 0x00000000fffff984 */ /* 0x000fe20000000800 */
[----:B------:R2:W-:Y:S06]  /*be90*/  MEMBAR.ALL.CTA ;  /* 0x0000000000007992 */ /* 0x0005ec0000008000 */
[----:B--2---:R-:W2:Y:S02]  /*bea0*/  FENCE.VIEW.ASYNC.S ;  /* 0x00000000000073c6 */ /* 0x004ea40000000000 */
[----:B--2---:R-:W-:Y:S01]  /*beb0*/  BAR.SYNC.DEFER_BLOCKING 0x1, 0x100 ;  /* 0x0044000000007b1d */ /* 0x004fe20000010000 */
[----:B------:R-:W-:-:S05]  /*bec0*/  ISETP.GT.U32.AND P2, PT, R173, 0x3e, PT ;  /* 0x0000003ead00780c */ /* 0x000fca0003f44070 */
[----:B------:R-:W-:Y:S08]  /*bed0*/  BSSY B0, `(.L_x_56) ;  /* 0x0000008000007945 */ /* 0x000ff00003800000 */
[----:B-1----:R-:W-:Y:S05]  /*bee0*/  @P2 BRA `(.L_x_57) ;  /* 0x0000000000182947 */ /* 0x002fea0003800000 */
[----:B------:R-:W-:Y:S02]  /*bef0*/  UIADD3 UR4, UP0, UR38, 0x4f0, URZ ;  /* 0x000004f026047890 */ /* 0x000fe4000ff1e03f */
[----:B------:R-:W-:Y:S02]  /*bf00*/  UIADD3 UR48, UR46, 0x200, URZ ;  /* 0x000002002e307890 */ /* 0x000fe4000fffe03f */
[----:B------:R-:W-:-:S09]  /*bf10*/  UIADD3.X UR5, URZ, UR39, URZ, UP0, !UPT ;  /* 0x000000273f057290 */ /* 0x000fd200087fe43f */
[----:B------:R1:W-:Y:S01]  /*bf20*/  UTMASTG.3D [UR48], [UR4] ;  /* 0x00000030040073b5 */ /* 0x0003e20008010000 */
[----:B------:R0:W-:Y:S01]  /*bf30*/  UTMACMDFLUSH ;  /* 0x00000000000079b7 */ /* 0x0001e20000000000 */
[----:B-1----:R-:W-:-:S04]  /*bf40*/  DEPBAR.LE SB0, 0x1 ;  /* 0x000080400000791a */ /* 0x002fc80000000000 */
.L_x_57:
[----:B------:R-:W-:Y:S05]  /*bf50*/  BSYNC B0 ;  /* 0x0000000000007941 */ /* 0x000fea0003800000 */
.L_x_56:
[----:B------:R-:W-:Y:S01]  /*bf60*/  BAR.SYNC.DEFER_BLOCKING 0x1, 0x100 ;  /* 0x0044000000007b1d */ /* 0x000fe20000010000 */
[----:B------:R-:W-:Y:S02]  /*bf70*/  ISETP.NE.AND P3, PT, RZ, UR40, PT ;  /* 0x00000028ff007c0c */ /* 0x000fe4000bf65270 */
[----:B------:R-:W-:-:S04]  /*bf80*/  IADD3 R19, R3, 0x200, RZ ;  /* 0x0000020003137810 */ /* 0x000fc80007ffe0ff */
[----:B------:R-:W-:-:S07]  /*bf90*/  LEA R155, R18, R19, 0x1 ;  /* 0x00000013129b7211 */ /* 0x000fce00078e08ff */
[----:B------:R-:W-:Y:S05]  /*bfa0*/  @!P3 BRA `(.L_x_58) ;  /* 0x000000000038b947 */ /* 0x000fea0003800000 */
[----:B------:R-:W-:Y:S04]  /*bfb0*/  BSSY B0, `(.L_x_59) ;  /* 0x000000a000007945 */ /* 0x000fe80003800000 */
[----:B------:R-:W-:Y:S05]  /*bfc0*/  @P0 BRA `(.L_x_60) ;  /* 0x0000000000200947 */ /* 0x000fea0003800000 */
[----:B------:R-:W-:-:S06]  /*bfd0*/  UISETP.NE.AND UP0, UPT, UR43, 0x3, UPT ;  /* 0x000000032b00788c */ /* 0x000fcc000bf05270 */
[----:B------:R-:W-:-:S13]  /*bfe0*/  PLOP3.LUT P3, PT, PT, PT, UP0, 0x80, 0x0 ;  /* 0x000000000000781c */ /* 0x000fda0003f6f008 */
[----:B------:R-:W-:Y:S05]  /*bff0*/  @!P3 BRA `(.L_x_61) ;  /* 0x000000000004b947 */ /* 0x000fea0003800000 */
[----:B------:R-:W-:Y:S01]  /*c000*/  BPT.TRAP 0x1 ;  /* 0x000000040000795c */ /* 0x000fe20000300000 */
.L_x_61:
[----:B------:R-:W-:-:S04]  /*c010*/  ULEA UR4, UR36, UR46, 0x3 ;  /* 0x0000002e24047291 */ /* 0x000fc8000f8e183f */
[----:B------:R-:W-:-:S04]  /*c020*/  UIADD3 UR4, UR4, 0x50, URZ ;  /* 0x0000005004047890 */ /* 0x000fc8000fffe03f */
[----:B------:R-:W-:-:S09]  /*c030*/  UPRMT UR4, UR52, 0x654, UR4 ;  /* 0x0000065434047896 */ /* 0x000fd20008000004 */
[----:B------:R-:W-:Y:S03]  /*c040*/  SYNCS.ARRIVE.TRANS64.RED.A1T0 RZ, [UR4], RZ ;  /* 0x000000ffffff79a7 */ /* 0x000fe60008100404 */
.L_x_60:
[----:B------:R-:W-:Y:S05]  /*c050*/  BSYNC B0 ;  /* 0x0000000000007941 */ /* 0x000fea0003800000 */
.L_x_59:
[----:B------:R-:W-:-:S04]  /*c060*/  UIADD3 UR36, UR36, 0x1, URZ ;  /* 0x0000000124247890 */ /* 0x000fc8000fffe03f */
[----:B------:R-:W-:-:S04]  /*c070*/  UISETP.NE.AND UP0, UPT, UR36, 0x4, UPT ;  /* 0x000000042400788c */ /* 0x000fc8000bf05270 */
[----:B------:R-:W-:-:S12]  /*c080*/  USEL UR36, UR36, URZ, UP0 ;  /* 0x0000003f24247287 */ /* 0x000fd80008000000 */
.L_x_58:
[----:B------:R-:W-:Y:S04]  /*c090*/  BSSY B0, `(.L_x_62) ;  /* 0x0000012000007945 */ /* 0x000fe80003800000 */
[----:B------:R-:W-:Y:S05]  /*c0a0*/  @P0 BRA `(.L_x_63) ;  /* 0x0000000000400947 */ /* 0x000fea0003800000 */
[----:B------:R-:W-:-:S06]  /*c0b0*/  UISETP.NE.AND UP0, UPT, UR43, 0x3, UPT ;  /* 0x000000032b00788c */ /* 0x000fcc000bf05270 */
[----:B------:R-:W-:-:S13]  /*c0c0*/  PLOP3.LUT P3, PT, PT, PT, UP0, 0x80, 0x0 ;  /* 0x000000000000781c */ /* 0x000fda0003f6f008 */
[----:B------:R-:W-:Y:S05]  /*c0d0*/  @!P3 BRA `(.L_x_64) ;  /* 0x000000000004b947 */ /* 0x000fea0003800000 */
[----:B------:R-:W-:Y:S01]  /*c0e0*/  BPT.TRAP 0x1 ;  /* 0x000000040000795c */ /* 0x000fe20000300000 */
.L_x_64:
[----:B------:R-:W-:Y:S01]  /*c0f0*/  LEA R2, R0, UR46, 0x3 ;  /* 0x0000002e00027c11 */ /* 0x000fe2000f8e18ff */
[----:B------:R-:W-:Y:S01]  /*c100*/  BSSY B1, `(.L_x_65) ;  /* 0x0000004000017945 */ /* 0x000fe20003800000 */
[----:B------:R-:W-:-:S04]  /*c110*/  SHF.L.U32 R12, RZ, 0x1f, RZ ;  /* 0x0000001fff0c7819 */ /* 0x000fc800000006ff */
[----:B------:R-:W1:Y:S02]  /*c120*/  SYNCS.PHASECHK.TRANS64.TRYWAIT P3, [R2+URZ+0x30], R12 ;  /* 0x0000300c020075a7 */ /* 0x000e64000806017f */
[----:B-1----:R-:W-:Y:S05]  /*c130*/  @!P3 BRA `(.L_x_66) ;  /* 0x0000022c00c0b947 */ /* 0x002fea0003800000 */
.L_x_360:
[----:B------:R-:W-:Y:S05]  /*c140*/  BSYNC B1 ;  /* 0x0000000000017941 */ /* 0x000fea0003800000 */
.L_x_65:
[C---:B-1----:R-:W-:Y:S01]  /*c150*/  @!P4 IMAD R2, R0.reuse, 0x2000, R19 ;  /* 0x000020000002c824 */ /* 0x042fe200078e0213 */
[----:B------:R-:W-:Y:S05]  /*c160*/  @!P4 WARPSYNC.ALL ;  /* 0x000000000000c948 */ /* 0x000fea0003800000 */
[----:B------:R1:W2:Y:S01]  /*c170*/  @!P4 LDSM.16.M88.4 R8, [R2] ;  /* 0x000000000208c83b */ /* 0x0002a20000000200 */
[----:B------:R-:W-:Y:S02]  /*c180*/  IADD3 R0, R0, 0x1, RZ ;  /* 0x0000000100007810 */ /* 0x000fe40007ffe0ff */
[----:B-1----:R-:W-:-:S05]  /*c190*/  @!P4 LEA R2, R18, R2, 0x1 ;  /* 0x000000021202c211 */ /* 0x002fca00078e08ff */
[----:B------:R1:W3:Y:S02]  /*c1a0*/  @!P4 LDSM.16.M88.4 R4, [R2] ;  /* 0x000000000204c83b */ /* 0x0002e40000000200 */
.L_x_63:
[----:B------:R-:W-:Y:S05]  /*c1b0*/  BSYNC B0 ;  /* 0x0000000000007941 */ /* 0x000fea0003800000 */
.L_x_62:
[----:B--2---:R-:W-:Y:S02]  /*c1c0*/  HADD2.F32 R13, -RZ, R9.H0_H0 ;  /* 0x20000009ff0d7230 */ /* 0x004fe40000004100 */
[C---:B------:R-:W-:Y:S01]  /*c1d0*/  FMUL R26, R17.reuse, R26 ;  /* 0x0000001a111a7220 */ /* 0x040fe20000400000 */
[C---:B------:R-:W-:Y:S01]  /*c1e0*/  FMUL R27, R17.reuse, R27 ;  /* 0x0000001b111b7220 */ /* 0x040fe20000400000 */
[C---:B------:R-:W-:Y:S01]  /*c1f0*/  FMUL R28, R17.reuse, R28 ;  /* 0x0000001c111c7220 */ /* 0x040fe20000400000 */
[C---:B------:R-:W-:Y:S01]  /*c200*/  FMUL R29, R17.reuse, R29 ;  /* 0x0000001d111d7220 */ /* 0x040fe20000400000 */
[----:B------:R-:W-:Y:S01]  /*c210*/  FFMA R13, R16, R13, R26 ;  /* 0x0000000d100d7223 */ /* 0x000fe2000000001a */
[C---:B------:R-:W-:Y:S01]  /*c220*/  FMUL R30, R17.reuse, R30 ;  /* 0x0000001e111e7220 */ /* 0x040fe20000400000 */
[C---:B------:R-:W-:Y:S01]  /*c230*/  FMUL R31, R17.reuse, R31 ;  /* 0x0000001f111f7220 */ /* 0x040fe20000400000 */
[----:B------:R-:W-:Y:S01]  /*c240*/  FMUL R32, R17, R32 ;  /* 0x0000002011207220 */ /* 0x000fe20000400000 */
[C---:B------:R-:W-:Y:S01]  /*c250*/  FMUL R12, R13.reuse, 0.70710676908493041992 ;  /* 0x3f3504f30d0c7820 */ /* 0x040fe20000400000 */
[----:B------:R-:W-:Y:S01]  /*c260*/  FMUL R13, R13, 0.5 ;  /* 0x3f0000000d0d7820 */ /* 0x000fe20000400000 */
[----:B------:R-:W-:Y:S01]  /*c270*/  FMUL R33, R17, R33 ;  /* 0x0000002111217220 */ /* 0x000fe20000400000 */
[----:B---3--:R-:W-:-:S02]  /*c280*/  HADD2.F32 R26, -RZ, R5.H0_H0 ;  /* 0x20000005ff1a7230 */ /* 0x008fc40000004100 */
[C---:B-1----:R-:W-:Y:S01]  /*c290*/  FMUL R2, R12.reuse, R12 ;  /* 0x0000000c0c027220 */ /* 0x042fe20000400000 */
[C---:B------:R-:W-:Y:S01]  /*c2a0*/  FSETP.GE.AND P3, PT, |R12|.reuse, 1.0029599666595458984, PT ;  /* 0x3f8060fe0c00780b */ /* 0x040fe20003f66200 */
[C---:B------:R-:W-:Y:S01]  /*c2b0*/  FMUL R34, R17.reuse, R34 ;  /* 0x0000002211227220 */ /* 0x040fe20000400000 */
[C---:B------:R-:W-:Y:S01]  /*c2c0*/  FMUL R35, R17.reuse, R35 ;  /* 0x0000002311237220 */ /* 0x040fe20000400000 */
[C---:B------:R-:W-:Y:S01]  /*c2d0*/  FMUL R36, R17.reuse, R36 ;  /* 0x0000002411247220 */ /* 0x040fe20000400000 */
[----:B------:R-:W-:Y:S01]  /*c2e0*/  FSEL R2, |R12|, R2, P3 ;  /* 0x000000020c027208 */ /* 0x000fe20001800200 */
[----:B------:R-:W-:Y:S01]  /*c2f0*/  FFMA R26, R16, R26, R34 ;  /* 0x0000001a101a7223 */ /* 0x000fe20000000022 */
[----:B------:R-:W-:Y:S01]  /*c300*/  FSEL R15, R168, 8.4834944573231041431e-05, P3 ;  /* 0x38b1e96aa80f7808 */ /* 0x000fe20001800000 */
[C---:B------:R-:W-:Y:S01]  /*c310*/  FMUL R37, R17.reuse, R37 ;  /* 0x0000002511257220 */ /* 0x040fe20000400000 */
[----:B------:R-:W-:Y:S01]  /*c320*/  FSEL R14, -R166, -0.00082130916416645050049, P3 ;  /* 0xba574d20a60e7808 */ /* 0x000fe20001800100 */
[C---:B------:R-:W-:Y:S01]  /*c330*/  FMUL R38, R17.reuse, R38 ;  /* 0x0000002611267220 */ /* 0x040fe20000400000 */
[----:B------:R-:W-:Y:S01]  /*c340*/  FMUL R39, R17, R39 ;  /* 0x0000002711277220 */ /* 0x000fe20000400000 */
[----:B------:R-:W-:Y:S05]  /*c350*/  WARPSYNC.ALL ;  /* 0x0000000000007948 */ /* 0x000fea0003800000 */
[----:B------:R-:W-:Y:S01]  /*c360*/  FFMA R15, R2, R15, R14 ;  /* 0x0000000f020f7223 */ /* 0x000fe2000000000e */
[----:B------:R-:W-:Y:S01]  /*c370*/  FSEL R14, R164, 0.0052134888246655464172, P3 ;  /* 0x3baad5eaa40e7808 */ /* 0x000fe20001800000 */
[----:B------:R-:W-:Y:S04]  /*c380*/  BSSY B0, `(.L_x_67) ;  /* 0x00001c1000007945 */ /* 0x000fe80003800000 */
        /* <DEDUP_REMOVED lines=13> */
[----:B------:R-:W-:-:S05]  /*c460*/  @P3 LOP3.LUT R2, R14, 0x80000000, R12, 0xb8, !PT ;  /* 0x800000000e023812 */ /* 0x000fca00078eb80c */
[----:B------:R-:W-:-:S04]  /*c470*/  FADD R2, R2, 1 ;  /* 0x3f80000002027421 */ /* 0x000fc80000000000 */
[----:B------:R-:W-:Y:S01]  /*c480*/  FMUL R20, R2, R13 ;  /* 0x0000000d02147220 */ /* 0x000fe20000400000 */
[----:B------:R-:W-:-:S05]  /*c490*/  HADD2.F32 R13, -RZ, R9.H1_H1 ;  /* 0x30000009ff0d7230 */ /* 0x000fca0000004100 */
[----:B------:R-:W-:-:S04]  /*c4a0*/  FFMA R13, R16, R13, R27 ;  /* 0x0000000d100d7223 */ /* 0x000fc8000000001b */
[C---:B------:R-:W-:Y:S01]  /*c4b0*/  FMUL R12, R13.reuse, 0.70710676908493041992 ;  /* 0x3f3504f30d0c7820 */ /* 0x040fe20000400000 */
[----:B------:R-:W-:-:S03]  /*c4c0*/  FMUL R13, R13, 0.5 ;  /* 0x3f0000000d0d7820 */ /* 0x000fc60000400000 */
        /* <DEDUP_REMOVED lines=16> */
[----:B------:R-:W-:Y:S01]  /*c5d0*/  FSEL R2, -|R12|, R12, P3 ;  /* 0x0000000c0c027208 */ /* 0x000fe20001800300 */
[----:B------:R-:W-:-:S04]  /*c5e0*/  HADD2.F32 R15, -RZ, R10.H0_H0 ;  /* 0x2000000aff0f7230 */ /* 0x000fc80000004100 */
[----:B------:R-:W-:Y:S01]  /*c5f0*/  FFMA R2, R14, R2, R2 ;  /* 0x000000020e027223 */ /* 0x000fe20000000002 */
[C---:B------:R-:W-:Y:S01]  /*c600*/  FFMA R15, R16.reuse, R15, R28 ;  /* 0x0000000f100f7223 */ /* 0x040fe2000000001c */
[----:B------:R-:W-:Y:S02]  /*c610*/  HADD2.F32 R28, -RZ, R5.H1_H1 ;  /* 0x30000005ff1c7230 */ /* 0x000fe40000004100 */
[----:B------:R-:W1:Y:S03]  /*c620*/  @P3 MUFU.EX2 R14, R2 ;  /* 0x00000002000e3308 */ /* 0x000e660000000800 */
[----:B------:R-:W-:Y:S01]  /*c630*/  FFMA R28, R16, R28, R35 ;  /* 0x0000001c101c7223 */ /* 0x000fe20000000023 */
[----:B-1----:R-:W-:-:S05]  /*c640*/  @P3 FADD R14, -R14, 1 ;  /* 0x3f8000000e0e3421 */ /* 0x002fca0000000100 */
[----:B------:R-:W-:Y:S01]  /*c650*/  @P3 LOP3.LUT R2, R14, 0x80000000, R12, 0xb8, !PT ;  /* 0x800000000e023812 */ /* 0x000fe200078eb80c */
[C---:B------:R-:W-:Y:S01]  /*c660*/  FMUL R12, R15.reuse, 0.70710676908493041992 ;  /* 0x3f3504f30f0c7820 */ /* 0x040fe20000400000 */
[----:B------:R-:W-:-:S03]  /*c670*/  FMUL R15, R15, 0.5 ;  /* 0x3f0000000f0f7820 */ /* 0x000fc60000400000 */
[----:B------:R-:W-:Y:S01]  /*c680*/  FADD R2, R2, 1 ;  /* 0x3f80000002027421 */ /* 0x000fe20000000000 */
[----:B------:R-:W-:-:S03]  /*c690*/  FSETP.GE.AND P3, PT, |R12|, 1.0029599666595458984, PT ;  /* 0x3f8060fe0c00780b */ /* 0x000fc60003f66200 */
[----:B------:R-:W-:Y:S01]  /*c6a0*/  FMUL R13, R2, R13 ;  /* 0x0000000d020d7220 */ /* 0x000fe20000400000 */
[----:B------:R-:W-:Y:S01]  /*c6b0*/  FMUL R2, R12, R12 ;  /* 0x0000000c0c027220 */ /* 0x000fe20000400000 */
[----:B------:R-:W-:-:S03]  /*c6c0*/  FSEL R14, -R166, -0.00082130916416645050049, P3 ;  /* 0xba574d20a60e7808 */ /* 0x000fc60001800100 */
[----:B------:R-:W-:Y:S02]  /*c6d0*/  F2FP.F16.F32.PACK_AB R13, R13, R20 ;  /* 0x000000140d0d723e */ /* 0x000fe400000000ff */
[----:B------:R-:W-:Y:S02]  /*c6e0*/  FSEL R2, |R12|, R2, P3 ;  /* 0x000000020c027208 */ /* 0x000fe40001800200 */
[----:B------:R-:W-:-:S05]  /*c6f0*/  FSEL R20, R168, 8.4834944573231041431e-05, P3 ;  /* 0x38b1e96aa8147808 */ /* 0x000fca0001800000 */
        /* <DEDUP_REMOVED lines=16> */
[----:B------:R-:W-:-:S04]  /*c800*/  HADD2.F32 R14, -RZ, R10.H1_H1 ;  /* 0x3000000aff0e7230 */ /* 0x000fc80000004100 */
[----:B------:R-:W-:Y:S01]  /*c810*/  FADD R2, R2, 1 ;  /* 0x3f80000002027421 */ /* 0x000fe20000000000 */
[----:B------:R-:W-:Y:S01]  /*c820*/  FFMA R14, R16, R14, R29 ;  /* 0x0000000e100e7223 */ /* 0x000fe2000000001d */
[----:B------:R-:W-:Y:S02]  /*c830*/  HADD2.F32 R29, -RZ, R7.H0_H0 ;  /* 0x20000007ff1d7230 */ /* 0x000fe40000004100 */
[----:B------:R-:W-:Y:S01]  /*c840*/  FMUL R21, R2, R15 ;  /* 0x0000000f02157220 */ /* 0x000fe20000400000 */
[C---:B------:R-:W-:Y:S01]  /*c850*/  FMUL R12, R14.reuse, 0.70710676908493041992 ;  /* 0x3f3504f30e0c7820 */ /* 0x040fe20000400000 */
[----:B------:R-:W-:Y:S01]  /*c860*/  FMUL R14, R14, 0.5 ;  /* 0x3f0000000e0e7820 */ /* 0x000fe20000400000 */
[----:B------:R-:W-:Y:S02]  /*c870*/  FFMA R29, R16, R29, R38 ;  /* 0x0000001d101d7223 */ /* 0x000fe40000000026 */
        /* <DEDUP_REMOVED lines=21> */
[----:B------:R-:W-:-:S04]  /*c9d0*/  HADD2.F32 R15, -RZ, R11.H0_H0 ;  /* 0x2000000bff0f7230 */ /* 0x000fc80000004100 */
[----:B------:R-:W-:Y:S01]  /*c9e0*/  FADD R2, R2, 1 ;  /* 0x3f80000002027421 */ /* 0x000fe20000000000 */
[----:B------:R-:W-:Y:S01]  /*c9f0*/  FFMA R15, R16, R15, R30 ;  /* 0x0000000f100f7223 */ /* 0x000fe2000000001e */
[----:B------:R-:W-:Y:S02]  /*ca00*/  HADD2.F32 R30, -RZ, R6.H1_H1 ;  /* 0x30000006ff1e7230 */ /* 0x000fe40000004100 */
[----:B------:R-:W-:Y:S01]  /*ca10*/  FMUL R14, R2, R14 ;  /* 0x0000000e020e7220 */ /* 0x000fe20000400000 */
[C---:B------:R-:W-:Y:S01]  /*ca20*/  FMUL R12, R15.reuse, 0.70710676908493041992 ;  /* 0x3f3504f30f0c7820 */ /* 0x040fe20000400000 */
[----:B------:R-:W-:Y:S01]  /*ca30*/  FMUL R15, R15, 0.5 ;  /* 0x3f0000000f0f7820 */ /* 0x000fe20000400000 */
[----:B------:R-:W-:Y:S02]  /*ca40*/  FFMA R30, R16, R30, R37 ;  /* 0x0000001e101e7223 */ /* 0x000fe40000000025 */
[C---:B------:R-:W-:Y:S01]  /*ca50*/  FMUL R2, R12.reuse, R12 ;  /* 0x0000000c0c027220 */ /* 0x040fe20000400000 */
[----:B------:R-:W-:-:S02]  /*ca60*/  FSETP.GE.AND P3, PT, |R12|, 1.0029599666595458984, PT ;  /* 0x3f8060fe0c00780b */ /* 0x000fc40003f66200 */
        /* <DEDUP_REMOVED lines=22> */
[----:B------:R-:W-:-:S03]  /*cbd0*/  FFMA R20, R16, R20, R31 ;  /* 0x0000001410147223 */ /* 0x000fc6000000001f */
[----:B------:R-:W-:Y:S01]  /*cbe0*/  FMUL R152, R2, R15 ;  /* 0x0000000f02987220 */ /* 0x000fe20000400000 */
        /* <DEDUP_REMOVED lines=46> */
[----:B------:R-:W-:-:S04]  /*ced0*/  HADD2.F32 R21, -RZ, R4.H1_H1 ;  /* 0x30000004ff157230 */ /* 0x000fc80000004100 */
[----:B------:R-:W-:Y:S01]  /*cee0*/  FFMA R2, R20, R2, R2 ;  /* 0x0000000214027223 */ /* 0x000fe20000000002 */
[----:B------:R-:W-:-:S03]  /*cef0*/  FFMA R21, R16, R21, R33 ;  /* 0x0000001510157223 */ /* 0x000fc60000000021 */
[----:B------:R-:W1:Y:S02]  /*cf00*/  @P3 MUFU.EX2 R20, R2 ;  /* 0x0000000200143308 */ /* 0x000e640000000800 */
        /* <DEDUP_REMOVED lines=8> */
[----:B------:R-:W-:Y:S02]  /*cf90*/  FSEL R20, R168, 8.4834944573231041431e-05, P3 ;  /* 0x38b1e96aa8147808 */ /* 0x000fe40001800000 */
[----:B------:R-:W-:Y:S02]  /*cfa0*/  FSEL R15, -R166, -0.00082130916416645050049, P3 ;  /* 0xba574d20a60f7808 */ /* 0x000fe40001800100 */
[----:B------:R-:W-:-:S05]  /*cfb0*/  FSEL R2, |R12|, R2, P3 ;  /* 0x000000020c027208 */ /* 0x000fca0001800200 */
        /* <DEDUP_REMOVED lines=16> */
[C---:B------:R-:W-:Y:S01]  /*d0c0*/  FMUL R12, R26.reuse, 0.70710676908493041992 ;  /* 0x3f3504f31a0c7820 */ /* 0x040fe20000400000 */
[----:B------:R-:W-:-:S03]  /*d0d0*/  FMUL R26, R26, 0.5 ;  /* 0x3f0000001a1a7820 */ /* 0x000fc60000400000 */
[C---:B------:R-:W-:Y:S01]  /*d0e0*/  FMUL R2, R12.reuse, R12 ;  /* 0x0000000c0c027220 */ /* 0x040fe20000400000 */
[----:B------:R-:W-:Y:S01]  /*d0f0*/  FSETP.GE.AND P3, PT, |R12|, 1.0029599666595458984, PT ;  /* 0x3f8060fe0c00780b */ /* 0x000fe20003f66200 */
[----:B------:R-:W-:-:S03]  /*d100*/  FADD R15, R15, 1 ;  /* 0x3f8000000f0f7421 */ /* 0x000fc60000000000 */
[----:B------:R-:W-:Y:S01]  /*d110*/  FSEL R2, |R12|, R2, P3 ;  /* 0x000000020c027208 */ /* 0x000fe20001800200 */
[----:B------:R-:W-:Y:S01]  /*d120*/  FMUL R35, R15, R21 ;  /* 0x000000150f237220 */ /* 0x000fe20000400000 */
        /* <DEDUP_REMOVED lines=47> */
[----:B------:R-:W-:Y:S01]  /*d420*/  FMUL R12, R36, 0.70710676908493041992 ;  /* 0x3f3504f3240c7820 */ /* 0x000fe20000400000 */
[----:B------:R-:W-:-:S03]  /*d430*/  HADD2.F32 R28, -RZ, R7.H1_H1 ;  /* 0x30000007ff1c7230 */ /* 0x000fc60000004100 */
[C---:B------:R-:W-:Y:S01]  /*d440*/  FMUL R2, R12.reuse, R12 ;  /* 0x0000000c0c027220 */ /* 0x040fe20000400000 */
[----:B------:R-:W-:Y:S01]  /*d450*/  FSETP.GE.AND P3, PT, |R12|, 1.0029599666595458984, PT ;  /* 0x3f8060fe0c00780b */ /* 0x000fe20003f66200 */
[----:B------:R-:W-:-:S03]  /*d460*/  FFMA R28, R16, R28, R39 ;  /* 0x0000001c101c7223 */ /* 0x000fc60000000027 */
        /* <DEDUP_REMOVED lines=24> */
[----:B------:R-:W-:Y:S02]  /*d5f0*/  FSEL R2, |R12|, R2, P3 ;  /* 0x000000020c027208 */ /* 0x000fe40001800200 */
[----:B------:R-:W-:Y:S02]  /*d600*/  FSEL R21, R168, 8.4834944573231041431e-05, P3 ;  /* 0x38b1e96aa8157808 */ /* 0x000fe40001800000 */
[----:B------:R-:W-:Y:S02]  /*d610*/  FSEL R20, -R166, -0.00082130916416645050049, P3 ;  /* 0xba574d20a6147808 */ /* 0x000fe40001800100 */
[----:B------:R-:W-:-:S03]  /*d620*/  FSEL R26, -|R12|, R12, P3 ;  /* 0x0000000c0c1a7208 */ /* 0x000fc60001800300 */
        /* <DEDUP_REMOVED lines=10> */
[----:B------:R-:W-:-:S04]  /*d6d0*/  FFMA R2, R2, R21, R20 ;  /* 0x0000001502027223 */ /* 0x000fc80000000014 */
        /* <DEDUP_REMOVED lines=24> */
[----:B------:R-:W-:-:S03]  /*d860*/  F2FP.F16.F32.PACK_AB R15, R31, R152 ;  /* 0x000000981f0f723e */ /* 0x000fc600000000ff */
[----:B------:R-:W-:-:S04]  /*d870*/  FFMA R21, R2, R21, R21 ;  /* 0x0000001502157223 */ /* 0x000fc80000000015 */
[----:B------:R-:W1:Y:S02]  /*d880*/  @P3 MUFU.EX2 R2, R21 ;  /* 0x0000001500023308 */ /* 0x000e640000000800 */
[----:B-1----:R-:W-:-:S05]  /*d890*/  @P3 FADD R2, -R2, 1 ;  /* 0x3f80000002023421 */ /* 0x002fca0000000100 */
[----:B------:R-:W-:Y:S01]  /*d8a0*/  @P3 LOP3.LUT R21, R2, 0x80000000, R12, 0xb8, !PT ;  /* 0x8000000002153812 */ /* 0x000fe200078eb80c */
[----:B------:R-:W-:-:S04]  /*d8b0*/  FMUL R12, R28, 0.70710676908493041992 ;  /* 0x3f3504f31c0c7820 */ /* 0x000fc80000400000 */
        /* <DEDUP_REMOVED lines=23> */
[----:B------:R-:W-:Y:S01]  /*da30*/  FMUL R2, R17, R25 ;  /* 0x0000001911027220 */ /* 0x000fe20000400000 */
[----:B------:R-:W-:-:S03]  /*da40*/  HADD2.F32 R25, -RZ, R8.H1_H1 ;  /* 0x30000008ff197230 */ /* 0x000fc60000004100 */
[----:B------:R-:W-:Y:S02]  /*da50*/  FADD R20, R20, 1 ;  /* 0x3f80000014147421 */ /* 0x000fe40000000000 */
        /* <DEDUP_REMOVED lines=26> */
[----:B------:R-:W-:Y:S01]  /*dc00*/  FMUL R2, R17, R24 ;  /* 0x0000001811027220 */ /* 0x000fe20000400000 */
[----:B------:R-:W-:-:S05]  /*dc10*/  HADD2.F32 R24, -RZ, R8.H0_H0 ;  /* 0x20000008ff187230 */ /* 0x000fca0000004100 */
        /* <DEDUP_REMOVED lines=24> */
[----:B------:R-:W-:Y:S01]  /*dda0*/  FADD R12, R2, 1 ;  /* 0x3f800000020c7421 */ /* 0x000fe20000000000 */
[----:B------:R-:W-:-:S03]  /*ddb0*/  FMUL R2, R36, 0.5 ;  /* 0x3f00000024027820 */ /* 0x000fc60000400000 */
[----:B------:R-:W-:Y:S01]  /*ddc0*/  FMUL R12, R12, R24 ;  /* 0x000000180c0c7220 */ /* 0x000fe20000400000 */
[----:B------:R-:W-:-:S04]  /*ddd0*/  FMUL R2, R27, R2 ;  /* 0x000000021b027220 */ /* 0x000fc80000400000 */
[----:B------:R-:W-:-:S05]  /*dde0*/  F2FP.F16.F32.PACK_AB R12, R32, R12 ;  /* 0x0000000c200c723e */ /* 0x000fca00000000ff */
[----:B------:R1:W-:Y:S02]  /*ddf0*/  STSM.16.M88.4 [R3+0x2200], R12 ;  /* 0x0022000c03007844 */ /* 0x0003e40000000200 */
[----:B-1----:R-:W-:Y:S01]  /*de00*/  FMUL R15, R28, 0.5 ;  /* 0x3f0000001c0f7820 */ /* 0x002fe20000400000 */
[----:B------:R-:W-:Y:S01]  /*de10*/  FMUL R14, R26, R30 ;  /* 0x0000001e1a0e7220 */ /* 0x000fe20000400000 */
[----:B------:R-:W-:Y:S02]  /*de20*/  F2FP.F16.F32.PACK_AB R12, R35, R153 ;  /* 0x00000099230c723e */ /* 0x000fe400000000ff */
[----:B------:R-:W-:Y:S01]  /*de30*/  FMUL R15, R20, R15 ;  /* 0x0000000f140f7220 */ /* 0x000fe20000400000 */
[----:B------:R-:W-:Y:S02]  /*de40*/  F2FP.F16.F32.PACK_AB R13, R33, R34 ;  /* 0x00000022210d723e */ /* 0x000fe400000000ff */
[----:B------:R-:W-:Y:S02]  /*de50*/  F2FP.F16.F32.PACK_AB R14, R14, R2 ;  /* 0x000000020e0e723e */ /* 0x000fe400000000ff */
[----:B------:R-:W-:-:S05]  /*de60*/  F2FP.F16.F32.PACK_AB R15, R15, R21 ;  /* 0x000000150f0f723e */ /* 0x000fca00000000ff */
[----:B------:R1:W-:Y:S01]  /*de70*/  STSM.16.M88.4 [R154+0x2200], R12 ;  /* 0x0022000c9a007844 */ /* 0x0003e20000000200 */
[----:B------:R-:W-:Y:S01]  /*de80*/  @!PT LDS RZ, [RZ] ;  /* 0x00000000fffff984 */ /* 0x000fe20000000800 */
[----:B------:R-:W-:Y:S01]  /*de90*/  @!PT LDS RZ, [RZ] ;  /* 0x00000000fffff984 */ /* 0x000fe20000000800 */
[----:B------:R-:W-:Y:S01]  /*dea0*/  @!PT LDS RZ, [RZ] ;  /* 0x00000000fffff984 */ /* 0x000fe20000000800 */
[----:B------:R-:W-:Y:S01]  /*deb0*/  @!PT LDS RZ, [RZ] ;  /* 0x00000000fffff984 */ /* 0x000fe20000000800 */
[----:B------:R2:W-:Y:S06]  /*dec0*/  MEMBAR.ALL.CTA ;  /* 0x0000000000007992 */ /* 0x0005ec0000008000 */
[----:B--2---:R-:W2:Y:S02]  /*ded0*/  FENCE.VIEW.ASYNC.S ;  /* 0x00000000000073c6 */ /* 0x004ea40000000000 */
[----:B--2---:R-:W-:Y:S06]  /*dee0*/  BAR.SYNC.DEFER_BLOCKING 0x1, 0x100 ;  /* 0x0044000000007b1d */ /* 0x004fec0000010000 */
[----:B------:R-:W-:Y:S05]  /*def0*/  @P2 BRA `(.L_x_68) ;  /* 0x0000000000242947 */ /* 0x000fea0003800000 */
[----:B------:R-:W-:Y:S02]  /*df00*/  UIADD3 UR8, UP0, UR38, 0x4f0, URZ ;  /* 0x000004f026087890 */ /* 0x000fe4000ff1e03f */
[----:B------:R-:W-:Y:S02]  /*df10*/  UIADD3 UR6, UR50, 0x80, URZ ;  /* 0x0000008032067890 */ /* 0x000fe4000fffe03f */
[----:B------:R-:W-:Y:S02]  /*df20*/  UIADD3 UR4, UR46, 0x2200, URZ ;  /* 0x000022002e047890 */ /* 0x000fe4000fffe03f */
[----:B------:R-:W-:Y:S01]  /*df30*/  UIADD3.X UR9, URZ, UR39, URZ, UP0, !UPT ;  /* 0x000000273f097290 */ /* 0x000fe200087fe43f */
[----:B------:R-:W-:Y:S01]  /*df40*/  UMOV UR5, UR49 ;  /* 0x0000003100057c82 */ /* 0x000fe20008000000 */
[----:B------:R-:W-:-:S07]  /*df50*/  UMOV UR7, UR51 ;  /* 0x0000003300077c82 */ /* 0x000fce0008000000 */
[----:B------:R2:W-:Y:S01]  /*df60*/  UTMASTG.3D [UR4], [UR8] ;  /* 0x00000004080073b5 */ /* 0x0005e20008010000 */
[----:B------:R0:W-:Y:S01]  /*df70*/  UTMACMDFLUSH ;  /* 0x00000000000079b7 */ /* 0x0001e20000000000 */
[----:B--2---:R-:W-:-:S04]  /*df80*/  DEPBAR.LE SB0, 0x1 ;  /* 0x000080400000791a */ /* 0x004fc80000000000 */
.L_x_68:
[----:B------:R-:W-:Y:S05]  /*df90*/  BSYNC B0 ;  /* 0x0000000000007941 */ /* 0x000fea0003800000 */
.L_x_67:
[----:B------:R-:W-:Y:S01]  /*dfa0*/  IADD3 R2, R3, 0x2200, RZ ;  /* 0x0000220003027810 */ /* 0x000fe20007ffe0ff */
[----:B------:R-:W-:Y:S03]  /*dfb0*/  BAR.SYNC.DEFER_BLOCKING 0x1, 0x100 ;  /* 0x0044000000007b1d */ /* 0x000fe60000010000 */
[----:B------:R-:W-:-:S03]  /*dfc0*/  LEA R152, R18, R2, 0x1 ;  /* 0x0000000212987211 */ /* 0x000fc600078e08ff */
[----:B------:R-:W-:Y:S04]  /*dfd0*/  BSSY B0, `(.L_x_69) ;  /* 0x000000a000007945 */ /* 0x000fe80003800000 */
[----:B------:R-:W-:Y:S05]  /*dfe0*/  @P0 BRA `(.L_x_70) ;  /* 0x0000000000200947 */ /* 0x000fea0003800000 */
[----:B------:R-:W-:-:S06]  /*dff0*/  UISETP.NE.AND UP0, UPT, UR43, 0x3, UPT ;  /* 0x000000032b00788c */ /* 0x000fcc000bf05270 */
[----:B------:R-:W-:-:S13]  /*e000*/  PLOP3.LUT P3, PT, PT, PT, UP0, 0x80, 0x0 ;  /* 0x000000000000781c */ /* 0x000fda0003f6f008 */
[----:B------:R-:W-:Y:S05]  /*e010*/  @!P3 BRA `(.L_x_71) ;  /* 0x000000000004b947 */ /* 0x000fea0003800000 */
[----:B------:R-:W-:Y:S01]  /*e020*/  BPT.TRAP 0x1 ;  /* 0x000000040000795c */ /* 0x000fe20000300000 */
.L_x_71:
[----:B------:R-:W-:-:S04]  /*e030*/  ULEA UR4, UR36, UR46, 0x3 ;  /* 0x0000002e24047291 */ /* 0x000fc8000f8e183f */
[----:B------:R-:W-:-:S04]  /*e040*/  UIADD3 UR4, UR4, 0x50, URZ ;  /* 0x0000005004047890 */ /* 0x000fc8000fffe03f */
[----:B------:R-:W-:-:S09]  /*e050*/  UPRMT UR4, UR52, 0x654, UR4 ;  /* 0x0000065434047896 */ /* 0x000fd20008000004 */
[----:B------:R-:W-:Y:S03]  /*e060*/  SYNCS.ARRIVE.TRANS64.RED.A1T0 RZ, [UR4], RZ ;  /* 0x000000ffffff79a7 */ /* 0x000fe60008100404 */
.L_x_70:
[----:B------:R-:W-:Y:S05]  /*e070*/  BSYNC B0 ;  /* 0x0000000000007941 */ /* 0x000fea0003800000 */
.L_x_69:
[----:B------:R-:W-:Y:S01]  /*e080*/  UIADD3 UR36, UR36, 0x1, URZ ;  /* 0x0000000124247890 */ /* 0x000fe2000fffe03f */
[----:B------:R-:W-:Y:S01]  /*e090*/  BSSY B0, `(.L_x_72) ;  /* 0x0000018000007945 */ /* 0x000fe20003800000 */
[----:B------:R-:W-:Y:S02]  /*e0a0*/  MOV R2, RZ ;  /* 0x000000ff00027202 */ /* 0x000fe40000000f00 */
[----:B------:R-:W-:-:S04]  /*e0b0*/  UISETP.NE.AND UP0, UPT, UR36, 0x4, UPT ;  /* 0x000000042400788c */ /* 0x000fc8000bf05270 */
[----:B------:R-:W-:Y:S01]  /*e0c0*/  USEL UR36, UR36, URZ, UP0 ;  /* 0x0000003f24247287 */ /* 0x000fe20008000000 */
[----:B------:R-:W-:Y:S11]  /*e0d0*/  @P0 BRA `(.L_x_73) ;  /* 0x00000000004c0947 */ /* 0x000ff60003800000 */
[----:B------:R-:W-:-:S06]  /*e0e0*/  UISETP.NE.AND UP0, UPT, UR43, 0x3, UPT ;  /* 0x000000032b00788c */ /* 0x000fcc000bf05270 */
[----:B------:R-:W-:-:S13]  /*e0f0*/  PLOP3.LUT P3, PT, PT, PT, UP0, 0x80, 0x0 ;  /* 0x000000000000781c */ /* 0x000fda0003f6f008 */
[----:B------:R-:W-:Y:S05]  /*e100*/  @!P3 BRA `(.L_x_74) ;  /* 0x000000000004b947 */ /* 0x000fea0003800000 */
[----:B------:R-:W-:Y:S01]  /*e110*/  BPT.TRAP 0x1 ;  /* 0x000000040000795c */ /* 0x000fe20000300000 */
.L_x_74:
[----:B------:R-:W-:Y:S01]  /*e120*/  LEA R2, R0, UR46, 0x3 ;  /* 0x0000002e00027c11 */ /* 0x000fe2000f8e18ff */
[----:B------:R-:W-:Y:S01]  /*e130*/  BSSY B1, `(.L_x_75) ;  /* 0x0000004000017945 */ /* 0x000fe20003800000 */
[----:B-1----:R-:W-:-:S04]  /*e140*/  SHF.L.U32 R12, RZ, 0x1f, RZ ;  /* 0x0000001fff0c7819 */ /* 0x002fc800000006ff */
[----:B------:R-:W1:Y:S02]  /*e150*/  SYNCS.PHASECHK.TRANS64.TRYWAIT P3, [R2+URZ+0x30], R12 ;  /* 0x0000300c020075a7 */ /* 0x000e64000806017f */
[----:B-1----:R-:W-:Y:S05]  /*e160*/  @!P3 BRA `(.L_x_76) ;  /* 0x0000020c00c8b947 */ /* 0x002fea0003800000 */
.L_x_361:
[----:B------:R-:W-:Y:S05]  /*e170*/  BSYNC B1 ;  /* 0x0000000000017941 */ /* 0x000fea0003800000 */
.L_x_75:
[C---:B-1----:R-:W-:Y:S01]  /*e180*/  @!P4 LEA R2, R0.reuse, R19, 0xd ;  /* 0x000000130002c211 */ /* 0x042fe200078e68ff */
[----:B------:R-:W-:Y:S05]  /*e190*/  @!P4 WARPSYNC.ALL ;  /* 0x000000000000c948 */ /* 0x000fea0003800000 */
[----:B------:R-:W-:Y:S01]  /*e1a0*/  IADD3 R0, R0, 0x1, RZ ;  /* 0x0000000100007810 */ /* 0x000fe20007ffe0ff */
[----:B------:R1:W2:Y:S03]  /*e1b0*/  @!P4 LDSM.16.M88.4 R8, [R2] ;  /* 0x000000000208c83b */ /* 0x0002a60000000200 */
[----:B------:R-:W-:-:S04]  /*e1c0*/  ISETP.NE.AND P3, PT, R0, 0x4, PT ;  /* 0x000000040000780c */ /* 0x000fc80003f65270 */
[----:B------:R-:W-:Y:S02]  /*e1d0*/  SEL R0, R0, RZ, P3 ;  /* 0x000000ff00007207 */ /* 0x000fe40001800000 */
[----:B-1----:R-:W-:-:S05]  /*e1e0*/  @!P4 LEA R2, R18, R2, 0x1 ;  /* 0x000000021202c211 */ /* 0x002fca00078e08ff */
[----:B------:R1:W3:Y:S02]  /*e1f0*/  @!P4 LDSM.16.M88.4 R4, [R2] ;  /* 0x000000000204c83b */ /* 0x0002e40000000200 */
[----:B-1----:R-:W-:-:S07]  /*e200*/  SEL R2, RZ, 0x1, P3 ;  /* 0x00000001ff027807 */ /* 0x002fce0001800000 */
.L_x_73:
[----:B------:R-:W-:Y:S05]  /*e210*/  BSYNC B0 ;  /* 0x0000000000007941 */ /* 0x000fea0003800000 */
.L_x_72:
[----:B-1----:R-:W4:Y:S04]  /*e220*/  LDL.LU R12, [R1+0x48] ;  /* 0x00004800010c7983 */ /* 0x002f280000300800 */
[----:B------:R-:W5:Y:S04]  /*e230*/  LDL.LU R36, [R1+0x4c] ;  /* 0x00004c0001247983 */ /* 0x000f680000300800 */
[----:B------:R-:W3:Y:S01]  /*e240*/  LDL.LU R35, [R1+0x50] ;  /* 0x0000500001237983 */ /* 0x000ee20000300800 */
[----:B--2---:R-:W-:-:S03]  /*e250*/  HADD2.F32 R14, -RZ, R9.H0_H0 ;  /* 0x20000009ff0e7230 */ /* 0x004fc60000004100 */
        /* <DEDUP_REMOVED lines=12> */
[----:B----4-:R-:W-:-:S04]  /*e320*/  FMUL R12, R17, R12 ;  /* 0x0000000c110c7220 */ /* 0x010fc80000400000 */
        /* <DEDUP_REMOVED lines=26> */
[----:B------:R-:W-:Y:S02]  /*e4d0*/  HADD2.F32 R14, -RZ, R9.H1_H1 ;  /* 0x30000009ff0e7230 */ /* 0x000fe40000004100 */
[----:B-----5:R-:W-:-:S04]  /*e4e0*/  FMUL R12, R17, R36 ;  /* 0x00000024110c7220 */ /* 0x020fc80000400000 */
        /* <DEDUP_REMOVED lines=21> */
[----:B------:R-:W-:-:S04]  /*e640*/  FFMA R12, R15, R12, R12 ;  /* 0x0000000c0f0c7223 */ /* 0x000fc8000000000c */
[----:B------:R-:W1:Y:S02]  /*e650*/  @P3 MUFU.EX2 R15, R12 ;  /* 0x0000000c000f3308 */ /* 0x000e640000000800 */
[----:B-1----:R-:W-:-:S05]  /*e660*/  @P3 FADD R15, -R15, 1 ;  /* 0x3f8000000f0f3421 */ /* 0x002fca0000000100 */
[----:B------:R-:W-:-:S05]  /*e670*/  @P3 LOP3.LUT R12, R15, 0x80000000, R13, 0xb8, !PT ;  /* 0x800000000f0c3812 */ /* 0x000fca00078eb80d */
[----:B------:R-:W-:-:S04]  /*e680*/  FADD R12, R12, 1 ;  /* 0x3f8000000c0c7421 */ /* 0x000fc80000000000 */
[----:B------:R-:W-:Y:S01]  /*e690*/  FMUL R13, R12, R14 ;  /* 0x0000000e0c0d7220 */ /* 0x000fe20000400000 */
[----:B---3--:R-:W-:Y:S02]  /*e6a0*/  FMUL R12, R17, R35 ;  /* 0x00000023110c7220 */ /* 0x008fe40000400000 */
[----:B------:R-:W3:Y:S02]  /*e6b0*/  LDL.LU R35, [R1+0x58] ;  /* 0x0000580001237983 */ /* 0x000ee40000300800 */
[----:B------:R-:W-:Y:S01]  /*e6c0*/  FFMA R20, R16, R20, R12 ;  /* 0x0000001410147223 */ /* 0x000fe2000000000c */
[----:B------:R-:W-:-:S03]  /*e6d0*/  F2FP.F16.F32.PACK_AB R13, R13, R21 ;  /* 0x000000150d0d723e */ /* 0x000fc600000000ff */
        /* <DEDUP_REMOVED lines=24> */
[----:B--2---:R-:W-:-:S04]  /*e860*/  FMUL R14, R17, R24 ;  /* 0x00000018110e7220 */ /* 0x004fc80000400000 */
        /* <DEDUP_REMOVED lines=26> */
[----:B------:R-:W-:-:S04]  /*ea10*/  HADD2.F32 R20, -RZ, R11.H0_H0 ;  /* 0x2000000bff147230 */ /* 0x000fc80000004100 */
[----:B------:R-:W-:-:S04]  /*ea20*/  FADD R12, R12, 1 ;  /* 0x3f8000000c0c7421 */ /* 0x000fc80000000000 */
[----:B------:R-:W-:-:S05]  /*ea30*/  FMUL R14, R12, R15 ;  /* 0x0000000f0c0e7220 */ /* 0x000fca0000400000 */
[----:B------:R-:W-:Y:S01]  /*ea40*/  F2FP.F16.F32.PACK_AB R14, R14, R24 ;  /* 0x000000180e0e723e */ /* 0x000fe200000000ff */
[----:B---3--:R-:W-:-:S04]  /*ea50*/  FMUL R12, R17, R35 ;  /* 0x00000023110c7220 */ /* 0x008fc80000400000 */
        /* <DEDUP_REMOVED lines=130> */
[----:B------:R-:W-:Y:S02]  /*f280*/  HADD2.F32 R25, -RZ, R5.H1_H1 ;  /* 0x30000005ff197230 */ /* 0x000fe40000004100 */
[----:B-1----:R-:W-:-:S05]  /*f290*/  @P3 FADD R12, -R12, 1 ;  /* 0x3f8000000c0c3421 */ /* 0x002fca0000000100 */
[----:B------:R-:W-:Y:S01]  /*f2a0*/  @P3 LOP3.LUT R24, R12, 0x80000000, R15, 0xb8, !PT ;  /* 0x800000000c183812 */ /* 0x000fe200078eb80f */
[----:B------:R-:W-:-:S04]  /*f2b0*/  FMUL R12, R17, R33 ;  /* 0x00000021110c7220 */ /* 0x000fc80000400000 */
        /* <DEDUP_REMOVED lines=26> */
[----:B------:R-:W-:Y:S02]  /*f460*/  HADD2.F32 R15, -RZ, R6.H0_H0 ;  /* 0x20000006ff0f7230 */ /* 0x000fe40000004100 */
[----:B------:R-:W-:-:S04]  /*f470*/  FMUL R20, R17, R27 ;  /* 0x0000001b11147220 */ /* 0x000fc80000400000 */
        /* <DEDUP_REMOVED lines=50> */
[----:B------:R-:W-:Y:S01]  /*f7a0*/  FADD R12, R12, 1 ;  /* 0x3f8000000c0c7421 */ /* 0x000fe20000000000 */
[----:B-1----:R-:W-:-:S05]  /*f7b0*/  @P3 FADD R24, -R24, 1 ;  /* 0x3f80000018183421 */ /* 0x002fca0000000100 */
[----:B------:R-:W-:Y:S01]  /*f7c0*/  @P3 LOP3.LUT R20, R24, 0x80000000, R15, 0xb8, !PT ;  /* 0x8000000018143812 */ /* 0x000fe200078eb80f */
[----:B------:R-:W-:Y:S01]  /*f7d0*/  FMUL R15, R17, R29 ;  /* 0x0000001d110f7220 */ /* 0x000fe20000400000 */
[----:B------:R-:W-:Y:S02]  /*f7e0*/  HADD2.F32 R29, -RZ, R7.H0_H0 ;  /* 0x20000007ff1d7230 */ /* 0x000fe40000004100 */
[----:B------:R-:W-:-:S03]  /*f7f0*/  FMUL R35, R12, R25 ;  /* 0x000000190c237220 */ /* 0x000fc60000400000 */
        /* <DEDUP_REMOVED lines=77> */
[----:B------:R-:W-:Y:S01]  /*fcd0*/  FMUL R34, R26, R27 ;  /* 0x0000001b1a227220 */ /* 0x000fe20000400000 */
        /* <DEDUP_REMOVED lines=27> */
[----:B------:R-:W-:Y:S05]  /*fe90*/  WARPSYNC.ALL ;  /* 0x0000000000007948 */ /* 0x000fea0003800000 */
[----:B------:R-:W-:Y:S01]  /*fea0*/  F2FP.F16.F32.PACK_AB R12, R34, R12 ;  /* 0x0000000c220c723e */ /* 0x000fe200000000ff */
[----:B------:R-:W-:Y:S01]  /*feb0*/  FMUL R33, R33, 0.5 ;  /* 0x3f00000021217820 */ /* 0x000fe20000400000 */
[----:B------:R-:W-:Y:S01]  /*fec0*/  FMUL R30, R30, 0.5 ;  /* 0x3f0000001e1e7820 */ /* 0x000fe20000400000 */
[----:B------:R-:W-:Y:S01]  /*fed0*/  FADD R21, R21, 1 ;  /* 0x3f80000015157421 */ /* 0x000fe20000000000 */
[----:B------:R-:W-:Y:S01]  /*fee0*/  FADD R20, R20, 1 ;  /* 0x3f80000014147421 */ /* 0x000fe20000000000 */
[----:B------:R1:W-:Y:S01]  /*fef0*/  STSM.16.M88.4 [R3+0x4200], R12 ;  /* 0x0042000c03007844 */ /* 0x0003e20000000200 */
[----:B------:R-:W-:Y:S01]  /*ff00*/  FMUL R29, R29, 0.5 ;  /* 0x3f0000001d1d7820 */ /* 0x000fe20000400000 */
[----:B------:R-:W-:Y:S01]  /*ff10*/  FMUL R28, R28, 0.5 ;  /* 0x3f0000001c1c7820 */ /* 0x000fe20000400000 */
[----:B------:R-:W-:Y:S01]  /*ff20*/  FADD R25, R25, 1 ;  /* 0x3f80000019197421 */ /* 0x000fe20000000000 */
[----:B------:R-:W-:-:S03]  /*ff30*/  FMUL R20, R20, R30 ;  /* 0x0000001e14147220 */ /* 0x000fc60000400000 */
[----:B------:R-:W-:Y:S01]  /*ff40*/  FMUL R25, R25, R28 ;  /* 0x0000001c19197220 */ /* 0x000fe20000400000 */
[----:B-1----:R-:W-:Y:S01]  /*ff50*/  FADD R15, R24, 1 ;  /* 0x3f800000180f7421 */ /* 0x002fe20000000000 */
[----:B------:R-:W-:-:S03]  /*ff60*/  FMUL R14, R21, R33 ;  /* 0x00000021150e7220 */ /* 0x000fc60000400000 */
[----:B------:R-:W-:Y:S01]  /*ff70*/  FMUL R15, R15, R29 ;  /* 0x0000001d0f0f7220 */ /* 0x000fe20000400000 */
[----:B------:R-:W-:Y:S02]  /*ff80*/  F2FP.F16.F32.PACK_AB R12, R37, R38 ;  /* 0x00000026250c723e */ /* 0x000fe400000000ff */
        /* <DEDUP_REMOVED lines=9> */
[----:B--2---:R-:W2:Y:S01]  /*10020*/  FENCE.VIEW.ASYNC.S ;  /* 0x00000000000073c6 */ /* 0x004ea20000000000 */
[----:B------:R-:W-:Y:S01]  /*10030*/  BSSY B0, `(.L_x_77) ;  /* 0x000000c000007945 */ /* 0x000fe20003800000 */
        /* <DEDUP_REMOVED lines=11> */
.L_x_78:
[----:B------:R-:W-:Y:S05]  /*100f0*/  BSYNC B0 ;  /* 0x0000000000007941 */ /* 0x000fea0003800000 */
.L_x_77:
        /* <DEDUP_REMOVED lines=9> */
.L_x_81:
[----:B------:R-:W-:-:S04]  /*10190*/  ULEA UR4, UR36, UR46, 0x3 ;  /* 0x0000002e24047291 */ /* 0x000fc8000f8e183f */
[----:B------:R-:W-:-:S04]  /*101a0*/  UIADD3 UR4, UR4, 0x50, URZ ;  /* 0x0000005004047890 */ /* 0x000fc8000fffe03f */
[----:B------:R-:W-:-:S09]  /*101b0*/  UPRMT UR4, UR52, 0x654, UR4 ;  /* 0x0000065434047896 */ /* 0x000fd20008000004 */
[----:B------:R-:W-:Y:S03]  /*101c0*/  SYNCS.ARRIVE.TRANS64.RED.A1T0 RZ, [UR4], RZ ;  /* 0x000000ffffff79a7 */ /* 0x000fe60008100404 */
.L_x_80:
[----:B------:R-:W-:Y:S05]  /*101d0*/  BSYNC B0 ;  /* 0x0000000000007941 */ /* 0x000fea0003800000 */
.L_x_79:
[----:B------:R-:W-:Y:S01]  /*101e0*/  UIADD3 UR4, UR36, 0x1, URZ ;  /* 0x0000000124047890 */ /* 0x000fe2000fffe03f */
[----:B------:R-:W-:Y:S03]  /*101f0*/  BSSY B0, `(.L_x_82) ;  /* 0x0000018000007945 */ /* 0x000fe60003800000 */
[----:B------:R-:W-:-:S04]  /*10200*/  UISETP.NE.AND UP0, UPT, UR4, 0x4, UPT ;  /* 0x000000040400788c */ /* 0x000fc8000bf05270 */
[----:B------:R-:W-:Y:S01]  /*10210*/  USEL UR8, UR4, URZ, UP0 ;  /* 0x0000003f04087287 */ /* 0x000fe20008000000 */
[----:B------:R-:W-:Y:S11]  /*10220*/  @P0 BRA `(.L_x_83) ;  /* 0x0000000000500947 */ /* 0x000ff60003800000 */
[----:B------:R-:W-:-:S06]  /*10230*/  UISETP.NE.AND UP0, UPT, UR43, 0x3, UPT ;  /* 0x000000032b00788c */ /* 0x000fcc000bf05270 */
[----:B------:R-:W-:-:S13]  /*10240*/  PLOP3.LUT P3, PT, PT, PT, UP0, 0x80, 0x0 ;  /* 0x000000000000781c */ /* 0x000fda0003f6f008 */
[----:B------:R-:W-:Y:S05]  /*10250*/  @!P3 BRA `(.L_x_84) ;  /* 0x000000000004b947 */ /* 0x000fea0003800000 */
[----:B------:R-:W-:Y:S01]  /*10260*/  BPT.TRAP 0x1 ;  /* 0x000000040000795c */ /* 0x000fe20000300000 */
.L_x_84:
[----:B-1----:R-:W-:Y:S01]  /*10270*/  LEA R12, R0, UR46, 0x3 ;  /* 0x0000002e000c7c11 */ /* 0x002fe2000f8e18ff */
[----:B------:R-:W-:Y:S01]  /*10280*/  BSSY B1, `(.L_x_85) ;  /* 0x0000004000017945 */ /* 0x000fe20003800000 */
[----:B------:R-:W-:-:S04]  /*10290*/  SHF.L.U32 R13, R2, 0x1f, RZ ;  /* 0x0000001f020d7819 */ /* 0x000fc800000006ff */
[----:B------:R-:W1:Y:S02]  /*102a0*/  SYNCS.PHASECHK.TRANS64.TRYWAIT P3, [R12+URZ+0x30], R13 ;  /* 0x0000300d0c0075a7 */ /* 0x000e64000806017f */
[----:B-1----:R-:W-:Y:S05]  /*102b0*/  @!P3 BRA `(.L_x_86) ;  /* 0x000001ec0088b947 */ /* 0x002fea0003800000 */
.L_x_362:
[----:B------:R-:W-:Y:S05]  /*102c0*/  BSYNC B1 ;  /* 0x0000000000017941 */ /* 0x000fea0003800000 */
.L_x_85:
[C---:B-1----:R-:W-:Y:S01]  /*102d0*/  @!P4 IMAD R12, R0.reuse, 0x2000, R19 ;  /* 0x00002000000cc824 */ /* 0x042fe200078e0213 */
[----:B------:R-:W-:Y:S05]  /*102e0*/  @!P4 WARPSYNC.ALL ;  /* 0x000000000000c948 */ /* 0x000fea0003800000 */
[----:B------:R-:W-:Y:S01]  /*102f0*/  IADD3 R0, R0, 0x1, RZ ;  /* 0x0000000100007810 */ /* 0x000fe20007ffe0ff */
[----:B------:R1:W2:Y:S03]  /*10300*/  @!P4 LDSM.16.M88.4 R8, [R12] ;  /* 0x000000000c08c83b */ /* 0x0002a60000000200 */
[----:B------:R-:W-:-:S04]  /*10310*/  ISETP.NE.AND P3, PT, R0, 0x4, PT ;  /* 0x000000040000780c */ /* 0x000fc80003f65270 */
[----:B------:R-:W-:Y:S02]  /*10320*/  SEL R0, R0, RZ, P3 ;  /* 0x000000ff00007207 */ /* 0x000fe40001800000 */
[----:B-1----:R-:W-:-:S05]  /*10330*/  @!P4 LEA R12, R18, R12, 0x1 ;  /* 0x0000000c120cc211 */ /* 0x002fca00078e08ff */
[----:B------:R1:W3:Y:S02]  /*10340*/  @!P4 LDSM.16.M88.4 R4, [R12] ;  /* 0x000000000c04c83b */ /* 0x0002e40000000200 */
[----:B-1----:R-:W-:-:S04]  /*10350*/  SEL R12, RZ, 0x1, P3 ;  /* 0x00000001ff0c7807 */ /* 0x002fc80001800000 */
[----:B------:R-:W-:-:S07]  /*10360*/  LOP3.LUT R2, R2, R12, RZ, 0x3c, !PT ;  /* 0x0000000c02027212 */ /* 0x000fce00078e3cff */
.L_x_83:
[----:B------:R-:W-:Y:S05]  /*10370*/  BSYNC B0 ;  /* 0x0000000000007941 */ /* 0x000fea0003800000 */
.L_x_82:
[----:B-12---:R-:W-:Y:S02]  /*10380*/  HADD2.F32 R12, -RZ, R9.H0_H0 ;  /* 0x20000009ff0c7230 */ /* 0x006fe40000004100 */
[C---:B------:R-:W-:Y:S01]  /*10390*/  FMUL R13, R17.reuse, R42 ;  /* 0x0000002a110d7220 */ /* 0x040fe20000400000 */
[----:B------:R-:W-:Y:S01]  /*103a0*/  FMUL R50, R17, R50 ;  /* 0x0000003211327220 */ /* 0x000fe20000400000 */
[----:B------:R-:W-:Y:S05]  /*103b0*/  WARPSYNC.ALL ;  /* 0x0000000000007948 */ /* 0x000fea0003800000 */
[----:B------:R-:W-:Y:S01]  /*103c0*/  FFMA R13, R16, R12, R13 ;  /* 0x0000000c100d7223 */ /* 0x000fe2000000000d */
[----:B------:R-:W-:Y:S03]  /*103d0*/  BSSY B0, `(.L_x_87) ;  /* 0x00001d8000007945 */ /* 0x000fe60003800000 */
        /* <DEDUP_REMOVED lines=24> */
[----:B------:R-:W-:-:S04]  /*10560*/  FADD R14, R14, 1 ;  /* 0x3f8000000e0e7421 */ /* 0x000fc80000000000 */
[----:B------:R-:W-:Y:S01]  /*10570*/  FMUL R13, R14, R13 ;  /* 0x0000000d0e0d7220 */ /* 0x000fe20000400000 */
[----:B------:R-:W-:-:S04]  /*10580*/  FMUL R14, R17, R43 ;  /* 0x0000002b110e7220 */ /* 0x000fc80000400000 */
        /* <DEDUP_REMOVED lines=24> */
[----:B------:R-:W-:-:S04]  /*10710*/  FMUL R12, R17, R44 ;  /* 0x0000002c110c7220 */ /* 0x000fc80000400000 */
[----:B------:R-:W-:-:S04]  /*10720*/  FADD R15, R15, 1 ;  /* 0x3f8000000f0f7421 */ /* 0x000fc80000000000 */
[----:B------:R-:W-:Y:S01]  /*10730*/  FMUL R14, R15, R14 ;  /* 0x0000000e0f0e7220 */ /* 0x000fe20000400000 */
[----:B------:R-:W-:-:S04]  /*10740*/  HADD2.F32 R15, -RZ, R10.H0_H0 ;  /* 0x2000000aff0f7230 */ /* 0x000fc80000004100 */
[----:B------:R-:W-:Y:S01]  /*10750*/  F2FP.F16.F32.PACK_AB R13, R14, R13 ;  /* 0x0000000d0e0d723e */ /* 0x000fe200000000ff */
        /* <DEDUP_REMOVED lines=24> */
[----:B------:R-:W-:Y:S02]  /*108e0*/  HADD2.F32 R21, -RZ, R10.H1_H1 ;  /* 0x3000000aff157230 */ /* 0x000fe40000004100 */
[----:B------:R-:W-:Y:S02]  /*108f0*/  FMUL R14, R17, R45 ;  /* 0x0000002d110e7220 */ /* 0x000fe40000400000 */
[----:B------:R-:W-:Y:S02]  /*10900*/  FADD R15, R15, 1 ;  /* 0x3f8000000f0f7421 */ /* 0x000fe40000000000 */
[----:B------:R-:W-:Y:S02]  /*10910*/  FFMA R14, R16, R21, R14 ;  /* 0x00000015100e7223 */ /* 0x000fe4000000000e */
[----:B------:R-:W-:Y:S02]  /*10920*/  FMUL R12, R15, R12 ;  /* 0x0000000c0f0c7220 */ /* 0x000fe40000400000 */
        /* <DEDUP_REMOVED lines=80> */
[----:B---3--:R-:W-:Y:S02]  /*10e30*/  HADD2.F32 R25, -RZ, R4.H0_H0 ;  /* 0x20000004ff197230 */ /* 0x008fe40000004100 */
[----:B------:R-:W-:Y:S02]  /*10e40*/  FMUL R21, R17, R48 ;  /* 0x0000003011157220 */ /* 0x000fe40000400000 */
[----:B------:R-:W-:Y:S02]  /*10e50*/  FADD R24, R24, 1 ;  /* 0x3f80000018187421 */ /* 0x000fe40000000000 */
[----:B------:R-:W-:Y:S02]  /*10e60*/  FFMA R21, R16, R25, R21 ;  /* 0x0000001910157223 */ /* 0x000fe40000000015 */
[----:B------:R-:W-:Y:S02]  /*10e70*/  FMUL R12, R24, R12 ;  /* 0x0000000c180c7220 */ /* 0x000fe40000400000 */
[C---:B------:R-:W-:Y:S01]  /*10e80*/  FMUL R24, R21.reuse, 0.70710676908493041992 ;  /* 0x3f3504f315187820 */ /* 0x040fe20000400000 */
[----:B------:R-:W-:-:S03]  /*10e90*/  FMUL R21, R21, 0.5 ;  /* 0x3f00000015157820 */ /* 0x000fc60000400000 */
[C---:B------:R-:W-:Y:S01]  /*10ea0*/  FMUL R25, R24.reuse, R24 ;  /* 0x0000001818197220 */ /* 0x040fe20000400000 */
[----:B------:R-:W-:Y:S02]  /*10eb0*/  FSETP.GE.AND P3, PT, |R24|, 1.0029599666595458984, PT ;  /* 0x3f8060fe1800780b */ /* 0x000fe40003f66200 */
        /* <DEDUP_REMOVED lines=47> */
[----:B-1----:R-:W-:Y:S01]  /*111b0*/  @P3 FADD R29, -R26, 1 ;  /* 0x3f8000001a1d3421 */ /* 0x002fe20000000100 */
[----:B------:R-:W-:-:S04]  /*111c0*/  FFMA R26, R16, R28, R50 ;  /* 0x0000001c101a7223 */ /* 0x000fc80000000032 */
        /* <DEDUP_REMOVED lines=35> */
[C---:B------:R-:W-:Y:S02]  /*11400*/  FSEL R27, |R25|.reuse, R27, P3 ;  /* 0x0000001b191b7208 */ /* 0x040fe40001800200 */
        /* <DEDUP_REMOVED lines=18> */
[----:B------:R-:W-:Y:S02]  /*11530*/  HADD2.F32 R25, -RZ, R6.H0_H0 ;  /* 0x20000006ff197230 */ /* 0x000fe40000004100 */
        /* <DEDUP_REMOVED lines=135> */
[----:B------:R-:W-:Y:S01]  /*11db0*/  FMUL R12, R35, 0.5 ;  /* 0x3f000000230c7820 */ /* 0x000fe20000400000 */
[----:B------:R-:W-:-:S03]  /*11dc0*/  HADD2.F32 R35, -RZ, R8.H0_H0 ;  /* 0x20000008ff237230 */ /* 0x000fc60000004100 */
        /* <DEDUP_REMOVED lines=28> */
[----:B------:R-:W-:-:S05]  /*11f90*/  FMUL R36, R37, R36 ;  /* 0x0000002425247220 */ /* 0x000fca0000400000 */
[----:B------:R-:W-:-:S05]  /*11fa0*/  F2FP.F16.F32.PACK_AB R12, R12, R36 ;  /* 0x000000240c0c723e */ /* 0x000fca00000000ff */
[----:B------:R1:W-:Y:S02]  /*11fb0*/  STSM.16.M88.4 [R3+0x6200], R12 ;  /* 0x0062000c03007844 */ /* 0x0003e40000000200 */
[----:B-1----:R-:W-:Y:S01]  /*11fc0*/  FADD R15, R32, 1 ;  /* 0x3f800000200f7421 */ /* 0x002fe20000000000 */
        /* <DEDUP_REMOVED lines=18> */
[----:B------:R-:W-:Y:S02]  /*120f0*/  UIADD3 UR4, UR46, 0x6200, URZ ;  /* 0x000062002e047890 */ /* 0x000fe4000fffe03f */
[----:B------:R-:W-:Y:S01]  /*12100*/  UIADD3.X UR11, URZ, UR39, URZ, UP0, !UPT ;  /* 0x000000273f0b7290 */ /* 0x000fe200087fe43f */
[----:B------:R-:W-:-:S08]  /*12110*/  UMOV UR7, UR51 ;  /* 0x0000003300077c82 */ /* 0x000fd00008000000 */
[----:B------:R2:W-:Y:S01]  /*12120*/  UTMASTG.3D [UR4], [UR10] ;  /* 0x000000040a0073b5 */ /* 0x0005e20008010000 */
[----:B------:R0:W-:Y:S01]  /*12130*/  UTMACMDFLUSH ;  /* 0x00000000000079b7 */ /* 0x0001e20000000000 */
[----:B--2---:R-:W-:-:S04]  /*12140*/  DEPBAR.LE SB0, 0x1 ;  /* 0x000080400000791a */ /* 0x004fc80000000000 */
.L_x_88:
[----:B------:R-:W-:Y:S05]  /*12150*/  BSYNC B0 ;  /* 0x0000000000007941 */ /* 0x000fea0003800000 */
.L_x_87:
        /* <DEDUP_REMOVED lines=9> */
.L_x_91:
[----:B------:R-:W-:-:S04]  /*121f0*/  ULEA UR4, UR8, UR46, 0x3 ;  /* 0x0000002e08047291 */ /* 0x000fc8000f8e183f */
[----:B------:R-:W-:-:S04]  /*12200*/  UIADD3 UR4, UR4, 0x50, URZ ;  /* 0x0000005004047890 */ /* 0x000fc8000fffe03f */
[----:B------:R-:W-:-:S09]  /*12210*/  UPRMT UR4, UR52, 0x654, UR4 ;  /* 0x0000065434047896 */ /* 0x000fd20008000004 */
[----:B------:R-:W-:Y:S03]  /*12220*/  SYNCS.ARRIVE.TRANS64.RED.A1T0 RZ, [UR4], RZ ;  /* 0x000000ffffff79a7 */ /* 0x000fe60008100404 */
.L_x_90:
[----:B------:R-:W-:Y:S05]  /*12230*/  BSYNC B0 ;  /* 0x0000000000007941 */ /* 0x000fea0003800000 */
.L_x_89:
        /* <DEDUP_REMOVED lines=9> */
.L_x_94:
[----:B-1----:R-:W-:Y:S01]  /*122d0*/  LEA R12, R0, UR46, 0x3 ;  /* 0x0000002e000c7c11 */ /* 0x002fe2000f8e18ff */
[----:B------:R-:W-:Y:S01]  /*122e0*/  BSSY B1, `(.L_x_95) ;  /* 0x0000004000017945 */ /* 0x000fe20003800000 */
[----:B------:R-:W-:-:S04]  /*122f0*/  SHF.L.U32 R13, R2, 0x1f, RZ ;  /* 0x0000001f020d7819 */ /* 0x000fc800000006ff */
[----:B------:R-:W1:Y:S02]  /*12300*/  SYNCS.PHASECHK.TRANS64.TRYWAIT P3, [R12+URZ+0x30], R13 ;  /* 0x0000300d0c0075a7 */ /* 0x000e64000806017f */
[----:B-1----:R-:W-:Y:S05]  /*12310*/  @!P3 BRA `(.L_x_96) ;  /* 0x000001cc0084b947 */ /* 0x002fea0003800000 */
.L_x_363:
[----:B------:R-:W-:Y:S05]  /*12320*/  BSYNC B1 ;  /* 0x0000000000017941 */ /* 0x000fea0003800000 */
.L_x_95:
[----:B-1----:R-:W-:Y:S01]  /*12330*/  @!P4 LEA R13, R0, R19, 0xd ;  /* 0x00000013000dc211 */ /* 0x002fe200078e68ff */
[----:B------:R-:W-:Y:S05]  /*12340*/  @!P4 WARPSYNC.ALL ;  /* 0x000000000000c948 */ /* 0x000fea0003800000 */
[----:B------:R-:W-:Y:S01]  /*12350*/  @!P4 LEA R12, R18, R13, 0x1 ;  /* 0x0000000d120cc211 */ /* 0x000fe200078e08ff */
[----:B------:R2:W3:Y:S01]  /*12360*/  @!P4 LDSM.16.M88.4 R8, [R13] ;  /* 0x000000000d08c83b */ /* 0x0004e20000000200 */
[----:B------:R-:W-:-:S03]  /*12370*/  IADD3 R0, R0, 0x1, RZ ;  /* 0x0000000100007810 */ /* 0x000fc60007ffe0ff */
[----:B------:R2:W4:Y:S01]  /*12380*/  @!P4 LDSM.16.M88.4 R4, [R12] ;  /* 0x000000000c04c83b */ /* 0x0005220000000200 */
[----:B------:R-:W-:-:S04]  /*12390*/  ISETP.NE.AND P3, PT, R0, 0x4, PT ;  /* 0x000000040000780c */ /* 0x000fc80003f65270 */
[----:B------:R-:W-:Y:S02]  /*123a0*/  SEL R15, RZ, 0x1, P3 ;  /* 0x00000001ff0f7807 */ /* 0x000fe40001800000 */
[----:B------:R-:W-:Y:S02]  /*123b0*/  SEL R0, R0, RZ, P3 ;  /* 0x000000ff00007207 */ /* 0x000fe40001800000 */
[----:B--2---:R-:W-:-:S07]  /*123c0*/  LOP3.LUT R2, R2, R15, RZ, 0x3c, !PT ;  /* 0x0000000f02027212 */ /* 0x004fce00078e3cff */
.L_x_93:
[----:B------:R-:W-:Y:S05]  /*123d0*/  BSYNC B0 ;  /* 0x0000000000007941 */ /* 0x000fea0003800000 */
.L_x_92:
[----:B-1----:R-:W2:Y:S04]  /*123e0*/  LDL.LU R12, [R1+0x88] ;  /* 0x00008800010c7983 */ /* 0x002ea80000300800 */
[----:B------:R-:W5:Y:S04]  /*123f0*/  LDL.LU R26, [R1+0x8c] ;  /* 0x00008c00011a7983 */ /* 0x000f680000300800 */
[----:B------:R-:W4:Y:S04]  /*12400*/  LDL.LU R29, [R1+0x90] ;  /* 0x00009000011d7983 */ /* 0x000f280000300800 */
        /* <DEDUP_REMOVED lines=12> */
[----:B------:R-:W4:Y:S01]  /*124d0*/  LDL.LU R45, [R1+0x80] ;  /* 0x00008000012d7983 */ /* 0x000f220000300800 */
[----:B------:R-:W-:Y:S05]  /*124e0*/  WARPSYNC.ALL ;  /* 0x0000000000007948 */ /* 0x000fea0003800000 */
[----:B------:R-:W-:Y:S01]  /*124f0*/  BSSY B0, `(.L_x_97) ;  /* 0x00001dc000007945 */ /* 0x000fe20003800000 */
[----:B--2---:R-:W-:Y:S01]  /*12500*/  FMUL R13, R17, R12 ;  /* 0x0000000c110d7220 */ /* 0x004fe20000400000 */
[----:B---3--:R-:W-:-:S05]  /*12510*/  HADD2.F32 R12, -RZ, R9.H0_H0 ;  /* 0x20000009ff0c7230 */ /* 0x008fca0000004100 */
[----:B------:R-:W-:-:S04]  /*12520*/  FFMA R12, R16, R12, R13 ;  /* 0x0000000c100c7223 */ /* 0x000fc8000000000d */
[----:B------:R-:W-:-:S04]  /*12530*/  FMUL R15, R12, 0.70710676908493041992 ;  /* 0x3f3504f30c0f7820 */ /* 0x000fc80000400000 */
[C---:B------:R-:W-:Y:S01]  /*12540*/  FMUL R14, R15.reuse, R15 ;  /* 0x0000000f0f0e7220 */ /* 0x040fe20000400000 */
[----:B------:R-:W-:-:S04]  /*12550*/  FSETP.GE.AND P5, PT, |R15|, 1.0029599666595458984, PT ;  /* 0x3f8060fe0f00780b */ /* 0x000fc80003fa6200 */
[----:B------:R-:W-:Y:S02]  /*12560*/  FSEL R14, |R15|, R14, P5 ;  /* 0x0000000e0f0e7208 */ /* 0x000fe40002800200 */
[----:B------:R-:W-:Y:S02]  /*12570*/  FSEL R13, R168, 8.4834944573231041431e-05, P5 ;  /* 0x38b1e96aa80d7808 */ /* 0x000fe40002800000 */
[----:B------:R-:W-:Y:S02]  /*12580*/  FSEL R25, -R166, -0.00082130916416645050049, P5 ;  /* 0xba574d20a6197808 */ /* 0x000fe40002800100 */
[----:B------:R-:W-:Y:S02]  /*12590*/  FSEL R24, R164, 0.0052134888246655464172, P5 ;  /* 0x3baad5eaa4187808 */ /* 0x000fe40002800000 */
[----:B------:R-:W-:Y:S01]  /*125a0*/  FSEL R27, R161, -0.37612664699554443359, P5 ;  /* 0xbec093aca11b7808 */ /* 0x000fe20002800000 */
[----:B------:R-:W-:-:S04]  /*125b0*/  FFMA R13, R14, R13, R25 ;  /* 0x0000000d0e0d7223 */ /* 0x000fc80000000019 */
[----:B------:R-:W-:Y:S01]  /*125c0*/  FFMA R13, R14, R13, R24 ;  /* 0x0000000d0e0d7223 */ /* 0x000fe20000000018 */
[----:B------:R-:W-:-:S05]  /*125d0*/  FSEL R24, -R163, -0.026868773624300956726, P5 ;  /* 0xbcdc1be7a3187808 */ /* 0x000fca0002800100 */
[----:B------:R-:W-:Y:S01]  /*125e0*/  FFMA R13, R14, R13, R24 ;  /* 0x0000000d0e0d7223 */ /* 0x000fe20000000018 */
[----:B------:R-:W-:-:S05]  /*125f0*/  FSEL R24, R162, 0.11284004896879196167, P5 ;  /* 0x3de718afa2187808 */ /* 0x000fca0002800000 */
[C---:B------:R-:W-:Y:S01]  /*12600*/  FFMA R25, R14.reuse, R13, R24 ;  /* 0x0000000d0e197223 */ /* 0x040fe20000000018 */
[----:B------:R-:W-:Y:S02]  /*12610*/  HADD2.F32 R24, -RZ, R9.H1_H1 ;  /* 0x30000009ff187230 */ /* 0x000fe40000004100 */
[----:B-----5:R-:W-:Y:S01]  /*12620*/  FMUL R13, R17, R26 ;  /* 0x0000001a110d7220 */ /* 0x020fe20000400000 */
[----:B------:R-:W-:-:S03]  /*12630*/  FFMA R25, R14, R25, R27 ;  /* 0x000000190e197223 */ /* 0x000fc6000000001b */
[----:B------:R-:W-:Y:S01]  /*12640*/  FFMA R13, R16, R24, R13 ;  /* 0x00000018100d7223 */ /* 0x000fe2000000000d */
[----:B------:R-:W-:-:S03]  /*12650*/  FSEL R24, R160, 0.12837915122509002686, P5 ;  /* 0x3e0375d3a0187808 */ /* 0x000fc60002800000 */
[C---:B------:R-:W-:Y:S01]  /*12660*/  FMUL R26, R13.reuse, 0.70710676908493041992 ;  /* 0x3f3504f30d1a7820 */ /* 0x040fe20000400000 */
[----:B------:R-:W-:Y:S01]  /*12670*/  FMUL R13, R13, 0.5 ;  /* 0x3f0000000d0d7820 */ /* 0x000fe20000400000 */
[----:B------:R-:W-:Y:S02]  /*12680*/  FFMA R14, R14, R25, R24 ;  /* 0x000000190e0e7223 */ /* 0x000fe40000000018 */
[C---:B------:R-:W-:Y:S01]  /*12690*/  FMUL R25, R26.reuse, R26 ;  /* 0x0000001a1a197220 */ /* 0x040fe20000400000 */
[----:B------:R-:W-:-:S04]  /*126a0*/  FSETP.GE.AND P3, PT, |R26|, 1.0029599666595458984, PT ;  /* 0x3f8060fe1a00780b */ /* 0x000fc80003f66200 */
[----:B------:R-:W-:Y:S02]  /*126b0*/  FSEL R24, |R26|, R25, P3 ;  /* 0x000000191a187208 */ /* 0x000fe40001800200 */
[----:B------:R-:W-:Y:S02]  /*126c0*/  FSEL R25, R168, 8.4834944573231041431e-05, P3 ;  /* 0x38b1e96aa8197808 */ /* 0x000fe40001800000 */
[----:B------:R-:W-:Y:S02]  /*126d0*/  FSEL R27, -R166, -0.00082130916416645050049, P3 ;  /* 0xba574d20a61b7808 */ /* 0x000fe40001800100 */
[----:B------:R-:W-:-:S03]  /*126e0*/  FSEL R28, R164, 0.0052134888246655464172, P3 ;  /* 0x3baad5eaa41c7808 */ /* 0x000fc60001800000 */
[----:B------:R-:W-:-:S04]  /*126f0*/  FFMA R25, R24, R25, R27 ;  /* 0x0000001918197223 */ /* 0x000fc8000000001b */
[----:B------:R-:W-:Y:S01]  /*12700*/  FFMA R27, R24, R25, R28 ;  /* 0x00000019181b7223 */ /* 0x000fe2000000001c */
[----:B------:R-:W-:Y:S02]  /*12710*/  FSEL R28, -R163, -0.026868773624300956726, P3 ;  /* 0xbcdc1be7a31c7808 */ /* 0x000fe40001800100 */
[----:B------:R-:W-:-:S03]  /*12720*/  FSEL R25, -|R15|, R15, P5 ;  /* 0x0000000f0f197208 */ /* 0x000fc60002800300 */
[----:B------:R-:W-:Y:S01]  /*12730*/  FFMA R27, R24, R27, R28 ;  /* 0x0000001b181b7223 */ /* 0x000fe2000000001c */
[----:B------:R-:W-:Y:S01]  /*12740*/  FSEL R28, R162, 0.11284004896879196167, P3 ;  /* 0x3de718afa21c7808 */ /* 0x000fe20001800000 */
[----:B------:R-:W-:-:S04]  /*12750*/  FFMA R14, R14, R25, R25 ;  /* 0x000000190e0e7223 */ /* 0x000fc80000000019 */
[----:B------:R-:W-:Y:S01]  /*12760*/  FFMA R27, R24, R27, R28 ;  /* 0x0000001b181b7223 */ /* 0x000fe2000000001c */
[----:B------:R-:W1:Y:S01]  /*12770*/  @P5 MUFU.EX2 R25, R14 ;  /* 0x0000000e00195308 */ /* 0x000e620000000800 */
[----:B------:R-:W-:-:S05]  /*12780*/  FSEL R28, R161, -0.37612664699554443359, P3 ;  /* 0xbec093aca11c7808 */ /* 0x000fca0001800000 */
[----:B------:R-:W-:Y:S01]  /*12790*/  FFMA R27, R24, R27, R28 ;  /* 0x0000001b181b7223 */ /* 0x000fe2000000001c */
[----:B------:R-:W-:-:S05]  /*127a0*/  FSEL R28, R160, 0.12837915122509002686, P3 ;  /* 0x3e0375d3a01c7808 */ /* 0x000fca0001800000 */
[----:B------:R-:W-:Y:S01]  /*127b0*/  FFMA R24, R24, R27, R28 ;  /* 0x0000001b18187223 */ /* 0x000fe2000000001c */
[----:B----4-:R-:W-:Y:S01]  /*127c0*/  FMUL R27, R17, R29 ;  /* 0x0000001d111b7220 */ /* 0x010fe20000400000 */
[----:B------:R-:W-:Y:S02]  /*127d0*/  HADD2.F32 R29, -RZ, R10.H0_H0 ;  /* 0x2000000aff1d7230 */ /* 0x000fe40000004100 */
[----:B-1----:R-:W-:-:S03]  /*127e0*/  @P5 FADD R28, -R25, 1 ;  /* 0x3f800000191c5421 */ /* 0x002fc60000000100 */
[----:B------:R-:W-:Y:S02]  /*127f0*/  FFMA R25, R16, R29, R27 ;  /* 0x0000001d10197223 */ /* 0x000fe4000000001b */
[----:B------:R-:W-:Y:S02]  /*12800*/  @P5 LOP3.LUT R14, R28, 0x80000000, R15, 0xb8, !PT ;  /* 0x800000001c0e5812 */ /* 0x000fe400078eb80f */
[----:B------:R-:W-:-:S04]  /*12810*/  FMUL R27, R25, 0.70710676908493041992 ;  /* 0x3f3504f3191b7820 */ /* 0x000fc80000400000 */
[C---:B------:R-:W-:Y:S01]  /*12820*/  FMUL R28, R27.reuse, R27 ;  /* 0x0000001b1b1c7220 */ /* 0x040fe20000400000 */
[----:B------:R-:W-:Y:S01]  /*12830*/  FSETP.GE.AND P5, PT, |R27|, 1.0029599666595458984, PT ;  /* 0x3f8060fe1b00780b */ /* 0x000fe20003fa6200 */
[----:B------:R-:W-:-:S03]  /*12840*/  FADD R14, R14, 1 ;  /* 0x3f8000000e0e7421 */ /* 0x000fc60000000000 */
        /* <DEDUP_REMOVED lines=10> */
[----:B------:R-:W-:Y:S01]  /*128f0*/  FFMA R28, R15, R28, R29 ;  /* 0x0000001c0f1c7223 */ /* 0x000fe2000000001d */
[----:B------:R-:W-:-:S03]  /*12900*/  FSEL R29, -|R26|, R26, P3 ;  /* 0x0000001a1a1d7208 */ /* 0x000fc60001800300 */
[----:B------:R-:W-:Y:S02]  /*12910*/  FFMA R28, R15, R28, R31 ;  /* 0x0000001c0f1c7223 */ /* 0x000fe4000000001f */
[----:B------:R-:W-:Y:S01]  /*12920*/  FFMA R24, R24, R29, R29 ;  /* 0x0000001d18187223 */ /* 0x000fe2000000001d */
[----:B------:R-:W-:-:S05]  /*12930*/  FSEL R29, R160, 0.12837915122509002686, P5 ;  /* 0x3e0375d3a01d7808 */ /* 0x000fca0002800000 */
[----:B------:R-:W-:Y:S01]  /*12940*/  FFMA R15, R15, R28, R29 ;  /* 0x0000001c0f0f7223 */ /* 0x000fe2000000001d */
[----:B------:R-:W-:Y:S01]  /*12950*/  FSEL R28, -|R27|, R27, P5 ;  /* 0x0000001b1b1c7208 */ /* 0x000fe20002800300 */
[----:B------:R-:W1:Y:S04]  /*12960*/  @P3 MUFU.EX2 R29, R24 ;  /* 0x00000018001d3308 */ /* 0x000e680000000800 */
[----:B------:R-:W-:-:S04]  /*12970*/  FFMA R15, R15, R28, R28 ;  /* 0x0000001c0f0f7223 */ /* 0x000fc8000000001c */
[----:B------:R-:W2:Y:S01]  /*12980*/  @P5 MUFU.EX2 R28, R15 ;  /* 0x0000000f001c5308 */ /* 0x000ea20000000800 */
[----:B-1----:R-:W-:-:S05]  /*12990*/  @P3 FADD R29, -R29, 1 ;  /* 0x3f8000001d1d3421 */ /* 0x002fca0000000100 */
[----:B------:R-:W-:Y:S01]  /*129a0*/  @P3 LOP3.LUT R24, R29, 0x80000000, R26, 0xb8, !PT ;  /* 0x800000001d183812 */ /* 0x000fe200078eb81a */
[----:B------:R-:W-:Y:S02]  /*129b0*/  HADD2.F32 R26, -RZ, R10.H1_H1 ;  /* 0x3000000aff1a7230 */ /* 0x000fe40000004100 */
[----:B------:R-:W-:Y:S01]  /*129c0*/  FMUL R29, R17, R32 ;  /* 0x00000020111d7220 */ /* 0x000fe20000400000 */
[----:B--2---:R-:W-:Y:S01]  /*129d0*/  @P5 FADD R28, -R28, 1 ;  /* 0x3f8000001c1c5421 */ /* 0x004fe20000000100 */
[----:B------:R-:W-:Y:S02]  /*129e0*/  FADD R24, R24, 1 ;  /* 0x3f80000018187421 */ /* 0x000fe40000000000 */
[----:B------:R-:W-:Y:S02]  /*129f0*/  FFMA R26, R16, R26, R29 ;  /* 0x0000001a101a7223 */ /* 0x000fe4000000001d */
[----:B------:R-:W-:Y:S01]  /*12a00*/  @P5 LOP3.LUT R15, R28, 0x80000000, R27, 0xb8, !PT ;  /* 0x800000001c0f5812 */ /* 0x000fe200078eb81b */
[----:B------:R-:W-:Y:S01]  /*12a10*/  FMUL R24, R24, R13 ;  /* 0x0000000d18187220 */ /* 0x000fe20000400000 */
[----:B------:R-:W-:-:S03]  /*12a20*/  FMUL R28, R26, 0.70710676908493041992 ;  /* 0x3f3504f31a1c7820 */ /* 0x000fc60000400000 */
[----:B------:R-:W-:Y:S01]  /*12a30*/  FADD R15, R15, 1 ;  /* 0x3f8000000f0f7421 */ /* 0x000fe20000000000 */
[C---:B------:R-:W-:Y:S01]  /*12a40*/  FMUL R27, R28.reuse, R28 ;  /* 0x0000001c1c1b7220 */ /* 0x040fe20000400000 */
[----:B------:R-:W-:-:S04]  /*12a50*/  FSETP.GE.AND P3, PT, |R28|, 1.0029599666595458984, PT ;  /* 0x3f8060fe1c00780b */ /* 0x000fc80003f66200 */
[----:B------:R-:W-:Y:S02]  /*12a60*/  FSEL R27, |R28|, R27, P3 ;  /* 0x0000001b1c1b7208 */ /* 0x000fe40001800200 */
[----:B------:R-:W-:Y:S02]  /*12a70*/  FSEL R30, R168, 8.4834944573231041431e-05, P3 ;  /* 0x38b1e96aa81e7808 */ /* 0x000fe40001800000 */
[----:B------:R-:W-:Y:S02]  /*12a80*/  FSEL R32, -R166, -0.00082130916416645050049, P3 ;  /* 0xba574d20a6207808 */ /* 0x000fe40001800100 */
[----:B------:R-:W-:-:S03]  /*12a90*/  FSEL R29, R164, 0.0052134888246655464172, P3 ;  /* 0x3baad5eaa41d7808 */ /* 0x000fc60001800000 */
[----:B------:R-:W-:Y:S01]  /*12aa0*/  FFMA R30, R27, R30, R32 ;  /* 0x0000001e1b1e7223 */ /* 0x000fe20000000020 */
[----:B------:R-:W-:-:S03]  /*12ab0*/  HADD2.F32 R32, -RZ, R11.H0_H0 ;  /* 0x2000000bff207230 */ /* 0x000fc60000004100 */
        /* <DEDUP_REMOVED lines=10> */
[----:B------:R-:W-:-:S04]  /*12b60*/  FMUL R29, R17, R33 ;  /* 0x00000021111d7220 */ /* 0x000fc80000400000 */
[----:B------:R-:W-:Y:S01]  /*12b70*/  FFMA R27, R27, R30, R30 ;  /* 0x0000001e1b1b7223 */ /* 0x000fe2000000001e */
[----:B------:R-:W-:-:S03]  /*12b80*/  FFMA R29, R16, R32, R29 ;  /* 0x00000020101d7223 */ /* 0x000fc6000000001d */
[----:B------:R-:W1:Y:S02]  /*12b90*/  @P3 MUFU.EX2 R30, R27 ;  /* 0x0000001b001e3308 */ /* 0x000e640000000800 */
[----:B-1----:R-:W-:-:S05]  /*12ba0*/  @P3 FADD R31, -R30, 1 ;  /* 0x3f8000001e1f3421 */ /* 0x002fca0000000100 */
[----:B------:R-:W-:Y:S01]  /*12bb0*/  @P3 LOP3.LUT R27, R31, 0x80000000, R28, 0xb8, !PT ;  /* 0x800000001f1b3812 */ /* 0x000fe200078eb81c */
[----:B------:R-:W-:-:S04]  /*12bc0*/  FMUL R31, R29, 0.70710676908493041992 ;  /* 0x3f3504f31d1f7820 */ /* 0x000fc80000400000 */
        /* <DEDUP_REMOVED lines=17> */
[----:B------:R-:W-:Y:S01]  /*12ce0*/  FFMA R28, R28, R33, R33 ;  /* 0x000000211c1c7223 */ /* 0x000fe20000000021 */
[----:B------:R-:W-:Y:S01]  /*12cf0*/  FMUL R33, R17, R34 ;  /* 0x0000002211217220 */ /* 0x000fe20000400000 */
[----:B------:R-:W-:Y:S02]  /*12d00*/  HADD2.F32 R34, -RZ, R11.H1_H1 ;  /* 0x3000000bff227230 */ /* 0x000fe40000004100 */
[----:B------:R-:W1:Y:S02]  /*12d10*/  @P3 MUFU.EX2 R30, R28 ;  /* 0x0000001c001e3308 */ /* 0x000e640000000800 */
[----:B-1----:R-:W-:Y:S01]  /*12d20*/  @P3 FADD R32, -R30, 1 ;  /* 0x3f8000001e203421 */ /* 0x002fe20000000100 */
[----:B------:R-:W-:-:S04]  /*12d30*/  FFMA R30, R16, R34, R33 ;  /* 0x00000022101e7223 */ /* 0x000fc80000000021 */
        /* <DEDUP_REMOVED lines=50> */
[----:B------:R-:W-:Y:S01]  /*13060*/  FFMA R32, R16, R32, R35 ;  /* 0x0000002010207223 */ /* 0x000fe20000000023 */
[----:B------:R-:W-:-:S03]  /*13070*/  FMUL R35, R12, 0.5 ;  /* 0x3f0000000c237820 */ /* 0x000fc60000400000 */
        /* <DEDUP_REMOVED lines=47> */
[----:B-1----:R-:W-:Y:S01]  /*13370*/  @P3 FADD R38, -R37, 1 ;  /* 0x3f80000025263421 */ /* 0x002fe20000000100 */
[----:B------:R-:W-:-:S04]  /*13380*/  HADD2.F32 R37, -RZ, R5.H1_H1 ;  /* 0x30000005ff257230 */ /* 0x000fc80000004100 */
[----:B------:R-:W-:Y:S01]  /*13390*/  @P3 LOP3.LUT R36, R38, 0x80000000, R13, 0xb8, !PT ;  /* 0x8000000026243812 */ /* 0x000fe200078eb80d */
[----:B------:R-:W-:Y:S01]  /*133a0*/  FMUL R13, R17, R39 ;  /* 0x00000027110d7220 */ /* 0x000fe20000400000 */
[----:B------:R-:W-:-:S03]  /*133b0*/  FMUL R38, R25, 0.5 ;  /* 0x3f00000019267820 */ /* 0x000fc60000400000 */
[----:B------:R-:W-:Y:S01]  /*133c0*/  FFMA R13, R16, R37, R13 ;  /* 0x00000025100d7223 */ /* 0x000fe2000000000d */
[----:B------:R-:W-:-:S03]  /*133d0*/  FMUL R15, R15, R38 ;  /* 0x000000260f0f7220 */ /* 0x000fc60000400000 */
        /* <DEDUP_REMOVED lines=19> */
[----:B------:R-:W-:Y:S01]  /*13510*/  FMUL R39, R26, 0.5 ;  /* 0x3f0000001a277820 */ /* 0x000fe20000400000 */
[----:B------:R-:W-:-:S03]  /*13520*/  FADD R26, R27, 1 ;  /* 0x3f8000001b1a7421 */ /* 0x000fc60000000000 */
[----:B------:R-:W-:Y:S01]  /*13530*/  FFMA R37, R37, R38, R38 ;  /* 0x0000002625257223 */ /* 0x000fe20000000026 */
[----:B------:R-:W-:-:S03]  /*13540*/  FMUL R26, R26, R39 ;  /* 0x000000271a1a7220 */ /* 0x000fc60000400000 */
[----:B------:R-:W1:Y:S02]  /*13550*/  @P3 MUFU.EX2 R38, R37 ;  /* 0x0000002500263308 */ /* 0x000e640000000800 */
[----:B------:R-:W-:Y:S01]  /*13560*/  F2FP.F16.F32.PACK_AB R26, R26, R15 ;  /* 0x0000000f1a1a723e */ /* 0x000fe200000000ff */
        /* <DEDUP_REMOVED lines=27> */
[----:B------:R-:W-:-:S04]  /*13720*/  FMUL R39, R17, R41 ;  /* 0x0000002911277220 */ /* 0x000fc80000400000 */
[----:B------:R-:W-:Y:S01]  /*13730*/  @P3 LOP3.LUT R38, R40, 0x80000000, R27, 0xb8, !PT ;  /* 0x8000000028263812 */ /* 0x000fe200078eb81b */
[----:B------:R-:W-:Y:S02]  /*13740*/  HADD2.F32 R27, -RZ, R6.H1_H1 ;  /* 0x30000006ff1b7230 */ /* 0x000fe40000004100 */
[----:B------:R-:W-:Y:S02]  /*13750*/  FMUL R40, R29, 0.5 ;  /* 0x3f0000001d287820 */ /* 0x000fe40000400000 */
[----:B------:R-:W-:Y:S01]  /*13760*/  FADD R38, R38, 1 ;  /* 0x3f80000026267421 */ /* 0x000fe20000000000 */
[----:B------:R-:W-:Y:S01]  /*13770*/  FFMA R39, R16, R27, R39 ;  /* 0x0000001b10277223 */ /* 0x000fe20000000027 */
[----:B------:R-:W-:Y:S02]  /*13780*/  FADD R27, R28, 1 ;  /* 0x3f8000001c1b7421 */ /* 0x000fe40000000000 */
[----:B------:R-:W-:Y:S01]  /*13790*/  FMUL R38, R38, R25 ;  /* 0x0000001926267220 */ /* 0x000fe20000400000 */
[----:B------:R-:W-:Y:S01]  /*137a0*/  FMUL R28, R39, 0.70710676908493041992 ;  /* 0x3f3504f3271c7820 */ /* 0x000fe20000400000 */
[----:B------:R-:W-:Y:S01]  /*137b0*/  FMUL R27, R27, R40 ;  /* 0x000000281b1b7220 */ /* 0x000fe20000400000 */
[----:B------:R-:W-:-:S02]  /*137c0*/  F2FP.F16.F32.PACK_AB R25, R24, R14 ;  /* 0x0000000e1819723e */ /* 0x000fc400000000ff */
        /* <DEDUP_REMOVED lines=24> */
[----:B------:R-:W-:Y:S01]  /*13950*/  FFMA R28, R16, R28, R41 ;  /* 0x0000001c101c7223 */ /* 0x000fe20000000029 */
[----:B------:R-:W-:Y:S01]  /*13960*/  FMUL R41, R30, 0.5 ;  /* 0x3f0000001e297820 */ /* 0x000fe20000400000 */
[----:B------:R-:W-:Y:S02]  /*13970*/  FADD R30, R31, 1 ;  /* 0x3f8000001f1e7421 */ /* 0x000fe40000000000 */
[C---:B------:R-:W-:Y:S01]  /*13980*/  FMUL R31, R28.reuse, 0.70710676908493041992 ;  /* 0x3f3504f31c1f7820 */ /* 0x040fe20000400000 */
[----:B------:R-:W-:Y:S01]  /*13990*/  FMUL R28, R28, 0.5 ;  /* 0x3f0000001c1c7820 */ /* 0x000fe20000400000 */
[----:B------:R-:W-:-:S02]  /*139a0*/  FMUL R30, R30, R41 ;  /* 0x000000291e1e7220 */ /* 0x000fc40000400000 */
        /* <DEDUP_REMOVED lines=24> */
[----:B------:R-:W-:-:S03]  /*13b30*/  FMUL R42, R33, 0.5 ;  /* 0x3f000000212a7820 */ /* 0x000fc60000400000 */
[----:B------:R-:W-:Y:S01]  /*13b40*/  FFMA R41, R16, R31, R41 ;  /* 0x0000001f10297223 */ /* 0x000fe20000000029 */
[----:B------:R-:W-:-:S03]  /*13b50*/  FADD R31, R34, 1 ;  /* 0x3f800000221f7421 */ /* 0x000fc60000000000 */
[----:B------:R-:W-:Y:S01]  /*13b60*/  FMUL R33, R41, 0.70710676908493041992 ;  /* 0x3f3504f329217820 */ /* 0x000fe20000400000 */
[----:B------:R-:W-:Y:S01]  /*13b70*/  FMUL R31, R31, R42 ;  /* 0x0000002a1f1f7220 */ /* 0x000fe20000400000 */
[----:B------:R-:W-:Y:S02]  /*13b80*/  FMUL R41, R41, 0.5 ;  /* 0x3f00000029297820 */ /* 0x000fe40000400000 */
        /* <DEDUP_REMOVED lines=18> */
[----:B------:R-:W-:Y:S01]  /*13cb0*/  FMUL R43, R32, 0.5 ;  /* 0x3f000000202b7820 */ /* 0x000fe20000400000 */
[----:B------:R-:W-:Y:S02]  /*13cc0*/  FADD R32, R35, 1 ;  /* 0x3f80000023207421 */ /* 0x000fe40000000000 */
[----:B------:R-:W1:Y:S02]  /*13cd0*/  @P3 MUFU.EX2 R42, R34 ;  /* 0x00000022002a3308 */ /* 0x000e640000000800 */
[----:B------:R-:W-:Y:S01]  /*13ce0*/  FMUL R32, R32, R43 ;  /* 0x0000002b20207220 */ /* 0x000fe20000400000 */
        /* <DEDUP_REMOVED lines=30> */
[----:B------:R-:W-:-:S04]  /*13ed0*/  HADD2.F32 R35, -RZ, R8.H0_H0 ;  /* 0x20000008ff237230 */ /* 0x000fc80000004100 */
[----:B------:R-:W-:Y:S01]  /*13ee0*/  FADD R42, R42, 1 ;  /* 0x3f8000002a2a7421 */ /* 0x000fe20000000000 */
[----:B------:R-:W-:Y:S01]  /*13ef0*/  FFMA R43, R16, R35, R43 ;  /* 0x00000023102b7223 */ /* 0x000fe2000000002b */
[----:B------:R-:W-:Y:S02]  /*13f00*/  FADD R35, R36, 1 ;  /* 0x3f80000024237421 */ /* 0x000fe40000000000 */
[----:B------:R-:W-:Y:S02]  /*13f10*/  FMUL R42, R42, R33 ;  /* 0x000000212a2a7220 */ /* 0x000fe40000400000 */
        /* <DEDUP_REMOVED lines=23> */
[----:B------:R-:W-:Y:S01]  /*14090*/  FADD R36, R37, 1 ;  /* 0x3f80000025247421 */ /* 0x000fe20000000000 */
[----:B------:R-:W-:-:S03]  /*140a0*/  FADD R37, R40, 1 ;  /* 0x3f80000028257421 */ /* 0x000fc60000000000 */
[----:B------:R-:W-:Y:S01]  /*140b0*/  @P3 LOP3.LUT R44, R45, 0x80000000, R12, 0xb8, !PT ;  /* 0x800000002d2c3812 */ /* 0x000fe200078eb80c */
[----:B------:R-:W-:Y:S01]  /*140c0*/  FMUL R12, R39, 0.5 ;  /* 0x3f000000270c7820 */ /* 0x000fe20000400000 */
[----:B------:R-:W-:Y:S01]  /*140d0*/  FMUL R37, R37, R28 ;  /* 0x0000001c25257220 */ /* 0x000fe20000400000 */
[----:B------:R-:W-:Y:S01]  /*140e0*/  FMUL R36, R36, R13 ;  /* 0x0000000d24247220 */ /* 0x000fe20000400000 */
[----:B------:R-:W-:Y:S01]  /*140f0*/  FMUL R28, R34, R41 ;  /* 0x00000029221c7220 */ /* 0x000fe20000400000 */
[----:B------:R-:W-:Y:S01]  /*14100*/  FADD R44, R44, 1 ;  /* 0x3f8000002c2c7421 */ /* 0x000fe20000000000 */
[----:B------:R-:W-:Y:S01]  /*14110*/  FMUL R29, R29, R12 ;  /* 0x0000000c1d1d7220 */ /* 0x000fe20000400000 */
[----:B------:R-:W-:Y:S02]  /*14120*/  F2FP.F16.F32.PACK_AB R12, R32, R31 ;  /* 0x0000001f200c723e */ /* 0x000fe400000000ff */
[----:B------:R-:W-:Y:S01]  /*14130*/  FMUL R43, R44, R43 ;  /* 0x0000002b2c2b7220 */ /* 0x000fe20000400000 */
[----:B------:R-:W-:-:S02]  /*14140*/  F2FP.F16.F32.PACK_AB R13, R36, R35 ;  /* 0x00000023240d723e */ /* 0x000fc400000000ff */
[----:B------:R-:W-:Y:S02]  /*14150*/  F2FP.F16.F32.PACK_AB R14, R29, R38 ;  /* 0x000000261d0e723e */ /* 0x000fe400000000ff */
[----:B------:R-:W-:Y:S02]  /*14160*/  F2FP.F16.F32.PACK_AB R24, R42, R43 ;  /* 0x0000002b2a18723e */ /* 0x000fe400000000ff */
[----:B------:R-:W-:-:S03]  /*14170*/  F2FP.F16.F32.PACK_AB R15, R28, R37 ;  /* 0x000000251c0f723e */ /* 0x000fc600000000ff */
[----:B------:R1:W-:Y:S04]  /*14180*/  STSM.16.M88.4 [R3+0x200], R24 ;  /* 0x0002001803007844 */ /* 0x0003e80000000200 */
[----:B------:R1:W-:Y:S01]  /*14190*/  STSM.16.M88.4 [R155], R12 ;  /* 0x0000000c9b007844 */ /* 0x0003e20000000200 */
        /* <DEDUP_REMOVED lines=17> */
.L_x_98:
[----:B------:R-:W-:Y:S05]  /*142b0*/  BSYNC B0 ;  /* 0x0000000000007941 */ /* 0x000fea0003800000 */
.L_x_97:
[----:B------:R-:W-:Y:S06]  /*142c0*/  BAR.SYNC.DEFER_BLOCKING 0x1, 0x100 ;  /* 0x0044000000007b1d */ /* 0x000fec0000010000 */
[----:B------:R-:W-:Y:S04]  /*142d0*/  BSSY B0, `(.L_x_99) ;  /* 0x000000a000007945 */ /* 0x000fe80003800000 */
[----:B------:R-:W-:Y:S05]  /*142e0*/  @P0 BRA `(.L_x_100) ;  /* 0x0000000000200947 */ /* 0x000fea0003800000 */
[----:B------:R-:W-:-:S06]  /*142f0*/  UISETP.NE.AND UP0, UPT, UR43, 0x3, UPT ;  /* 0x000000032b00788c */ /* 0x000fcc000bf05270 */
[----:B------:R-:W-:-:S13]  /*14300*/  PLOP3.LUT P3, PT, PT, PT, UP0, 0x80, 0x0 ;  /* 0x000000000000781c */ /* 0x000fda0003f6f008 */
[----:B------:R-:W-:Y:S05]  /*14310*/  @!P3 BRA `(.L_x_101) ;  /* 0x000000000004b947 */ /* 0x000fea0003800000 */
[----:B------:R-:W-:Y:S01]  /*14320*/  BPT.TRAP 0x1 ;  /* 0x000000040000795c */ /* 0x000fe20000300000 */
.L_x_101:
[----:B------:R-:W-:-:S04]  /*14330*/  ULEA UR4, UR8, UR46, 0x3 ;  /* 0x0000002e08047291 */ /* 0x000fc8000f8e183f */
[----:B------:R-:W-:-:S04]  /*14340*/  UIADD3 UR4, UR4, 0x50, URZ ;  /* 0x0000005004047890 */ /* 0x000fc8000fffe03f */
[----:B------:R-:W-:-:S09]  /*14350*/  UPRMT UR4, UR52, 0x654, UR4 ;  /* 0x0000065434047896 */ /* 0x000fd20008000004 */
[----:B------:R-:W-:Y:S03]  /*14360*/  SYNCS.ARRIVE.TRANS64.RED.A1T0 RZ, [UR4], RZ ;  /* 0x000000ffffff79a7 */ /* 0x000fe60008100404 */
.L_x_100:
[----:B------:R-:W-:Y:S05]  /*14370*/  BSYNC B0 ;  /* 0x0000000000007941 */ /* 0x000fea0003800000 */
.L_x_99:
        /* <DEDUP_REMOVED lines=9> */
.L_x_104:
[----:B-1----:R-:W-:Y:S01]  /*14410*/  LEA R12, R0, UR46, 0x3 ;  /* 0x0000002e000c7c11 */ /* 0x002fe2000f8e18ff */
[----:B------:R-:W-:Y:S01]  /*14420*/  BSSY B1, `(.L_x_105) ;  /* 0x0000006000017945 */ /* 0x000fe20003800000 */
[----:B------:R-:W-:Y:S02]  /*14430*/  SHF.L.U32 R13, R2, 0x1f, RZ ;  /* 0x0000001f020d7819 */ /* 0x000fe400000006ff */
[----:B------:R-:W-:Y:S02]  /*14440*/  @!P4 LEA R15, R0, R19, 0xd ;  /* 0x00000013000fc211 */ /* 0x000fe400078e68ff */
[----:B------:R-:W1:Y:S02]  /*14450*/  SYNCS.PHASECHK.TRANS64.TRYWAIT P3, [R12+URZ+0x30], R13 ;  /* 0x0000300d0c0075a7 */ /* 0x000e64000806017f */
[----:B------:R-:W-:Y:S01]  /*14460*/  @!P4 LEA R14, R18, R15, 0x1 ;  /* 0x0000000f120ec211 */ /* 0x000fe200078e08ff */
[----:B-1----:R-:W-:Y:S06]  /*14470*/  @!P3 BRA `(.L_x_106) ;  /* 0x000001ac0040b947 */ /* 0x002fec0003800000 */
.L_x_364:
[----:B------:R-:W-:Y:S05]  /*14480*/  BSYNC B1 ;  /* 0x0000000000017941 */ /* 0x000fea0003800000 */
.L_x_105:
[----:B------:R-:W-:Y:S05]  /*14490*/  @!P4 WARPSYNC.ALL ;  /* 0x000000000000c948 */ /* 0x000fea0003800000 */
[----:B------:R2:W3:Y:S01]  /*144a0*/  @!P4 LDSM.16.M88.4 R8, [R15] ;  /* 0x000000000f08c83b */ /* 0x0004e20000000200 */
[----:B------:R-:W-:-:S03]  /*144b0*/  IADD3 R0, R0, 0x1, RZ ;  /* 0x0000000100007810 */ /* 0x000fc60007ffe0ff */
[----:B------:R2:W4:Y:S01]  /*144c0*/  @!P4 LDSM.16.M88.4 R4, [R14] ;  /* 0x000000000e04c83b */ /* 0x0005220000000200 */
[----:B------:R-:W-:-:S04]  /*144d0*/  ISETP.NE.AND P3, PT, R0, 0x4, PT ;  /* 0x000000040000780c */ /* 0x000fc80003f65270 */
[----:B-1----:R-:W-:Y:S02]  /*144e0*/  SEL R13, RZ, 0x1, P3 ;  /* 0x00000001ff0d7807 */ /* 0x002fe40001800000 */
[----:B------:R-:W-:Y:S02]  /*144f0*/  SEL R0, R0, RZ, P3 ;  /* 0x000000ff00007207 */ /* 0x000fe40001800000 */
[----:B--2---:R-:W-:-:S07]  /*14500*/  LOP3.LUT R2, R2, R13, RZ, 0x3c, !PT ;  /* 0x0000000d02027212 */ /* 0x004fce00078e3cff */
.L_x_103:
[----:B------:R-:W-:Y:S05]  /*14510*/  BSYNC B0 ;  /* 0x0000000000007941 */ /* 0x000fea0003800000 */
.L_x_102:
[----:B-1-3--:R-:W-:Y:S02]  /*14520*/  HADD2.F32 R12, -RZ, R9.H0_H0 ;  /* 0x20000009ff0c7230 */ /* 0x00afe40000004100 */
[C---:B------:R-:W-:Y:S01]  /*14530*/  FMUL R13, R17.reuse, R58 ;  /* 0x0000003a110d7220 */ /* 0x040fe20000400000 */
[C---:B------:R-:W-:Y:S01]  /*14540*/  FMUL R59, R17.reuse, R59 ;  /* 0x0000003b113b7220 */ /* 0x040fe20000400000 */
[----:B------:R-:W-:Y:S02]  /*14550*/  HADD2.F32 R29, -RZ, R10.H0_H0 ;  /* 0x2000000aff1d7230 */ /* 0x000fe40000004100 */
[C---:B------:R-:W-:Y:S01]  /*14560*/  FMUL R61, R17.reuse, R61 ;  /* 0x0000003d113d7220 */ /* 0x040fe20000400000 */
[----:B------:R-:W-:Y:S01]  /*14570*/  FFMA R12, R16, R12, R13 ;  /* 0x0000000c100c7223 */ /* 0x000fe2000000000d */
[C---:B------:R-:W-:Y:S01]  /*14580*/  FMUL R63, R17.reuse, R63 ;  /* 0x0000003f113f7220 */ /* 0x040fe20000400000 */
[C---:B------:R-:W-:Y:S01]  /*14590*/  FMUL R65, R17.reuse, R65 ;  /* 0x0000004111417220 */ /* 0x040fe20000400000 */
[----:B------:R-:W-:Y:S01]  /*145a0*/  FMUL R67, R17, R67 ;  /* 0x0000004311437220 */ /* 0x000fe20000400000 */
[----:B------:R-:W-:Y:S01]  /*145b0*/  FMUL R24, R12, 0.70710676908493041992 ;  /* 0x3f3504f30c187820 */ /* 0x000fe20000400000 */
[----:B----4-:R-:W-:-:S02]  /*145c0*/  HADD2.F32 R50, -RZ, R7.H1_H1 ;  /* 0x30000007ff327230 */ /* 0x010fc40000004100 */
[----:B------:R-:W-:Y:S01]  /*145d0*/  FMUL R71, R17, R71 ;  /* 0x0000004711477220 */ /* 0x000fe20000400000 */
[----:B------:R-:W-:Y:S05]  /*145e0*/  WARPSYNC.ALL ;  /* 0x0000000000007948 */ /* 0x000fea0003800000 */
[C---:B------:R-:W-:Y:S01]  /*145f0*/  FMUL R13, R24.reuse, R24 ;  /* 0x00000018180d7220 */ /* 0x040fe20000400000 */
[C---:B------:R-:W-:Y:S01]  /*14600*/  FSETP.GE.AND P3, PT, |R24|.reuse, 1.0029599666595458984, PT ;  /* 0x3f8060fe1800780b */ /* 0x040fe20003f66200 */
[----:B------:R-:W-:Y:S03]  /*14610*/  BSSY B0, `(.L_x_107) ;  /* 0x00001ce000007945 */ /* 0x000fe60003800000 */
[----:B------:R-:W-:-:S02]  /*14620*/  FSEL R13, |R24|, R13, P3 ;  /* 0x0000000d180d7208 */ /* 0x000fc40001800200 */
[----:B------:R-:W-:Y:S02]  /*14630*/  FSEL R14, R168, 8.4834944573231041431e-05, P3 ;  /* 0x38b1e96aa80e7808 */ /* 0x000fe40001800000 */
[----:B------:R-:W-:Y:S02]  /*14640*/  FSEL R26, -R166, -0.00082130916416645050049, P3 ;  /* 0xba574d20a61a7808 */ /* 0x000fe40001800100 */
[----:B------:R-:W-:Y:S02]  /*14650*/  FSEL R15, R164, 0.0052134888246655464172, P3 ;  /* 0x3baad5eaa40f7808 */ /* 0x000fe40001800000 */
[----:B------:R-:W-:Y:S01]  /*14660*/  FSEL R25, -R163, -0.026868773624300956726, P3 ;  /* 0xbcdc1be7a3197808 */ /* 0x000fe20001800100 */
[C---:B------:R-:W-:Y:S01]  /*14670*/  FFMA R14, R13.reuse, R14, R26 ;  /* 0x0000000e0d0e7223 */ /* 0x040fe2000000001a */
[----:B------:R-:W-:Y:S02]  /*14680*/  FSEL R26, R160, 0.12837915122509002686, P3 ;  /* 0x3e0375d3a01a7808 */ /* 0x000fe40001800000 */
[----:B------:R-:W-:Y:S01]  /*14690*/  FSEL R28, -|R24|, R24, P3 ;  /* 0x00000018181c7208 */ /* 0x000fe20001800300 */
[----:B------:R-:W-:Y:S01]  /*146a0*/  FFMA R14, R13, R14, R15 ;  /* 0x0000000e0d0e7223 */ /* 0x000fe2000000000f */
[----:B------:R-:W-:-:S03]  /*146b0*/  FSEL R15, R162, 0.11284004896879196167, P3 ;  /* 0x3de718afa20f7808 */ /* 0x000fc60001800000 */
[----:B------:R-:W-:Y:S01]  /*146c0*/  FFMA R14, R13, R14, R25 ;  /* 0x0000000e0d0e7223 */ /* 0x000fe20000000019 */
[----:B------:R-:W-:-:S03]  /*146d0*/  FSEL R25, R161, -0.37612664699554443359, P3 ;  /* 0xbec093aca1197808 */ /* 0x000fc60001800000 */
[----:B------:R-:W-:Y:S01]  /*146e0*/  FFMA R14, R13, R14, R15 ;  /* 0x0000000e0d0e7223 */ /* 0x000fe2000000000f */
[----:B------:R-:W-:-:S03]  /*146f0*/  HADD2.F32 R15, -RZ, R9.H1_H1 ;  /* 0x30000009ff0f7230 */ /* 0x000fc60000004100 */
[----:B------:R-:W-:-:S04]  /*14700*/  FFMA R14, R13, R14, R25 ;  /* 0x0000000e0d0e7223 */ /* 0x000fc80000000019 */
[----:B------:R-:W-:Y:S01]  /*14710*/  FFMA R13, R13, R14, R26 ;  /* 0x0000000e0d0d7223 */ /* 0x000fe2000000001a */
[----:B------:R-:W-:Y:S01]  /*14720*/  FFMA R14, R16, R15, R59 ;  /* 0x0000000f100e7223 */ /* 0x000fe2000000003b */
[----:B------:R-:W-:Y:S02]  /*14730*/  FMUL R15, R17, R60 ;  /* 0x0000003c110f7220 */ /* 0x000fe40000400000 */
[----:B------:R-:W-:Y:S01]  /*14740*/  FFMA R13, R13, R28, R28 ;  /* 0x0000001c0d0d7223 */ /* 0x000fe2000000001c */
[----:B------:R-:W-:Y:S01]  /*14750*/  FMUL R27, R14, 0.70710676908493041992 ;  /* 0x3f3504f30e1b7820 */ /* 0x000fe20000400000 */
[----:B------:R-:W-:Y:S01]  /*14760*/  FFMA R15, R16, R29, R15 ;  /* 0x0000001d100f7223 */ /* 0x000fe2000000000f */
[----:B------:R-:W-:Y:S01]  /*14770*/  FMUL R14, R14, 0.5 ;  /* 0x3f0000000e0e7820 */ /* 0x000fe20000400000 */
[----:B------:R-:W1:Y:S01]  /*14780*/  @P3 MUFU.EX2 R26, R13 ;  /* 0x0000000d001a3308 */ /* 0x000e620000000800 */
[C---:B------:R-:W-:Y:S01]  /*14790*/  FMUL R28, R27.reuse, R27 ;  /* 0x0000001b1b1c7220 */ /* 0x040fe20000400000 */
[----:B------:R-:W-:-:S04]  /*147a0*/  FSETP.GE.AND P5, PT, |R27|, 1.0029599666595458984, PT ;  /* 0x3f8060fe1b00780b */ /* 0x000fc80003fa6200 */
[----:B------:R-:W-:Y:S02]  /*147b0*/  FSEL R25, |R27|, R28, P5 ;  /* 0x0000001c1b197208 */ /* 0x000fe40002800200 */
[----:B------:R-:W-:Y:S02]  /*147c0*/  FSEL R28, R168, 8.4834944573231041431e-05, P5 ;  /* 0x38b1e96aa81c7808 */ /* 0x000fe40002800000 */
[----:B------:R-:W-:Y:S02]  /*147d0*/  FSEL R30, -R166, -0.00082130916416645050049, P5 ;  /* 0xba574d20a61e7808 */ /* 0x000fe40002800100 */
[----:B------:R-:W-:-:S03]  /*147e0*/  FSEL R32, R164, 0.0052134888246655464172, P5 ;  /* 0x3baad5eaa4207808 */ /* 0x000fc60002800000 */
[----:B------:R-:W-:Y:S01]  /*147f0*/  FFMA R30, R25, R28, R30 ;  /* 0x0000001c191e7223 */ /* 0x000fe2000000001e */
[C---:B------:R-:W-:Y:S01]  /*14800*/  FMUL R28, R15.reuse, 0.70710676908493041992 ;  /* 0x3f3504f30f1c7820 */ /* 0x040fe20000400000 */
[----:B-1----:R-:W-:Y:S01]  /*14810*/  @P3 FADD R29, -R26, 1 ;  /* 0x3f8000001a1d3421 */ /* 0x002fe20000000100 */
[----:B------:R-:W-:Y:S01]  /*14820*/  FMUL R15, R15, 0.5 ;  /* 0x3f0000000f0f7820 */ /* 0x000fe20000400000 */
[----:B------:R-:W-:Y:S01]  /*14830*/  FFMA R30, R25, R30, R32 ;  /* 0x0000001e191e7223 */ /* 0x000fe20000000020 */
[----:B------:R-:W-:Y:S02]  /*14840*/  FSEL R32, R162, 0.11284004896879196167, P5 ;  /* 0x3de718afa2207808 */ /* 0x000fe40002800000 */
[----:B------:R-:W-:Y:S01]  /*14850*/  @P3 LOP3.LUT R13, R29, 0x80000000, R24, 0xb8, !PT ;  /* 0x800000001d0d3812 */ /* 0x000fe200078eb818 */
[C---:B------:R-:W-:Y:S01]  /*14860*/  FMUL R29, R28.reuse, R28 ;  /* 0x0000001c1c1d7220 */ /* 0x040fe20000400000 */
[----:B------:R-:W-:Y:S02]  /*14870*/  FSEL R24, -R163, -0.026868773624300956726, P5 ;  /* 0xbcdc1be7a3187808 */ /* 0x000fe40002800100 */
[----:B------:R-:W-:-:S03]  /*14880*/  FSETP.GE.AND P3, PT, |R28|, 1.0029599666595458984, PT ;  /* 0x3f8060fe1c00780b */ /* 0x000fc60003f66200 */
[C---:B------:R-:W-:Y:S01]  /*14890*/  FFMA R24, R25.reuse, R30, R24 ;  /* 0x0000001e19187223 */ /* 0x040fe20000000018 */
[----:B------:R-:W-:Y:S02]  /*148a0*/  FSEL R26, |R28|, R29, P3 ;  /* 0x0000001d1c1a7208 */ /* 0x000fe40001800200 */
[----:B------:R-:W-:Y:S01]  /*148b0*/  FSEL R29, R168, 8.4834944573231041431e-05, P3 ;  /* 0x38b1e96aa81d7808 */ /* 0x000fe20001800000 */
[----:B------:R-:W-:Y:S01]  /*148c0*/  FFMA R24, R25, R24, R32 ;  /* 0x0000001819187223 */ /* 0x000fe20000000020 */
[----:B------:R-:W-:Y:S02]  /*148d0*/  FSEL R31, -R166, -0.00082130916416645050049, P3 ;  /* 0xba574d20a61f7808 */ /* 0x000fe40001800100 */
[----:B------:R-:W-:Y:S02]  /*148e0*/  FSEL R30, R161, -0.37612664699554443359, P5 ;  /* 0xbec093aca11e7808 */ /* 0x000fe40002800000 */
[----:B------:R-:W-:Y:S01]  /*148f0*/  FSEL R33, R164, 0.0052134888246655464172, P3 ;  /* 0x3baad5eaa4217808 */ /* 0x000fe20001800000 */
[----:B------:R-:W-:Y:S01]  /*14900*/  FFMA R31, R26, R29, R31 ;  /* 0x0000001d1a1f7223 */ /* 0x000fe2000000001f */
[----:B------:R-:W-:Y:S01]  /*14910*/  FSEL R29, R160, 0.12837915122509002686, P5 ;  /* 0x3e0375d3a01d7808 */ /* 0x000fe20002800000 */
[----:B------:R-:W-:Y:S01]  /*14920*/  FFMA R24, R25, R24, R30 ;  /* 0x0000001819187223 */ /* 0x000fe2000000001e */
[----:B------:R-:W-:Y:S01]  /*14930*/  FSEL R30, -R163, -0.026868773624300956726, P3 ;  /* 0xbcdc1be7a31e7808 */ /* 0x000fe20001800100 */
[----:B------:R-:W-:Y:S01]  /*14940*/  FFMA R31, R26, R31, R33 ;  /* 0x0000001f1a1f7223 */ /* 0x000fe20000000021 */
[----:B------:R-:W-:Y:S01]  /*14950*/  FSEL R32, R162, 0.11284004896879196167, P3 ;  /* 0x3de718afa2207808 */ /* 0x000fe20001800000 */
[----:B------:R-:W-:Y:S01]  /*14960*/  FFMA R24, R25, R24, R29 ;  /* 0x0000001819187223 */ /* 0x000fe2000000001d */
[----:B------:R-:W-:Y:S01]  /*14970*/  FSEL R25, -|R27|, R27, P5 ;  /* 0x0000001b1b197208 */ /* 0x000fe20002800300 */
[----:B------:R-:W-:Y:S01]  /*14980*/  FFMA R31, R26, R31, R30 ;  /* 0x0000001f1a1f7223 */ /* 0x000fe2000000001e */
[----:B------:R-:W-:-:S03]  /*14990*/  FSEL R30, R161, -0.37612664699554443359, P3 ;  /* 0xbec093aca11e7808 */ /* 0x000fc60001800000 */
[----:B------:R-:W-:Y:S01]  /*149a0*/  FFMA R24, R24, R25, R25 ;  /* 0x0000001918187223 */ /* 0x000fe20000000019 */
[----:B------:R-:W-:Y:S01]  /*149b0*/  FFMA R31, R26, R31, R32 ;  /* 0x0000001f1a1f7223 */ /* 0x000fe20000000020 */
[----:B------:R-:W-:Y:S02]  /*149c0*/  FSEL R32, R160, 0.12837915122509002686, P3 ;  /* 0x3e0375d3a0207808 */ /* 0x000fe40001800000 */
[----:B------:R-:W1:Y:S01]  /*149d0*/  @P5 MUFU.EX2 R29, R24 ;  /* 0x00000018001d5308 */ /* 0x000e620000000800 */
[----:B------:R-:W-:Y:S01]  /*149e0*/  FFMA R31, R26, R31, R30 ;  /* 0x0000001f1a1f7223 */ /* 0x000fe2000000001e */
[----:B------:R-:W-:-:S03]  /*149f0*/  HADD2.F32 R30, -RZ, R10.H1_H1 ;  /* 0x3000000aff1e7230 */ /* 0x000fc60000004100 */
[----:B------:R-:W-:Y:S01]  /*14a00*/  FFMA R31, R26, R31, R32 ;  /* 0x0000001f1a1f7223 */ /* 0x000fe20000000020 */
[----:B------:R-:W-:Y:S01]  /*14a10*/  FSEL R26, -|R28|, R28, P3 ;  /* 0x0000001c1c1a7208 */ /* 0x000fe20001800300 */
[----:B------:R-:W-:-:S04]  /*14a20*/  HADD2.F32 R32, -RZ, R11.H0_H0 ;  /* 0x2000000bff207230 */ /* 0x000fc80000004100 */
[----:B------:R-:W-:Y:S01]  /*14a30*/  FFMA R25, R31, R26, R26 ;  /* 0x0000001a1f197223 */ /* 0x000fe2000000001a */
[----:B------:R-:W-:-:S03]  /*14a40*/  FFMA R26, R16, R30, R61 ;  /* 0x0000001e101a7223 */ /* 0x000fc6000000003d */
[----:B------:R-:W2:Y:S01]  /*14a50*/  @P3 MUFU.EX2 R31, R25 ;  /* 0x00000019001f3308 */ /* 0x000ea20000000800 */
[----:B-1----:R-:W-:Y:S01]  /*14a60*/  @P5 FADD R30, -R29, 1 ;  /* 0x3f8000001d1e5421 */ /* 0x002fe20000000100 */
[----:B------:R-:W-:-:S04]  /*14a70*/  FMUL R29, R26, 0.70710676908493041992 ;  /* 0x3f3504f31a1d7820 */ /* 0x000fc80000400000 */
[----:B------:R-:W-:Y:S01]  /*14a80*/  @P5 LOP3.LUT R24, R30, 0x80000000, R27, 0xb8, !PT ;  /* 0x800000001e185812 */ /* 0x000fe200078eb81b */
[C---:B------:R-:W-:Y:S01]  /*14a90*/  FMUL R30, R29.reuse, R29 ;  /* 0x0000001d1d1e7220 */ /* 0x040fe20000400000 */
[----:B------:R-:W-:-:S04]  /*14aa0*/  FSETP.GE.AND P5, PT, |R29|, 1.0029599666595458984, PT ;  /* 0x3f8060fe1d00780b */ /* 0x000fc80003fa6200 */
[----:B------:R-:W-:Y:S02]  /*14ab0*/  FSEL R30, |R29|, R30, P5 ;  /* 0x0000001e1d1e7208 */ /* 0x000fe40002800200 */
[----:B------:R-:W-:Y:S02]  /*14ac0*/  FSEL R27, R168, 8.4834944573231041431e-05, P5 ;  /* 0x38b1e96aa81b7808 */ /* 0x000fe40002800000 */
[----:B------:R-:W-:Y:S01]  /*14ad0*/  FSEL R33, -R166, -0.00082130916416645050049, P5 ;  /* 0xba574d20a6217808 */ /* 0x000fe20002800100 */
[----:B--2---:R-:W-:Y:S01]  /*14ae0*/  @P3 FADD R31, -R31, 1 ;  /* 0x3f8000001f1f3421 */ /* 0x004fe20000000100 */
[----:B------:R-:W-:-:S03]  /*14af0*/  FSEL R34, R161, -0.37612664699554443359, P5 ;  /* 0xbec093aca1227808 */ /* 0x000fc60002800000 */
[----:B------:R-:W-:Y:S01]  /*14b00*/  FFMA R27, R30, R27, R33 ;  /* 0x0000001b1e1b7223 */ /* 0x000fe20000000021 */
[----:B------:R-:W-:Y:S02]  /*14b10*/  FSEL R33, R164, 0.0052134888246655464172, P5 ;  /* 0x3baad5eaa4217808 */ /* 0x000fe40002800000 */
[----:B------:R-:W-:Y:S02]  /*14b20*/  @P3 LOP3.LUT R25, R31, 0x80000000, R28, 0xb8, !PT ;  /* 0x800000001f193812 */ /* 0x000fe400078eb81c */
[----:B------:R-:W-:Y:S01]  /*14b30*/  FSEL R31, -R163, -0.026868773624300956726, P5 ;  /* 0xbcdc1be7a31f7808 */ /* 0x000fe20002800100 */
[----:B------:R-:W-:Y:S01]  /*14b40*/  FFMA R33, R30, R27, R33 ;  /* 0x0000001b1e217223 */ /* 0x000fe20000000021 */
[----:B------:R-:W-:Y:S01]  /*14b50*/  FMUL R27, R17, R62 ;  /* 0x0000003e111b7220 */ /* 0x000fe20000400000 */
[----:B------:R-:W-:Y:S02]  /*14b60*/  FSEL R28, R162, 0.11284004896879196167, P5 ;  /* 0x3de718afa21c7808 */ /* 0x000fe40002800000 */
[----:B------:R-:W-:Y:S01]  /*14b70*/  FFMA R31, R30, R33, R31 ;  /* 0x000000211e1f7223 */ /* 0x000fe2000000001f */
[----:B------:R-:W-:Y:S01]  /*14b80*/  FFMA R27, R16, R32, R27 ;  /* 0x00000020101b7223 */ /* 0x000fe2000000001b */
[----:B------:R-:W-:-:S02]  /*14b90*/  FSEL R33, R160, 0.12837915122509002686, P5 ;  /* 0x3e0375d3a0217808 */ /* 0x000fc40002800000 */
[----:B------:R-:W-:Y:S01]  /*14ba0*/  FFMA R31, R30, R31, R28 ;  /* 0x0000001f1e1f7223 */ /* 0x000fe2000000001c */
[----:B------:R-:W-:-:S03]  /*14bb0*/  FMUL R32, R27, 0.70710676908493041992 ;  /* 0x3f3504f31b207820 */ /* 0x000fc60000400000 */
[----:B------:R-:W-:Y:S01]  /*14bc0*/  FFMA R31, R30, R31, R34 ;  /* 0x0000001f1e1f7223 */ /* 0x000fe20000000022 */
[C---:B------:R-:W-:Y:S01]  /*14bd0*/  FMUL R35, R32.reuse, R32 ;  /* 0x0000002020237220 */ /* 0x040fe20000400000 */
[----:B------:R-:W-:Y:S02]  /*14be0*/  FSETP.GE.AND P3, PT, |R32|, 1.0029599666595458984, PT ;  /* 0x3f8060fe2000780b */ /* 0x000fe40003f66200 */
[----:B------:R-:W-:Y:S02]  /*14bf0*/  FFMA R31, R30, R31, R33 ;  /* 0x0000001f1e1f7223 */ /* 0x000fe40000000021 */
[----:B------:R-:W-:Y:S02]  /*14c00*/  FSEL R35, |R32|, R35, P3 ;  /* 0x0000002320237208 */ /* 0x000fe40001800200 */
[----:B------:R-:W-:Y:S02]  /*14c10*/  FSEL R28, R168, 8.4834944573231041431e-05, P3 ;  /* 0x38b1e96aa81c7808 */ /* 0x000fe40001800000 */
[----:B------:R-:W-:-:S02]  /*14c20*/  FSEL R30, -R166, -0.00082130916416645050049, P3 ;  /* 0xba574d20a61e7808 */ /* 0x000fc40001800100 */
[----:B------:R-:W-:Y:S02]  /*14c30*/  FSEL R33, R164, 0.0052134888246655464172, P3 ;  /* 0x3baad5eaa4217808 */ /* 0x000fe40001800000 */
[----:B------:R-:W-:Y:S01]  /*14c40*/  FSEL R34, R162, 0.11284004896879196167, P3 ;  /* 0x3de718afa2227808 */ /* 0x000fe20001800000 */
[----:B------:R-:W-:-:S04]  /*14c50*/  FFMA R28, R35, R28, R30 ;  /* 0x0000001c231c7223 */ /* 0x000fc8000000001e */
[----:B------:R-:W-:Y:S01]  /*14c60*/  FFMA R28, R35, R28, R33 ;  /* 0x0000001c231c7223 */ /* 0x000fe20000000021 */
[----:B------:R-:W-:-:S05]  /*14c70*/  FSEL R33, -R163, -0.026868773624300956726, P3 ;  /* 0xbcdc1be7a3217808 */ /* 0x000fca0001800100 */
[----:B------:R-:W-:Y:S01]  /*14c80*/  FFMA R30, R35, R28, R33 ;  /* 0x0000001c231e7223 */ /* 0x000fe20000000021 */
[----:B------:R-:W-:Y:S02]  /*14c90*/  FSEL R28, -|R29|, R29, P5 ;  /* 0x0000001d1d1c7208 */ /* 0x000fe40002800300 */
[----:B------:R-:W-:Y:S01]  /*14ca0*/  FSEL R33, R161, -0.37612664699554443359, P3 ;  /* 0xbec093aca1217808 */ /* 0x000fe20001800000 */
[----:B------:R-:W-:Y:S02]  /*14cb0*/  FFMA R30, R35, R30, R34 ;  /* 0x0000001e231e7223 */ /* 0x000fe40000000022 */
[----:B------:R-:W-:Y:S02]  /*14cc0*/  FFMA R28, R31, R28, R28 ;  /* 0x0000001c1f1c7223 */ /* 0x000fe4000000001c */
[C---:B------:R-:W-:Y:S01]  /*14cd0*/  FFMA R30, R35.reuse, R30, R33 ;  /* 0x0000001e231e7223 */ /* 0x040fe20000000021 */
[----:B------:R-:W-:Y:S01]  /*14ce0*/  FSEL R33, R160, 0.12837915122509002686, P3 ;  /* 0x3e0375d3a0217808 */ /* 0x000fe20001800000 */
[----:B------:R-:W1:Y:S04]  /*14cf0*/  @P5 MUFU.EX2 R31, R28 ;  /* 0x0000001c001f5308 */ /* 0x000e680000000800 */
[----:B------:R-:W-:Y:S01]  /*14d00*/  FFMA R35, R35, R30, R33 ;  /* 0x0000001e23237223 */ /* 0x000fe20000000021 */
[----:B------:R-:W-:-:S05]  /*14d10*/  HADD2.F32 R30, -RZ, R11.H1_H1 ;  /* 0x3000000bff1e7230 */ /* 0x000fca0000004100 */
[----:B------:R-:W-:-:S04]  /*14d20*/  FFMA R30, R16, R30, R63 ;  /* 0x0000001e101e7223 */ /* 0x000fc8000000003f */
[----:B------:R-:W-:Y:S01]  /*14d30*/  FMUL R33, R30, 0.70710676908493041992 ;  /* 0x3f3504f31e217820 */ /* 0x000fe20000400000 */
[----:B-1----:R-:W-:-:S05]  /*14d40*/  @P5 FADD R34, -R31, 1 ;  /* 0x3f8000001f225421 */ /* 0x002fca0000000100 */
[----:B------:R-:W-:Y:S01]  /*14d50*/  @P5 LOP3.LUT R28, R34, 0x80000000, R29, 0xb8, !PT ;  /* 0x80000000221c5812 */ /* 0x000fe200078eb81d */
[C---:B------:R-:W-:Y:S01]  /*14d60*/  FMUL R34, R33.reuse, R33 ;  /* 0x0000002121227220 */ /* 0x040fe20000400000 */
[----:B------:R-:W-:-:S03]  /*14d70*/  FSETP.GE.AND P5, PT, |R33|, 1.0029599666595458984, PT ;  /* 0x3f8060fe2100780b */ /* 0x000fc60003fa6200 */
[----:B------:R-:W-:Y:S01]  /*14d80*/  FADD R28, R28, 1 ;  /* 0x3f8000001c1c7421 */ /* 0x000fe20000000000 */
        /* <DEDUP_REMOVED lines=8> */
[----:B------:R-:W-:Y:S02]  /*14e10*/  FFMA R36, R31, R36, R29 ;  /* 0x000000241f247223 */ /* 0x000fe4000000001d */
[----:B------:R-:W-:Y:S01]  /*14e20*/  FFMA R29, R35, R34, R34 ;  /* 0x00000022231d7223 */ /* 0x000fe20000000022 */
[----:B------:R-:W-:-:S03]  /*14e30*/  FSEL R35, R162, 0.11284004896879196167, P5 ;  /* 0x3de718afa2237808 */ /* 0x000fc60002800000 */
[----:B------:R-:W1:Y:S02]  /*14e40*/  @P3 MUFU.EX2 R34, R29 ;  /* 0x0000001d00223308 */ /* 0x000e640000000800 */
[----:B------:R-:W-:Y:S01]  /*14e50*/  FFMA R36, R31, R36, R35 ;  /* 0x000000241f247223 */ /* 0x000fe20000000023 */
[----:B------:R-:W-:-:S05]  /*14e60*/  FSEL R35, R161, -0.37612664699554443359, P5 ;  /* 0xbec093aca1237808 */ /* 0x000fca0002800000 */
[----:B------:R-:W-:Y:S01]  /*14e70*/  FFMA R36, R31, R36, R35 ;  /* 0x000000241f247223 */ /* 0x000fe20000000023 */
[----:B------:R-:W-:-:S05]  /*14e80*/  FSEL R35, R160, 0.12837915122509002686, P5 ;  /* 0x3e0375d3a0237808 */ /* 0x000fca0002800000 */
[----:B------:R-:W-:Y:S01]  /*14e90*/  FFMA R37, R31, R36, R35 ;  /* 0x000000241f257223 */ /* 0x000fe20000000023 */
[----:B------:R-:W-:Y:S02]  /*14ea0*/  HADD2.F32 R36, -RZ, R4.H0_H0 ;  /* 0x20000004ff247230 */ /* 0x000fe40000004100 */
[----:B------:R-:W-:Y:S01]  /*14eb0*/  FMUL R31, R17, R64 ;  /* 0x00000040111f7220 */ /* 0x000fe20000400000 */
[----:B-1----:R-:W-:-:S03]  /*14ec0*/  @P3 FADD R35, -R34, 1 ;  /* 0x3f80000022233421 */ /* 0x002fc60000000100 */
[----:B------:R-:W-:Y:S02]  /*14ed0*/  FFMA R31, R16, R36, R31 ;  /* 0x00000024101f7223 */ /* 0x000fe4000000001f */
[----:B------:R-:W-:Y:S02]  /*14ee0*/  @P3 LOP3.LUT R29, R35, 0x80000000, R32, 0xb8, !PT ;  /* 0x80000000231d3812 */ /* 0x000fe400078eb820 */
[C---:B------:R-:W-:Y:S01]  /*14ef0*/  FMUL R36, R31.reuse, 0.70710676908493041992 ;  /* 0x3f3504f31f247820 */ /* 0x040fe20000400000 */
[----:B------:R-:W-:-:S03]  /*14f00*/  FMUL R31, R31, 0.5 ;  /* 0x3f0000001f1f7820 */ /* 0x000fc60000400000 */
        /* <DEDUP_REMOVED lines=8> */
[----:B------:R-:W-:Y:S02]  /*14f90*/  FSEL R32, -|R33|, R33, P5 ;  /* 0x0000002121207208 */ /* 0x000fe40002800300 */
[----:B------:R-:W-:-:S03]  /*14fa0*/  FSEL R39, -R163, -0.026868773624300956726, P3 ;  /* 0xbcdc1be7a3277808 */ /* 0x000fc60001800100 */
[----:B------:R-:W-:Y:S01]  /*14fb0*/  FFMA R32, R37, R32, R32 ;  /* 0x0000002025207223 */ /* 0x000fe20000000020 */
[----:B------:R-:W-:Y:S01]  /*14fc0*/  FSEL R37, R162, 0.11284004896879196167, P3 ;  /* 0x3de718afa2257808 */ /* 0x000fe20001800000 */
[----:B------:R-:W-:-:S04]  /*14fd0*/  FFMA R34, R35, R34, R39 ;  /* 0x0000002223227223 */ /* 0x000fc80000000027 */
[----:B------:R-:W-:Y:S01]  /*14fe0*/  FFMA R38, R35, R34, R37 ;  /* 0x0000002223267223 */ /* 0x000fe20000000025 */
[----:B------:R-:W-:Y:S01]  /*14ff0*/  FSEL R37, R161, -0.37612664699554443359, P3 ;  /* 0xbec093aca1257808 */ /* 0x000fe20001800000 */
[----:B------:R-:W1:Y:S04]  /*15000*/  @P5 MUFU.EX2 R34, R32 ;  /* 0x0000002000225308 */ /* 0x000e680000000800 */
[----:B------:R-:W-:Y:S01]  /*15010*/  FFMA R38, R35, R38, R37 ;  /* 0x0000002623267223 */ /* 0x000fe20000000025 */
[----:B------:R-:W-:-:S05]  /*15020*/  FSEL R37, R160, 0.12837915122509002686, P3 ;  /* 0x3e0375d3a0257808 */ /* 0x000fca0001800000 */
[----:B------:R-:W-:Y:S01]  /*15030*/  FFMA R35, R35, R38, R37 ;  /* 0x0000002623237223 */ /* 0x000fe20000000025 */
[----:B------:R-:W-:Y:S02]  /*15040*/  HADD2.F32 R37, -RZ, R4.H1_H1 ;  /* 0x30000004ff257230 */ /* 0x000fe40000004100 */
[----:B-1----:R-:W-:-:S03]  /*15050*/  @P5 FADD R38, -R34, 1 ;  /* 0x3f80000022265421 */ /* 0x002fc60000000100 */
[----:B------:R-:W-:-:S04]  /*15060*/  FFMA R34, R16, R37, R65 ;  /* 0x0000002510227223 */ /* 0x000fc80000000041 */
[----:B------:R-:W-:Y:S01]  /*15070*/  FMUL R37, R34, 0.70710676908493041992 ;  /* 0x3f3504f322257820 */ /* 0x000fe20000400000 */
[----:B------:R-:W-:Y:S01]  /*15080*/  @P5 LOP3.LUT R32, R38, 0x80000000, R33, 0xb8, !PT ;  /* 0x8000000026205812 */ /* 0x000fe200078eb821 */
[----:B------:R-:W-:Y:S02]  /*15090*/  FMUL R34, R34, 0.5 ;  /* 0x3f00000022227820 */ /* 0x000fe40000400000 */
[C---:B------:R-:W-:Y:S01]  /*150a0*/  FMUL R38, R37.reuse, R37 ;  /* 0x0000002525267220 */ /* 0x040fe20000400000 */
[----:B------:R-:W-:Y:S01]  /*150b0*/  FSETP.GE.AND P5, PT, |R37|, 1.0029599666595458984, PT ;  /* 0x3f8060fe2500780b */ /* 0x000fe20003fa6200 */
[----:B------:R-:W-:-:S03]  /*150c0*/  FADD R32, R32, 1 ;  /* 0x3f80000020207421 */ /* 0x000fc60000000000 */
        /* <DEDUP_REMOVED lines=29> */
[----:B------:R-:W-:Y:S02]  /*152a0*/  FSEL R36, R164, 0.0052134888246655464172, P3 ;  /* 0x3baad5eaa4247808 */ /* 0x000fe40001800000 */
[----:B------:R-:W-:Y:S01]  /*152b0*/  FSEL R42, -R163, -0.026868773624300956726, P3 ;  /* 0xbcdc1be7a32a7808 */ /* 0x000fe20001800100 */
[----:B------:R-:W-:-:S04]  /*152c0*/  FFMA R41, R38, R41, R43 ;  /* 0x0000002926297223 */ /* 0x000fc8000000002b */
[----:B------:R-:W-:Y:S01]  /*152d0*/  FFMA R41, R38, R41, R36 ;  /* 0x0000002926297223 */ /* 0x000fe20000000024 */
[----:B------:R-:W-:-:S03]  /*152e0*/  FSEL R36, -|R37|, R37, P5 ;  /* 0x0000002525247208 */ /* 0x000fc60002800300 */
[----:B------:R-:W-:Y:S01]  /*152f0*/  FFMA R41, R38, R41, R42 ;  /* 0x0000002926297223 */ /* 0x000fe2000000002a */
[----:B------:R-:W-:Y:S01]  /*15300*/  FSEL R42, R162, 0.11284004896879196167, P3 ;  /* 0x3de718afa22a7808 */ /* 0x000fe20001800000 */
[----:B------:R-:W-:-:S04]  /*15310*/  FFMA R36, R39, R36, R36 ;  /* 0x0000002427247223 */ /* 0x000fc80000000024 */
[C---:B------:R-:W-:Y:S01]  /*15320*/  FFMA R39, R38.reuse, R41, R42 ;  /* 0x0000002926277223 */ /* 0x040fe2000000002a */
[----:B------:R-:W-:Y:S01]  /*15330*/  FSEL R42, R161, -0.37612664699554443359, P3 ;  /* 0xbec093aca12a7808 */ /* 0x000fe20001800000 */
[----:B------:R-:W1:Y:S04]  /*15340*/  @P5 MUFU.EX2 R41, R36 ;  /* 0x0000002400295308 */ /* 0x000e680000000800 */
[----:B------:R-:W-:Y:S01]  /*15350*/  FFMA R39, R38, R39, R42 ;  /* 0x0000002726277223 */ /* 0x000fe2000000002a */
[----:B------:R-:W-:-:S05]  /*15360*/  FSEL R42, R160, 0.12837915122509002686, P3 ;  /* 0x3e0375d3a02a7808 */ /* 0x000fca0001800000 */
[----:B------:R-:W-:Y:S01]  /*15370*/  FFMA R39, R38, R39, R42 ;  /* 0x0000002726277223 */ /* 0x000fe2000000002a */
[----:B------:R-:W-:-:S05]  /*15380*/  HADD2.F32 R38, -RZ, R5.H1_H1 ;  /* 0x30000005ff267230 */ /* 0x000fca0000004100 */
        /* <DEDUP_REMOVED lines=16> */
[----:B------:R-:W-:Y:S01]  /*15490*/  FSEL R39, R162, 0.11284004896879196167, P5 ;  /* 0x3de718afa2277808 */ /* 0x000fe20002800000 */
[----:B------:R-:W-:Y:S02]  /*154a0*/  HADD2.F32 R44, -RZ, R6.H0_H0 ;  /* 0x20000006ff2c7230 */ /* 0x000fe40000004100 */
[----:B------:R-:W1:Y:S02]  /*154b0*/  @P3 MUFU.EX2 R43, R37 ;  /* 0x00000025002b3308 */ /* 0x000e640000000800 */
[----:B------:R-:W-:Y:S01]  /*154c0*/  FFMA R46, R41, R46, R39 ;  /* 0x0000002e292e7223 */ /* 0x000fe20000000027 */
[----:B------:R-:W-:-:S05]  /*154d0*/  FSEL R39, R161, -0.37612664699554443359, P5 ;  /* 0xbec093aca1277808 */ /* 0x000fca0002800000 */
[----:B------:R-:W-:Y:S01]  /*154e0*/  FFMA R46, R41, R46, R39 ;  /* 0x0000002e292e7223 */ /* 0x000fe20000000027 */
[----:B------:R-:W-:-:S05]  /*154f0*/  FSEL R39, R160, 0.12837915122509002686, P5 ;  /* 0x3e0375d3a0277808 */ /* 0x000fca0002800000 */
[----:B------:R-:W-:Y:S01]  /*15500*/  FFMA R41, R41, R46, R39 ;  /* 0x0000002e29297223 */ /* 0x000fe20000000027 */
        /* <DEDUP_REMOVED lines=18> */
[C---:B------:R-:W-:Y:S02]  /*15630*/  FFMA R46, R43.reuse, R46, R45 ;  /* 0x0000002e2b2e7223 */ /* 0x040fe4000000002d */
[----:B------:R-:W1:Y:S02]  /*15640*/  @P5 MUFU.EX2 R45, R40 ;  /* 0x00000028002d5308 */ /* 0x000e640000000800 */
[----:B------:R-:W-:Y:S01]  /*15650*/  FFMA R46, R43, R46, R41 ;  /* 0x0000002e2b2e7223 */ /* 0x000fe20000000029 */
[----:B------:R-:W-:-:S05]  /*15660*/  FSEL R41, R161, -0.37612664699554443359, P3 ;  /* 0xbec093aca1297808 */ /* 0x000fca0001800000 */
[----:B------:R-:W-:Y:S01]  /*15670*/  FFMA R46, R43, R46, R41 ;  /* 0x0000002e2b2e7223 */ /* 0x000fe20000000029 */
[----:B------:R-:W-:-:S05]  /*15680*/  FSEL R41, R160, 0.12837915122509002686, P3 ;  /* 0x3e0375d3a0297808 */ /* 0x000fca0001800000 */
[----:B------:R-:W-:Y:S01]  /*15690*/  FFMA R43, R43, R46, R41 ;  /* 0x0000002e2b2b7223 */ /* 0x000fe20000000029 */
[----:B------:R-:W-:Y:S02]  /*156a0*/  HADD2.F32 R46, -RZ, R6.H1_H1 ;  /* 0x30000006ff2e7230 */ /* 0x000fe40000004100 */
[----:B------:R-:W-:Y:S01]  /*156b0*/  FMUL R41, R17, R69 ;  /* 0x0000004511297220 */ /* 0x000fe20000400000 */
[----:B-1----:R-:W-:-:S03]  /*156c0*/  @P5 FADD R45, -R45, 1 ;  /* 0x3f8000002d2d5421 */ /* 0x002fc60000000100 */
[----:B------:R-:W-:Y:S02]  /*156d0*/  FFMA R41, R16, R46, R41 ;  /* 0x0000002e10297223 */ /* 0x000fe40000000029 */
[----:B------:R-:W-:Y:S02]  /*156e0*/  @P5 LOP3.LUT R40, R45, 0x80000000, R42, 0xb8, !PT ;  /* 0x800000002d285812 */ /* 0x000fe400078eb82a */
[C---:B------:R-:W-:Y:S01]  /*156f0*/  FMUL R45, R41.reuse, 0.70710676908493041992 ;  /* 0x3f3504f3292d7820 */ /* 0x040fe20000400000 */
[----:B------:R-:W-:Y:S02]  /*15700*/  FMUL R41, R41, 0.5 ;  /* 0x3f00000029297820 */ /* 0x000fe40000400000 */
[----:B------:R-:W-:Y:S01]  /*15710*/  FADD R40, R40, 1 ;  /* 0x3f80000028287421 */ /* 0x000fe20000000000 */
        /* <DEDUP_REMOVED lines=19> */
[----:B------:R-:W-:Y:S02]  /*15850*/  HADD2.F32 R48, -RZ, R7.H0_H0 ;  /* 0x20000007ff307230 */ /* 0x000fe40000004100 */
[----:B------:R-:W-:-:S04]  /*15860*/  FMUL R43, R17, R70 ;  /* 0x00000046112b7220 */ /* 0x000fc80000400000 */
[----:B------:R-:W-:Y:S01]  /*15870*/  FFMA R43, R16, R48, R43 ;  /* 0x00000030102b7223 */ /* 0x000fe2000000002b */
[----:B-1----:R-:W-:-:S03]  /*15880*/  @P3 FADD R47, -R47, 1 ;  /* 0x3f8000002f2f3421 */ /* 0x002fc60000000100 */
[----:B------:R-:W-:Y:S02]  /*15890*/  FMUL R49, R43, 0.70710676908493041992 ;  /* 0x3f3504f32b317820 */ /* 0x000fe40000400000 */
[----:B------:R-:W-:Y:S02]  /*158a0*/  @P3 LOP3.LUT R42, R47, 0x80000000, R44, 0xb8, !PT ;  /* 0x800000002f2a3812 */ /* 0x000fe400078eb82c */
[C---:B------:R-:W-:Y:S01]  /*158b0*/  FMUL R44, R49.reuse, R49 ;  /* 0x00000031312c7220 */ /* 0x040fe20000400000 */
[C---:B------:R-:W-:Y:S02]  /*158c0*/  FSETP.GE.AND P3, PT, |R49|.reuse, 1.0029599666595458984, PT ;  /* 0x3f8060fe3100780b */ /* 0x040fe40003f66200 */
[----:B------:R-:W-:Y:S02]  /*158d0*/  FADD R42, R42, 1 ;  /* 0x3f8000002a2a7421 */ /* 0x000fe40000000000 */
[----:B------:R-:W-:Y:S02]  /*158e0*/  FSEL R47, |R49|, R44, P3 ;  /* 0x0000002c312f7208 */ /* 0x000fe40001800200 */
[----:B------:R-:W-:Y:S01]  /*158f0*/  FSEL R44, R168, 8.4834944573231041431e-05, P3 ;  /* 0x38b1e96aa82c7808 */ /* 0x000fe20001800000 */
[----:B------:R-:W-:Y:S01]  /*15900*/  FMUL R39, R42, R39 ;  /* 0x000000272a277220 */ /* 0x000fe20000400000 */
[----:B------:R-:W-:-:S02]  /*15910*/  FSEL R48, -R166, -0.00082130916416645050049, P3 ;  /* 0xba574d20a6307808 */ /* 0x000fc40001800100 */
[----:B------:R-:W-:Y:S02]  /*15920*/  FSEL R51, R164, 0.0052134888246655464172, P3 ;  /* 0x3baad5eaa4337808 */ /* 0x000fe40001800000 */
[----:B------:R-:W-:Y:S01]  /*15930*/  FSEL R53, -R163, -0.026868773624300956726, P3 ;  /* 0xbcdc1be7a3357808 */ /* 0x000fe20001800100 */
[----:B------:R-:W-:-:S04]  /*15940*/  FFMA R44, R47, R44, R48 ;  /* 0x0000002c2f2c7223 */ /* 0x000fc80000000030 */
[----:B------:R-:W-:Y:S01]  /*15950*/  FFMA R44, R47, R44, R51 ;  /* 0x0000002c2f2c7223 */ /* 0x000fe20000000033 */
[----:B------:R-:W-:-:S03]  /*15960*/  FSEL R51, -|R45|, R45, P5 ;  /* 0x0000002d2d337208 */ /* 0x000fc60002800300 */
[----:B------:R-:W-:Y:S01]  /*15970*/  FFMA R48, R47, R44, R53 ;  /* 0x0000002c2f307223 */ /* 0x000fe20000000035 */
[----:B------:R-:W-:Y:S02]  /*15980*/  HADD2.F32 R53, -RZ, R8.H1_H1 ;  /* 0x30000008ff357230 */ /* 0x000fe40000004100 */
        /* <DEDUP_REMOVED lines=8> */
[----:B-1----:R-:W-:Y:S01]  /*15a10*/  @P5 FADD R48, -R46, 1 ;  /* 0x3f8000002e305421 */ /* 0x002fe20000000100 */
[----:B------:R-:W-:-:S04]  /*15a20*/  FFMA R46, R16, R50, R71 ;  /* 0x00000032102e7223 */ /* 0x000fc80000000047 */
[----:B------:R-:W-:Y:S01]  /*15a30*/  FMUL R50, R46, 0.70710676908493041992 ;  /* 0x3f3504f32e327820 */ /* 0x000fe20000400000 */
[----:B------:R-:W-:-:S03]  /*15a40*/  @P5 LOP3.LUT R44, R48, 0x80000000, R45, 0xb8, !PT ;  /* 0x80000000302c5812 */ /* 0x000fc600078eb82d */
[C---:B------:R-:W-:Y:S01]  /*15a50*/  FMUL R45, R50.reuse, R50 ;  /* 0x00000032322d7220 */ /* 0x040fe20000400000 */
[----:B------:R-:W-:Y:S01]  /*15a60*/  FSETP.GE.AND P5, PT, |R50|, 1.0029599666595458984, PT ;  /* 0x3f8060fe3200780b */ /* 0x000fe20003fa6200 */
[----:B------:R-:W-:-:S03]  /*15a70*/  FADD R44, R44, 1 ;  /* 0x3f8000002c2c7421 */ /* 0x000fc60000000000 */
[----:B------:R-:W-:Y:S01]  /*15a80*/  FSEL R48, |R50|, R45, P5 ;  /* 0x0000002d32307208 */ /* 0x000fe20002800200 */
[----:B------:R-:W-:Y:S01]  /*15a90*/  FMUL R44, R44, R41 ;  /* 0x000000292c2c7220 */ /* 0x000fe20000400000 */
[----:B------:R-:W-:Y:S02]  /*15aa0*/  FSEL R45, R168, 8.4834944573231041431e-05, P5 ;  /* 0x38b1e96aa82d7808 */ /* 0x000fe40002800000 */
[----:B------:R-:W-:Y:S02]  /*15ab0*/  FSEL R51, -R166, -0.00082130916416645050049, P5 ;  /* 0xba574d20a6337808 */ /* 0x000fe40002800100 */
[----:B------:R-:W-:Y:S02]  /*15ac0*/  FSEL R52, R164, 0.0052134888246655464172, P5 ;  /* 0x3baad5eaa4347808 */ /* 0x000fe40002800000 */
[----:B------:R-:W-:Y:S01]  /*15ad0*/  FSEL R54, -R163, -0.026868773624300956726, P5 ;  /* 0xbcdc1be7a3367808 */ /* 0x000fe20002800100 */
[----:B------:R-:W-:-:S04]  /*15ae0*/  FFMA R45, R48, R45, R51 ;  /* 0x0000002d302d7223 */ /* 0x000fc80000000033 */
[----:B------:R-:W-:Y:S01]  /*15af0*/  FFMA R45, R48, R45, R52 ;  /* 0x0000002d302d7223 */ /* 0x000fe20000000034 */
[----:B------:R-:W-:-:S03]  /*15b00*/  FSEL R52, -|R49|, R49, P3 ;  /* 0x0000003131347208 */ /* 0x000fc60001800300 */
[----:B------:R-:W-:Y:S02]  /*15b10*/  FFMA R51, R48, R45, R54 ;  /* 0x0000002d30337223 */ /* 0x000fe40000000036 */
[----:B------:R-:W-:Y:S01]  /*15b20*/  FFMA R45, R47, R52, R52 ;  /* 0x000000342f2d7223 */ /* 0x000fe20000000034 */
[----:B------:R-:W-:-:S05]  /*15b30*/  FSEL R52, R162, 0.11284004896879196167, P5 ;  /* 0x3de718afa2347808 */ /* 0x000fca0002800000 */
[C---:B------:R-:W-:Y:S01]  /*15b40*/  FFMA R47, R48.reuse, R51, R52 ;  /* 0x00000033302f7223 */ /* 0x040fe20000000034 */
[----:B------:R-:W-:Y:S01]  /*15b50*/  FSEL R52, R161, -0.37612664699554443359, P5 ;  /* 0xbec093aca1347808 */ /* 0x000fe20002800000 */
[----:B------:R-:W1:Y:S04]  /*15b60*/  @P3 MUFU.EX2 R51, R45 ;  /* 0x0000002d00333308 */ /* 0x000e680000000800 */
[----:B------:R-:W-:Y:S01]  /*15b70*/  FFMA R47, R48, R47, R52 ;  /* 0x0000002f302f7223 */ /* 0x000fe20000000034 */
[----:B------:R-:W-:-:S05]  /*15b80*/  FSEL R52, R160, 0.12837915122509002686, P5 ;  /* 0x3e0375d3a0347808 */ /* 0x000fca0002800000 */
[----:B------:R-:W-:Y:S01]  /*15b90*/  FFMA R48, R48, R47, R52 ;  /* 0x0000002f30307223 */ /* 0x000fe20000000034 */
[----:B------:R-:W-:-:S04]  /*15ba0*/  FMUL R47, R17, R57 ;  /* 0x00000039112f7220 */ /* 0x000fc80000400000 */
[----:B------:R-:W-:Y:S01]  /*15bb0*/  FFMA R47, R16, R53, R47 ;  /* 0x00000035102f7223 */ /* 0x000fe2000000002f */
[----:B------:R-:W-:Y:S01]  /*15bc0*/  FSEL R53, -|R50|, R50, P5 ;  /* 0x0000003232357208 */ /* 0x000fe20002800300 */
[----:B-1----:R-:W-:-:S04]  /*15bd0*/  @P3 FADD R52, -R51, 1 ;  /* 0x3f80000033343421 */ /* 0x002fc80000000100 */
[----:B------:R-:W-:Y:S01]  /*15be0*/  FFMA R48, R48, R53, R53 ;  /* 0x0000003530307223 */ /* 0x000fe20000000035 */
[----:B------:R-:W-:Y:S01]  /*15bf0*/  @P3 LOP3.LUT R45, R52, 0x80000000, R49, 0xb8, !PT ;  /* 0x80000000342d3812 */ /* 0x000fe200078eb831 */
[----:B------:R-:W-:Y:S02]  /*15c00*/  FMUL R52, R47, 0.70710676908493041992 ;  /* 0x3f3504f32f347820 */ /* 0x000fe40000400000 */
[----:B------:R-:W1:Y:S02]  /*15c10*/  @P5 MUFU.EX2 R53, R48 ;  /* 0x0000003000355308 */ /* 0x000e640000000800 */
[C---:B------:R-:W-:Y:S01]  /*15c20*/  FMUL R51, R52.reuse, R52 ;  /* 0x0000003434337220 */ /* 0x040fe20000400000 */
[----:B------:R-:W-:Y:S01]  /*15c30*/  FSETP.GE.AND P3, PT, |R52|, 1.0029599666595458984, PT ;  /* 0x3f8060fe3400780b */ /* 0x000fe20003f66200 */
[----:B------:R-:W-:-:S03]  /*15c40*/  FADD R45, R45, 1 ;  /* 0x3f8000002d2d7421 */ /* 0x000fc60000000000 */
[----:B------:R-:W-:Y:S02]  /*15c50*/  FSEL R51, |R52|, R51, P3 ;  /* 0x0000003334337208 */ /* 0x000fe40001800200 */
[----:B------:R-:W-:Y:S02]  /*15c60*/  FSEL R54, R168, 8.4834944573231041431e-05, P3 ;  /* 0x38b1e96aa8367808 */ /* 0x000fe40001800000 */
[----:B------:R-:W-:Y:S02]  /*15c70*/  FSEL R58, -R166, -0.00082130916416645050049, P3 ;  /* 0xba574d20a63a7808 */ /* 0x000fe40001800100 */
[----:B------:R-:W-:-:S03]  /*15c80*/  FSEL R49, R164, 0.0052134888246655464172, P3 ;  /* 0x3baad5eaa4317808 */ /* 0x000fc60001800000 */
[----:B------:R-:W-:Y:S01]  /*15c90*/  FFMA R54, R51, R54, R58 ;  /* 0x0000003633367223 */ /* 0x000fe2000000003a */
[----:B-1----:R-:W-:-:S03]  /*15ca0*/  @P5 FADD R53, -R53, 1 ;  /* 0x3f80000035355421 */ /* 0x002fc60000000100 */
[----:B------:R-:W-:Y:S01]  /*15cb0*/  FFMA R54, R51, R54, R49 ;  /* 0x0000003633367223 */ /* 0x000fe20000000031 */
[----:B------:R-:W-:Y:S02]  /*15cc0*/  FSEL R49, -R163, -0.026868773624300956726, P3 ;  /* 0xbcdc1be7a3317808 */ /* 0x000fe40001800100 */
[----:B------:R-:W-:-:S03]  /*15cd0*/  @P5 LOP3.LUT R48, R53, 0x80000000, R50, 0xb8, !PT ;  /* 0x8000000035305812 */ /* 0x000fc600078eb832 */
[----:B------:R-:W-:Y:S01]  /*15ce0*/  FFMA R54, R51, R54, R49 ;  /* 0x0000003633367223 */ /* 0x000fe20000000031 */
[----:B------:R-:W-:Y:S01]  /*15cf0*/  FSEL R49, R162, 0.11284004896879196167, P3 ;  /* 0x3de718afa2317808 */ /* 0x000fe20001800000 */
[----:B------:R-:W-:-:S04]  /*15d00*/  FADD R48, R48, 1 ;  /* 0x3f80000030307421 */ /* 0x000fc80000000000 */
[----:B------:R-:W-:Y:S01]  /*15d10*/  FFMA R54, R51, R54, R49 ;  /* 0x0000003633367223 */ /* 0x000fe20000000031 */
[----:B------:R-:W-:-:S05]  /*15d20*/  FSEL R49, R161, -0.37612664699554443359, P3 ;  /* 0xbec093aca1317808 */ /* 0x000fca0001800000 */
[----:B------:R-:W-:Y:S01]  /*15d30*/  FFMA R54, R51, R54, R49 ;  /* 0x0000003633367223 */ /* 0x000fe20000000031 */
[----:B------:R-:W-:-:S05]  /*15d40*/  FSEL R49, R160, 0.12837915122509002686, P3 ;  /* 0x3e0375d3a0317808 */ /* 0x000fca0001800000 */
[----:B------:R-:W-:Y:S01]  /*15d50*/  FFMA R51, R51, R54, R49 ;  /* 0x0000003633337223 */ /* 0x000fe20000000031 */
        /* <DEDUP_REMOVED lines=21> */
[----:B------:R-:W-:Y:S02]  /*15eb0*/  FSEL R55, -|R53|, R53, P5 ;  /* 0x0000003535377208 */ /* 0x000fe40002800300 */
[----:B------:R-:W-:-:S03]  /*15ec0*/  FSEL R54, -|R52|, R52, P3 ;  /* 0x0000003434367208 */ /* 0x000fc60001800300 */
[----:B------:R-:W-:Y:S02]  /*15ed0*/  FFMA R50, R50, R55, R55 ;  /* 0x0000003732327223 */ /* 0x000fe40000000037 */
[----:B------:R-:W-:Y:S02]  /*15ee0*/  FFMA R51, R51, R54, R54 ;  /* 0x0000003633337223 */ /* 0x000fe40000000036 */
[----:B------:R-:W1:Y:S08]  /*15ef0*/  @P5 MUFU.EX2 R54, R50 ;  /* 0x0000003200365308 */ /* 0x000e700000000800 */
[----:B------:R-:W2:Y:S01]  /*15f00*/  @P3 MUFU.EX2 R56, R51 ;  /* 0x0000003300383308 */ /* 0x000ea20000000800 */
[----:B-1----:R-:W-:-:S05]  /*15f10*/  @P5 FADD R54, -R54, 1 ;  /* 0x3f80000036365421 */ /* 0x002fca0000000100 */
[----:B------:R-:W-:Y:S01]  /*15f20*/  @P5 LOP3.LUT R50, R54, 0x80000000, R53, 0xb8, !PT ;  /* 0x8000000036325812 */ /* 0x000fe200078eb835 */
[----:B------:R-:W-:Y:S01]  /*15f30*/  FMUL R53, R12, 0.5 ;  /* 0x3f0000000c357820 */ /* 0x000fe20000400000 */
[----:B------:R-:W-:Y:S01]  /*15f40*/  FADD R12, R13, 1 ;  /* 0x3f8000000d0c7421 */ /* 0x000fe20000000000 */
[----:B------:R-:W-:Y:S01]  /*15f50*/  FADD R13, R24, 1 ;  /* 0x3f800000180d7421 */ /* 0x000fe20000000000 */
[----:B--2---:R-:W-:Y:S01]  /*15f60*/  @P3 FADD R55, -R56, 1 ;  /* 0x3f80000038373421 */ /* 0x004fe20000000100 */
[----:B------:R-:W-:Y:S01]  /*15f70*/  FADD R24, R33, 1 ;  /* 0x3f80000021187421 */ /* 0x000fe20000000000 */
[----:B------:R-:W-:Y:S01]  /*15f80*/  FMUL R12, R12, R53 ;  /* 0x000000350c0c7220 */ /* 0x000fe20000400000 */
[----:B------:R-:W-:Y:S01]  /*15f90*/  FMUL R13, R13, R14 ;  /* 0x0000000e0d0d7220 */ /* 0x000fe20000400000 */
[----:B------:R-:W-:Y:S01]  /*15fa0*/  FMUL R53, R26, 0.5 ;  /* 0x3f0000001a357820 */ /* 0x000fe20000400000 */
[----:B------:R-:W-:Y:S01]  /*15fb0*/  FMUL R14, R27, 0.5 ;  /* 0x3f0000001b0e7820 */ /* 0x000fe20000400000 */
[----:B------:R-:W-:Y:S01]  /*15fc0*/  FADD R26, R25, 1 ;  /* 0x3f800000191a7421 */ /* 0x000fe20000000000 */
[----:B------:R-:W-:Y:S01]  /*15fd0*/  FADD R27, R29, 1 ;  /* 0x3f8000001d1b7421 */ /* 0x000fe20000000000 */
[----:B------:R-:W-:Y:S01]  /*15fe0*/  FMUL R25, R30, 0.5 ;  /* 0x3f0000001e197820 */ /* 0x000fe20000400000 */
[----:B------:R-:W-:Y:S01]  /*15ff0*/  @P3 LOP3.LUT R51, R55, 0x80000000, R52, 0xb8, !PT ;  /* 0x8000000037333812 */ /* 0x000fe200078eb834 */
[----:B------:R-:W-:Y:S01]  /*16000*/  FMUL R26, R26, R15 ;  /* 0x0000000f1a1a7220 */ /* 0x000fe20000400000 */
[----:B------:R-:W-:Y:S01]  /*16010*/  FMUL R27, R27, R14 ;  /* 0x0000000e1b1b7220 */ /* 0x000fe20000400000 */
[----:B------:R-:W-:Y:S01]  /*16020*/  FMUL R14, R32, R25 ;  /* 0x00000019200e7220 */ /* 0x000fe20000400000 */
[----:B------:R-:W-:Y:S01]  /*16030*/  FMUL R25, R38, 0.5 ;  /* 0x3f00000026197820 */ /* 0x000fe20000400000 */
[----:B------:R-:W-:Y:S01]  /*16040*/  FADD R29, R36, 1 ;  /* 0x3f800000241d7421 */ /* 0x000fe20000000000 */
[----:B------:R-:W-:Y:S01]  /*16050*/  FMUL R24, R24, R31 ;  /* 0x0000001f18187220 */ /* 0x000fe20000400000 */
[----:B------:R-:W-:Y:S01]  /*16060*/  FMUL R15, R28, R53 ;  /* 0x000000351c0f7220 */ /* 0x000fe20000400000 */
[----:B------:R-:W-:Y:S01]  /*16070*/  FMUL R31, R40, R25 ;  /* 0x00000019281f7220 */ /* 0x000fe20000400000 */
[----:B------:R-:W-:Y:S01]  /*16080*/  FMUL R30, R47, 0.5 ;  /* 0x3f0000002f1e7820 */ /* 0x000fe20000400000 */
[----:B------:R-:W-:Y:S01]  /*16090*/  FADD R51, R51, 1 ;  /* 0x3f80000033337421 */ /* 0x000fe20000000000 */
[----:B------:R-:W-:Y:S01]  /*160a0*/  FADD R50, R50, 1 ;  /* 0x3f80000032327421 */ /* 0x000fe20000000000 */
[----:B------:R-:W-:Y:S01]  /*160b0*/  FADD R28, R37, 1 ;  /* 0x3f800000251c7421 */ /* 0x000fe20000000000 */
[----:B------:R-:W-:Y:S01]  /*160c0*/  FMUL R32, R43, 0.5 ;  /* 0x3f0000002b207820 */ /* 0x000fe20000400000 */
[----:B------:R-:W-:Y:S01]  /*160d0*/  FMUL R25, R46, 0.5 ;  /* 0x3f0000002e197820 */ /* 0x000fe20000400000 */
[----:B------:R-:W-:Y:S01]  /*160e0*/  FMUL R29, R29, R34 ;  /* 0x000000221d1d7220 */ /* 0x000fe20000400000 */
[----:B------:R-:W-:Y:S01]  /*160f0*/  FMUL R30, R51, R30 ;  /* 0x0000001e331e7220 */ /* 0x000fe20000400000 */
[----:B------:R-:W-:Y:S01]  /*16100*/  FMUL R49, R50, R49 ;  /* 0x0000003132317220 */ /* 0x000fe20000400000 */
[----:B------:R-:W-:Y:S01]  /*16110*/  FMUL R28, R28, R35 ;  /* 0x000000231c1c7220 */ /* 0x000fe20000400000 */
[----:B------:R-:W-:Y:S01]  /*16120*/  FMUL R45, R45, R32 ;  /* 0x000000202d2d7220 */ /* 0x000fe20000400000 */
[----:B------:R-:W-:Y:S01]  /*16130*/  FMUL R48, R48, R25 ;  /* 0x0000001930307220 */ /* 0x000fe20000400000 */
[----:B------:R-:W-:-:S02]  /*16140*/  F2FP.F16.F32.PACK_AB R25, R13, R12 ;  /* 0x0000000c0d19723e */ /* 0x000fc400000000ff */
[----:B------:R-:W-:Y:S02]  /*16150*/  F2FP.F16.F32.PACK_AB R12, R29, R24 ;  /* 0x000000181d0c723e */ /* 0x000fe400000000ff */
[----:B------:R-:W-:Y:S02]  /*16160*/  F2FP.F16.F32.PACK_AB R26, R15, R26 ;  /* 0x0000001a0f1a723e */ /* 0x000fe400000000ff */
[----:B------:R-:W-:Y:S02]  /*16170*/  F2FP.F16.F32.PACK_AB R27, R14, R27 ;  /* 0x0000001b0e1b723e */ /* 0x000fe400000000ff */
[----:B------:R-:W-:Y:S02]  /*16180*/  F2FP.F16.F32.PACK_AB R24, R30, R49 ;  /* 0x000000311e18723e */ /* 0x000fe400000000ff */
[----:B------:R-:W-:Y:S02]  /*16190*/  F2FP.F16.F32.PACK_AB R13, R31, R28 ;  /* 0x0000001c1f0d723e */ /* 0x000fe400000000ff */
[----:B------:R-:W-:Y:S01]  /*161a0*/  F2FP.F16.F32.PACK_AB R14, R44, R39 ;  /* 0x000000272c0e723e */ /* 0x000fe200000000ff */
[----:B------:R1:W-:Y:S01]  /*161b0*/  STSM.16.M88.4 [R3+0x2200], R24 ;  /* 0x0022001803007844 */ /* 0x0003e20000000200 */
[----:B------:R-:W-:-:S05]  /*161c0*/  F2FP.F16.F32.PACK_AB R15, R48, R45 ;  /* 0x0000002d300f723e */ /* 0x000fca00000000ff */
        /* <DEDUP_REMOVED lines=18> */
.L_x_108:
[----:B------:R-:W-:Y:S05]  /*162f0*/  BSYNC B0 ;  /* 0x0000000000007941 */ /* 0x000fea0003800000 */
.L_x_107:
[----:B------:R-:W-:Y:S06]  /*16300*/  BAR.SYNC.DEFER_BLOCKING 0x1, 0x100 ;  /* 0x0044000000007b1d */ /* 0x000fec0000010000 */
[----:B------:R-:W-:Y:S04]  /*16310*/  BSSY B0, `(.L_x_109) ;  /* 0x000000a000007945 */ /* 0x000fe80003800000 */
[----:B------:R-:W-:Y:S05]  /*16320*/  @P0 BRA `(.L_x_110) ;  /* 0x0000000000200947 */ /* 0x000fea0003800000 */
[----:B------:R-:W-:-:S06]  /*16330*/  UISETP.NE.AND UP0, UPT, UR43, 0x3, UPT ;  /* 0x000000032b00788c */ /* 0x000fcc000bf05270 */
[----:B------:R-:W-:-:S13]  /*16340*/  PLOP3.LUT P3, PT, PT, PT, UP0, 0x80, 0x0 ;  /* 0x000000000000781c */ /* 0x000fda0003f6f008 */
[----:B------:R-:W-:Y:S05]  /*16350*/  @!P3 BRA `(.L_x_111) ;  /* 0x000000000004b947 */ /* 0x000fea0003800000 */
[----:B------:R-:W-:Y:S01]  /*16360*/  BPT.TRAP 0x1 ;  /* 0x000000040000795c */ /* 0x000fe20000300000 */
.L_x_111:
[----:B------:R-:W-:-:S04]  /*16370*/  ULEA UR4, UR8, UR46, 0x3 ;  /* 0x0000002e08047291 */ /* 0x000fc8000f8e183f */
[----:B------:R-:W-:-:S04]  /*16380*/  UIADD3 UR4, UR4, 0x50, URZ ;  /* 0x0000005004047890 */ /* 0x000fc8000fffe03f */
[----:B------:R-:W-:-:S09]  /*16390*/  UPRMT UR4, UR52, 0x654, UR4 ;  /* 0x0000065434047896 */ /* 0x000fd20008000004 */
[----:B------:R-:W-:Y:S03]  /*163a0*/  SYNCS.ARRIVE.TRANS64.RED.A1T0 RZ, [UR4], RZ ;  /* 0x000000ffffff79a7 */ /* 0x000fe60008100404 */
.L_x_110:
[----:B------:R-:W-:Y:S05]  /*163b0*/  BSYNC B0 ;  /* 0x0000000000007941 */ /* 0x000fea0003800000 */
.L_x_109:
        /* <DEDUP_REMOVED lines=9> */
.L_x_114:
[C---:B-1----:R-:W-:Y:S01]  /*16450*/  LEA R12, R0.reuse, UR46, 0x3 ;  /* 0x0000002e000c7c11 */ /* 0x042fe2000f8e18ff */
[----:B------:R-:W-:Y:S01]  /*16460*/  @!P4 IMAD R15, R0, 0x2000, R19 ;  /* 0x00002000000fc824 */ /* 0x000fe200078e0213 */
[----:B------:R-:W-:Y:S01]  /*16470*/  SHF.L.U32 R13, R2, 0x1f, RZ ;  /* 0x0000001f020d7819 */ /* 0x000fe200000006ff */
[----:B------:R-:W-:Y:S03]  /*16480*/  BSSY B1, `(.L_x_115) ;  /* 0x0000004000017945 */ /* 0x000fe60003800000 */
[----:B------:R-:W1:Y:S01]  /*16490*/  SYNCS.PHASECHK.TRANS64.TRYWAIT P3, [R12+URZ+0x30], R13 ;  /* 0x0000300d0c0075a7 */ /* 0x000e62000806017f */
[----:B------:R-:W-:Y:S01]  /*164a0*/  @!P4 LEA R14, R18, R15, 0x1 ;  /* 0x0000000f120ec211 */ /* 0x000fe200078e08ff */
[----:B-1----:R-:W-:Y:S06]  /*164b0*/  @!P3 BRA `(.L_x_116) ;  /* 0x0000018c0044b947 */ /* 0x002fec0003800000 */
.L_x_365:
[----:B------:R-:W-:Y:S05]  /*164c0*/  BSYNC B1 ;  /* 0x0000000000017941 */ /* 0x000fea0003800000 */
.L_x_115:
        /* <DEDUP_REMOVED lines=8> */
.L_x_113:
[----:B------:R-:W-:Y:S05]  /*16550*/  BSYNC B0 ;  /* 0x0000000000007941 */ /* 0x000fea0003800000 */
.L_x_112:
        /* <DEDUP_REMOVED lines=8> */
[----:B------:R-:W4:Y:S01]  /*165e0*/  LDL.LU R56, [R1+0xc0] ;  /* 0x0000c00001387983 */ /* 0x000f220000300800 */
[----:B---3--:R-:W-:-:S03]  /*165f0*/  HADD2.F32 R14, -RZ, R9.H0_H0 ;  /* 0x20000009ff0e7230 */ /* 0x008fc60000004100 */
[----:B------:R-:W3:Y:S04]  /*16600*/  LDL.LU R35, [R1+0xd0] ;  /* 0x0000d00001237983 */ /* 0x000ee80000300800 */
[----:B------:R-:W4:Y:S04]  /*16610*/  LDL.LU R39, [R1+0xd8] ;  /* 0x0000d80001277983 */ /* 0x000f280000300800 */
[----:B------:R-:W4:Y:S04]  /*16620*/  LDL.LU R43, [R1+0xe0] ;  /* 0x0000e000012b7983 */ /* 0x000f280000300800 */
[----:B------:R-:W4:Y:S04]  /*16630*/  LDL.LU R47, [R1+0xe8] ;  /* 0x0000e800012f7983 */ /* 0x000f280000300800 */
[----:B------:R-:W4:Y:S04]  /*16640*/  LDL.LU R52, [R1+0xf0] ;  /* 0x0000f00001347983 */ /* 0x000f280000300800 */
[----:B------:R-:W4:Y:S04]  /*16650*/  LDL.LU R53, [R1+0xf8] ;  /* 0x0000f80001357983 */ /* 0x000f280000300800 */
[----:B------:R-:W4:Y:S01]  /*16660*/  LDL.LU R57, [R1+0xc4] ;  /* 0x0000c40001397983 */ /* 0x000f220000300800 */
[----:B--2---:R-:W-:Y:S01]  /*16670*/  FMUL R13, R17, R12 ;  /* 0x0000000c110d7220 */ /* 0x004fe20000400000 */
[----:B------:R-:W-:-:S02]  /*16680*/  HADD2.F32 R12, -RZ, R9.H1_H1 ;  /* 0x30000009ff0c7230 */ /* 0x000fc40000004100 */
[----:B-----5:R-:W-:Y:S01]  /*16690*/  FMUL R15, R17, R15 ;  /* 0x0000000f110f7220 */ /* 0x020fe20000400000 */
[----:B------:R-:W-:-:S03]  /*166a0*/  FFMA R14, R16, R14, R13 ;  /* 0x0000000e100e7223 */ /* 0x000fc6000000000d */
[----:B------:R-:W-:Y:S01]  /*166b0*/  FFMA R15, R16, R12, R15 ;  /* 0x0000000c100f7223 */ /* 0x000fe2000000000f */
[----:B------:R-:W-:-:S03]  /*166c0*/  FMUL R26, R14, 0.70710676908493041992 ;  /* 0x3f3504f30e1a7820 */ /* 0x000fc60000400000 */
[----:B------:R-:W-:Y:S01]  /*166d0*/  FMUL R27, R15, 0.70710676908493041992 ;  /* 0x3f3504f30f1b7820 */ /* 0x000fe20000400000 */
[C---:B------:R-:W-:Y:S01]  /*166e0*/  FMUL R13, R26.reuse, R26 ;  /* 0x0000001a1a0d7220 */ /* 0x040fe20000400000 */
[C---:B------:R-:W-:Y:S02]  /*166f0*/  FSETP.GE.AND P3, PT, |R26|.reuse, 1.0029599666595458984, PT ;  /* 0x3f8060fe1a00780b */ /* 0x040fe40003f66200 */
[C---:B------:R-:W-:Y:S01]  /*16700*/  FMUL R28, R27.reuse, R27 ;  /* 0x0000001b1b1c7220 */ /* 0x040fe20000400000 */
[----:B------:R-:W-:Y:S02]  /*16710*/  FSETP.GE.AND P5, PT, |R27|, 1.0029599666595458984, PT ;  /* 0x3f8060fe1b00780b */ /* 0x000fe40003fa6200 */
[----:B------:R-:W-:Y:S02]  /*16720*/  FSEL R13, |R26|, R13, P3 ;  /* 0x0000000d1a0d7208 */ /* 0x000fe40001800200 */
[----:B------:R-:W-:Y:S02]  /*16730*/  FSEL R12, R168, 8.4834944573231041431e-05, P3 ;  /* 0x38b1e96aa80c7808 */ /* 0x000fe40001800000 */
[----:B------:R-:W-:-:S02]  /*16740*/  FSEL R24, -R166, -0.00082130916416645050049, P3 ;  /* 0xba574d20a6187808 */ /* 0x000fc40001800100 */
[----:B------:R-:W-:Y:S02]  /*16750*/  FSEL R29, |R27|, R28, P5 ;  /* 0x0000001c1b1d7208 */ /* 0x000fe40002800200 */
[----:B------:R-:W-:Y:S01]  /*16760*/  FSEL R28, R164, 0.0052134888246655464172, P3 ;  /* 0x3baad5eaa41c7808 */ /* 0x000fe20001800000 */
[C---:B------:R-:W-:Y:S01]  /*16770*/  FFMA R12, R13.reuse, R12, R24 ;  /* 0x0000000c0d0c7223 */ /* 0x040fe20000000018 */
[----:B------:R-:W-:Y:S02]  /*16780*/  FSEL R30, R168, 8.4834944573231041431e-05, P5 ;  /* 0x38b1e96aa81e7808 */ /* 0x000fe40002800000 */
[----:B------:R-:W-:Y:S01]  /*16790*/  FSEL R32, -R166, -0.00082130916416645050049, P5 ;  /* 0xba574d20a6207808 */ /* 0x000fe20002800100 */
[----:B------:R-:W-:Y:S01]  /*167a0*/  FFMA R12, R13, R12, R28 ;  /* 0x0000000c0d0c7223 */ /* 0x000fe2000000001c */
[----:B------:R-:W-:Y:S02]  /*167b0*/  FSEL R24, -R163, -0.026868773624300956726, P3 ;  /* 0xbcdc1be7a3187808 */ /* 0x000fe40001800100 */
[----:B------:R-:W-:Y:S01]  /*167c0*/  FSEL R34, R164, 0.0052134888246655464172, P5 ;  /* 0x3baad5eaa4227808 */ /* 0x000fe20002800000 */
[----:B------:R-:W-:Y:S01]  /*167d0*/  FFMA R30, R29, R30, R32 ;  /* 0x0000001e1d1e7223 */ /* 0x000fe20000000020 */
[C---:B------:R-:W-:Y:S01]  /*167e0*/  FSEL R28, R162.reuse, 0.11284004896879196167, P3 ;  /* 0x3de718afa21c7808 */ /* 0x040fe20001800000 */
[----:B------:R-:W-:Y:S01]  /*167f0*/  FFMA R12, R13, R12, R24 ;  /* 0x0000000c0d0c7223 */ /* 0x000fe20000000018 */
[----:B------:R-:W-:Y:S01]  /*16800*/  FSEL R32, -R163, -0.026868773624300956726, P5 ;  /* 0xbcdc1be7a3207808 */ /* 0x000fe20002800100 */
[----:B------:R-:W-:Y:S01]  /*16810*/  FFMA R30, R29, R30, R34 ;  /* 0x0000001e1d1e7223 */ /* 0x000fe20000000022 */
[----:B------:R-:W-:Y:S01]  /*16820*/  FSEL R24, R161, -0.37612664699554443359, P3 ;  /* 0xbec093aca1187808 */ /* 0x000fe20001800000 */
[----:B------:R-:W-:Y:S01]  /*16830*/  FFMA R12, R13, R12, R28 ;  /* 0x0000000c0d0c7223 */ /* 0x000fe2000000001c */
[----:B------:R-:W-:Y:S01]  /*16840*/  FSEL R34, R162, 0.11284004896879196167, P5 ;  /* 0x3de718afa2227808 */ /* 0x000fe20002800000 */
[----:B------:R-:W-:Y:S01]  /*16850*/  FFMA R30, R29, R30, R32 ;  /* 0x0000001e1d1e7223 */ /* 0x000fe20000000020 */
[----:B------:R-:W-:Y:S01]  /*16860*/  FSEL R28, R160, 0.12837915122509002686, P3 ;  /* 0x3e0375d3a01c7808 */ /* 0x000fe20001800000 */
[----:B------:R-:W-:Y:S01]  /*16870*/  FFMA R12, R13, R12, R24 ;  /* 0x0000000c0d0c7223 */ /* 0x000fe20000000018 */
[----:B------:R-:W-:Y:S01]  /*16880*/  FSEL R24, R161, -0.37612664699554443359, P5 ;  /* 0xbec093aca1187808 */ /* 0x000fe20002800000 */
[----:B------:R-:W-:Y:S01]  /*16890*/  FFMA R30, R29, R30, R34 ;  /* 0x0000001e1d1e7223 */ /* 0x000fe20000000022 */
[----:B------:R-:W-:Y:S01]  /*168a0*/  FSEL R25, -|R26|, R26, P3 ;  /* 0x0000001a1a197208 */ /* 0x000fe20001800300 */
[----:B------:R-:W-:Y:S01]  /*168b0*/  FFMA R12, R13, R12, R28 ;  /* 0x0000000c0d0c7223 */ /* 0x000fe2000000001c */
[----:B------:R-:W-:Y:S01]  /*168c0*/  FSEL R31, R160, 0.12837915122509002686, P5 ;  /* 0x3e0375d3a01f7808 */ /* 0x000fe20002800000 */
[----:B------:R-:W-:-:S02]  /*168d0*/  FFMA R24, R29, R30, R24 ;  /* 0x0000001e1d187223 */ /* 0x000fc40000000018 */
[----:B------:R-:W-:Y:S01]  /*168e0*/  FFMA R13, R12, R25, R25 ;  /* 0x000000190c0d7223 */ /* 0x000fe20000000019 */
[----:B------:R-:W-:Y:S01]  /*168f0*/  FSEL R25, -|R27|, R27, P5 ;  /* 0x0000001b1b197208 */ /* 0x000fe20002800300 */
[----:B------:R-:W-:Y:S02]  /*16900*/  FFMA R24, R29, R24, R31 ;  /* 0x000000181d187223 */ /* 0x000fe4000000001f */
[----:B------:R-:W1:Y:S02]  /*16910*/  @P3 MUFU.EX2 R28, R13 ;  /* 0x0000000d001c3308 */ /* 0x000e640000000800 */
[----:B------:R-:W-:Y:S01]  /*16920*/  FFMA R12, R24, R25, R25 ;  /* 0x00000019180c7223 */ /* 0x000fe20000000019 */
[----:B------:R-:W-:-:S05]  /*16930*/  HADD2.F32 R24, -RZ, R10.H0_H0 ;  /* 0x2000000aff187230 */ /* 0x000fca0000004100 */
[----:B------:R-:W2:Y:S01]  /*16940*/  @P5 MUFU.EX2 R31, R12 ;  /* 0x0000000c001f5308 */ /* 0x000ea20000000800 */
[----:B---3--:R-:W-:Y:S01]  /*16950*/  FMUL R25, R17, R35 ;  /* 0x0000002311197220 */ /* 0x008fe20000400000 */
[----:B------:R-:W-:-:S03]  /*16960*/  HADD2.F32 R32, -RZ, R10.H1_H1 ;  /* 0x3000000aff207230 */ /* 0x000fc60000004100 */
[----:B------:R-:W-:Y:S01]  /*16970*/  FFMA R24, R16, R24, R25 ;  /* 0x0000001810187223 */ /* 0x000fe20000000019 */
[----:B----4-:R-:W-:Y:S01]  /*16980*/  FMUL R25, R17, R33 ;  /* 0x0000002111197220 */ /* 0x010fe20000400000 */
[----:B-1----:R-:W-:Y:S02]  /*16990*/  @P3 FADD R29, -R28, 1 ;  /* 0x3f8000001c1d3421 */ /* 0x002fe40000000100 */
[----:B------:R-:W-:Y:S01]  /*169a0*/  FMUL R30, R24, 0.70710676908493041992 ;  /* 0x3f3504f3181e7820 */ /* 0x000fe20000400000 */
[----:B------:R-:W-:Y:S02]  /*169b0*/  FFMA R25, R16, R32, R25 ;  /* 0x0000002010197223 */ /* 0x000fe40000000019 */
[----:B------:R-:W-:Y:S01]  /*169c0*/  @P3 LOP3.LUT R13, R29, 0x80000000, R26, 0xb8, !PT ;  /* 0x800000001d0d3812 */ /* 0x000fe200078eb81a */
[C---:B------:R-:W-:Y:S01]  /*169d0*/  FMUL R29, R30.reuse, R30 ;  /* 0x0000001e1e1d7220 */ /* 0x040fe20000400000 */
[----:B--2---:R-:W-:Y:S01]  /*169e0*/  @P5 FADD R28, -R31, 1 ;  /* 0x3f8000001f1c5421 */ /* 0x004fe20000000100 */
[----:B------:R-:W-:Y:S01]  /*169f0*/  FSETP.GE.AND P3, PT, |R30|, 1.0029599666595458984, PT ;  /* 0x3f8060fe1e00780b */ /* 0x000fe20003f66200 */
[----:B------:R-:W-:-:S03]  /*16a00*/  FMUL R31, R25, 0.70710676908493041992 ;  /* 0x3f3504f3191f7820 */ /* 0x000fc60000400000 */
[----:B------:R-:W-:Y:S02]  /*16a10*/  @P5 LOP3.LUT R12, R28, 0x80000000, R27, 0xb8, !PT ;  /* 0x800000001c0c5812 */ /* 0x000fe400078eb81b */
[----:B------:R-:W-:Y:S02]  /*16a20*/  FSEL R29, |R30|, R29, P3 ;  /* 0x0000001d1e1d7208 */ /* 0x000fe40001800200 */
[----:B------:R-:W-:Y:S02]  /*16a30*/  FSEL R26, R168, 8.4834944573231041431e-05, P3 ;  /* 0x38b1e96aa81a7808 */ /* 0x000fe40001800000 */
[----:B------:R-:W-:Y:S01]  /*16a40*/  FSEL R28, -R166, -0.00082130916416645050049, P3 ;  /* 0xba574d20a61c7808 */ /* 0x000fe20001800100 */
[C---:B------:R-:W-:Y:S01]  /*16a50*/  FMUL R32, R31.reuse, R31 ;  /* 0x0000001f1f207220 */ /* 0x040fe20000400000 */
[----:B------:R-:W-:-:S03]  /*16a60*/  FSETP.GE.AND P5, PT, |R31|, 1.0029599666595458984, PT ;  /* 0x3f8060fe1f00780b */ /* 0x000fc60003fa6200 */
[----:B------:R-:W-:Y:S01]  /*16a70*/  FFMA R26, R29, R26, R28 ;  /* 0x0000001a1d1a7223 */ /* 0x000fe2000000001c */
[----:B------:R-:W-:Y:S02]  /*16a80*/  FSEL R28, R164, 0.0052134888246655464172, P3 ;  /* 0x3baad5eaa41c7808 */ /* 0x000fe40001800000 */
[----:B------:R-:W-:Y:S02]  /*16a90*/  FSEL R33, |R31|, R32, P5 ;  /* 0x000000201f217208 */ /* 0x000fe40002800200 */
        /* <DEDUP_REMOVED lines=21> */
[----:B------:R-:W-:Y:S01]  /*16bf0*/  FFMA R32, R33, R34, R32 ;  /* 0x0000002221207223 */ /* 0x000fe20000000020 */
[----:B------:R-:W-:Y:S01]  /*16c00*/  FSEL R28, -|R31|, R31, P5 ;  /* 0x0000001f1f1c7208 */ /* 0x000fe20002800300 */
[----:B------:R-:W-:-:S02]  /*16c10*/  FFMA R26, R26, R27, R27 ;  /* 0x0000001b1a1a7223 */ /* 0x000fc4000000001b */
[----:B------:R-:W-:Y:S02]  /*16c20*/  FFMA R29, R33, R32, R29 ;  /* 0x00000020211d7223 */ /* 0x000fe4000000001d */
[----:B------:R-:W1:Y:S02]  /*16c30*/  @P3 MUFU.EX2 R32, R26 ;  /* 0x0000001a00203308 */ /* 0x000e640000000800 */
[----:B------:R-:W-:Y:S01]  /*16c40*/  FFMA R27, R29, R28, R28 ;  /* 0x0000001c1d1b7223 */ /* 0x000fe2000000001c */
[----:B------:R-:W-:-:S05]  /*16c50*/  HADD2.F32 R28, -RZ, R11.H0_H0 ;  /* 0x2000000bff1c7230 */ /* 0x000fca0000004100 */
[----:B------:R-:W2:Y:S01]  /*16c60*/  @P5 MUFU.EX2 R35, R27 ;  /* 0x0000001b00235308 */ /* 0x000ea20000000800 */
[----:B------:R-:W-:Y:S01]  /*16c70*/  FMUL R29, R17, R39 ;  /* 0x00000027111d7220 */ /* 0x000fe20000400000 */
[----:B------:R-:W-:-:S03]  /*16c80*/  HADD2.F32 R36, -RZ, R11.H1_H1 ;  /* 0x3000000bff247230 */ /* 0x000fc60000004100 */
[----:B------:R-:W-:Y:S01]  /*16c90*/  FFMA R28, R16, R28, R29 ;  /* 0x0000001c101c7223 */ /* 0x000fe2000000001d */
[----:B------:R-:W-:Y:S01]  /*16ca0*/  FMUL R29, R17, R37 ;  /* 0x00000025111d7220 */ /* 0x000fe20000400000 */
        /* <DEDUP_REMOVED lines=208> */
[----:B------:R-:W-:Y:S01]  /*179b0*/  @P5 LOP3.LUT R42, R50, 0x80000000, R47, 0xb8, !PT ;  /* 0x80000000322a5812 */ /* 0x000fe200078eb82f */
[----:B------:R-:W-:Y:S01]  /*179c0*/  FMUL R53, R52, R52 ;  /* 0x0000003434357220 */ /* 0x000fe20000400000 */
[----:B------:R-:W-:Y:S02]  /*179d0*/  FSEL R46, |R51|, R46, P3 ;  /* 0x0000002e332e7208 */ /* 0x000fe40001800200 */
[----:B------:R-:W-:Y:S02]  /*179e0*/  FSEL R47, R168, 8.4834944573231041431e-05, P3 ;  /* 0x38b1e96aa82f7808 */ /* 0x000fe40001800000 */
[----:B------:R-:W-:Y:S02]  /*179f0*/  FSEL R49, -R166, -0.00082130916416645050049, P3 ;  /* 0xba574d20a6317808 */ /* 0x000fe40001800100 */
[----:B------:R-:W-:-:S03]  /*17a00*/  FSETP.GE.AND P5, PT, |R52|, 1.0029599666595458984, PT ;  /* 0x3f8060fe3400780b */ /* 0x000fc60003fa6200 */
[----:B------:R-:W-:Y:S01]  /*17a10*/  FFMA R49, R46, R47, R49 ;  /* 0x0000002f2e317223 */ /* 0x000fe20000000031 */
[----:B------:R-:W-:Y:S02]  /*17a20*/  FSEL R47, |R52|, R53, P5 ;  /* 0x00000035342f7208 */ /* 0x000fe40002800200 */
[----:B------:R-:W-:Y:S02]  /*17a30*/  FSEL R53, R164, 0.0052134888246655464172, P3 ;  /* 0x3baad5eaa4357808 */ /* 0x000fe40001800000 */
[----:B------:R-:W-:Y:S02]  /*17a40*/  FSEL R48, R168, 8.4834944573231041431e-05, P5 ;  /* 0x38b1e96aa8307808 */ /* 0x000fe40002800000 */
[----:B------:R-:W-:Y:S01]  /*17a50*/  FSEL R50, -R166, -0.00082130916416645050049, P5 ;  /* 0xba574d20a6327808 */ /* 0x000fe20002800100 */
[----:B------:R-:W-:Y:S01]  /*17a60*/  FFMA R49, R46, R49, R53 ;  /* 0x000000312e317223 */ /* 0x000fe20000000035 */
[----:B------:R-:W-:Y:S02]  /*17a70*/  FSEL R55, -R163, -0.026868773624300956726, P3 ;  /* 0xbcdc1be7a3377808 */ /* 0x000fe40001800100 */
[----:B------:R-:W-:Y:S01]  /*17a80*/  FSEL R54, R164, 0.0052134888246655464172, P5 ;  /* 0x3baad5eaa4367808 */ /* 0x000fe20002800000 */
[----:B------:R-:W-:Y:S01]  /*17a90*/  FFMA R48, R47, R48, R50 ;  /* 0x000000302f307223 */ /* 0x000fe20000000032 */
[----:B------:R-:W-:Y:S01]  /*17aa0*/  FSEL R53, R162, 0.11284004896879196167, P3 ;  /* 0x3de718afa2357808 */ /* 0x000fe20001800000 */
[C---:B------:R-:W-:Y:S01]  /*17ab0*/  FFMA R49, R46.reuse, R49, R55 ;  /* 0x000000312e317223 */ /* 0x040fe20000000037 */
[----:B------:R-:W-:Y:S01]  /*17ac0*/  FSEL R50, -R163, -0.026868773624300956726, P5 ;  /* 0xbcdc1be7a3327808 */ /* 0x000fe20002800100 */
[----:B------:R-:W-:Y:S01]  /*17ad0*/  FFMA R48, R47, R48, R54 ;  /* 0x000000302f307223 */ /* 0x000fe20000000036 */
[----:B------:R-:W-:Y:S01]  /*17ae0*/  FSEL R55, R161, -0.37612664699554443359, P3 ;  /* 0xbec093aca1377808 */ /* 0x000fe20001800000 */
[----:B------:R-:W-:Y:S01]  /*17af0*/  FFMA R49, R46, R49, R53 ;  /* 0x000000312e317223 */ /* 0x000fe20000000035 */
[----:B------:R-:W-:Y:S01]  /*17b00*/  FSEL R54, R162, 0.11284004896879196167, P5 ;  /* 0x3de718afa2367808 */ /* 0x000fe20002800000 */
[----:B------:R-:W-:Y:S01]  /*17b10*/  FFMA R48, R47, R48, R50 ;  /* 0x000000302f307223 */ /* 0x000fe20000000032 */
[----:B------:R-:W-:Y:S01]  /*17b20*/  FSEL R53, R160, 0.12837915122509002686, P3 ;  /* 0x3e0375d3a0357808 */ /* 0x000fe20001800000 */
[C---:B------:R-:W-:Y:S01]  /*17b30*/  FFMA R49, R46.reuse, R49, R55 ;  /* 0x000000312e317223 */ /* 0x040fe20000000037 */
        /* <DEDUP_REMOVED lines=11> */
[----:B------:R-:W-:-:S05]  /*17bf0*/  HADD2.F32 R48, -RZ, R8.H1_H1 ;  /* 0x30000008ff307230 */ /* 0x000fca0000004100 */
[----:B------:R-:W2:Y:S01]  /*17c00*/  @P5 MUFU.EX2 R53, R47 ;  /* 0x0000002f00355308 */ /* 0x000ea20000000800 */
[----:B------:R-:W-:Y:S01]  /*17c10*/  FMUL R49, R17, R57 ;  /* 0x0000003911317220 */ /* 0x000fe20000400000 */
[----:B------:R-:W-:-:S03]  /*17c20*/  HADD2.F32 R55, -RZ, R8.H0_H0 ;  /* 0x20000008ff377230 */ /* 0x000fc60000004100 */
[----:B------:R-:W-:Y:S01]  /*17c30*/  FFMA R48, R16, R48, R49 ;  /* 0x0000003010307223 */ /* 0x000fe20000000031 */
[----:B------:R-:W-:Y:S01]  /*17c40*/  FMUL R49, R17, R56 ;  /* 0x0000003811317220 */ /* 0x000fe20000400000 */
[----:B-1----:R-:W-:Y:S02]  /*17c50*/  @P3 FADD R54, -R50, 1 ;  /* 0x3f80000032363421 */ /* 0x002fe40000000100 */
[----:B------:R-:W-:Y:S01]  /*17c60*/  FMUL R50, R48, 0.70710676908493041992 ;  /* 0x3f3504f330327820 */ /* 0x000fe20000400000 */
[----:B------:R-:W-:Y:S02]  /*17c70*/  FFMA R49, R16, R55, R49 ;  /* 0x0000003710317223 */ /* 0x000fe40000000031 */
[----:B------:R-:W-:Y:S01]  /*17c80*/  @P3 LOP3.LUT R46, R54, 0x80000000, R51, 0xb8, !PT ;  /* 0x80000000362e3812 */ /* 0x000fe200078eb833 */
[----:B--2---:R-:W-:Y:S01]  /*17c90*/  @P5 FADD R55, -R53, 1 ;  /* 0x3f80000035375421 */ /* 0x004fe20000000100 */
[C---:B------:R-:W-:Y:S01]  /*17ca0*/  FMUL R53, R50.reuse, R50 ;  /* 0x0000003232357220 */ /* 0x040fe20000400000 */
[----:B------:R-:W-:Y:S01]  /*17cb0*/  FSETP.GE.AND P3, PT, |R50|, 1.0029599666595458984, PT ;  /* 0x3f8060fe3200780b */ /* 0x000fe20003f66200 */
[----:B------:R-:W-:-:S03]  /*17cc0*/  FMUL R51, R49, 0.70710676908493041992 ;  /* 0x3f3504f331337820 */ /* 0x000fc60000400000 */
[----:B------:R-:W-:Y:S02]  /*17cd0*/  FSEL R53, |R50|, R53, P3 ;  /* 0x0000003532357208 */ /* 0x000fe40001800200 */
[----:B------:R-:W-:Y:S02]  /*17ce0*/  FSEL R54, R168, 8.4834944573231041431e-05, P3 ;  /* 0x38b1e96aa8367808 */ /* 0x000fe40001800000 */
[----:B------:R-:W-:Y:S02]  /*17cf0*/  FSEL R56, -R166, -0.00082130916416645050049, P3 ;  /* 0xba574d20a6387808 */ /* 0x000fe40001800100 */
[----:B------:R-:W-:Y:S01]  /*17d00*/  @P5 LOP3.LUT R47, R55, 0x80000000, R52, 0xb8, !PT ;  /* 0x80000000372f5812 */ /* 0x000fe200078eb834 */
[C---:B------:R-:W-:Y:S01]  /*17d10*/  FMUL R52, R51.reuse, R51 ;  /* 0x0000003333347220 */ /* 0x040fe20000400000 */
[----:B------:R-:W-:Y:S01]  /*17d20*/  FSETP.GE.AND P5, PT, |R51|, 1.0029599666595458984, PT ;  /* 0x3f8060fe3300780b */ /* 0x000fe20003fa6200 */
[----:B------:R-:W-:Y:S01]  /*17d30*/  FFMA R54, R53, R54, R56 ;  /* 0x0000003635367223 */ /* 0x000fe20000000038 */
[----:B------:R-:W-:-:S02]  /*17d40*/  FSEL R56, R164, 0.0052134888246655464172, P3 ;  /* 0x3baad5eaa4387808 */ /* 0x000fc40001800000 */
[----:B------:R-:W-:Y:S02]  /*17d50*/  FSEL R52, |R51|, R52, P5 ;  /* 0x0000003433347208 */ /* 0x000fe40002800200 */
[----:B------:R-:W-:Y:S02]  /*17d60*/  FSEL R55, R168, 8.4834944573231041431e-05, P5 ;  /* 0x38b1e96aa8377808 */ /* 0x000fe40002800000 */
[----:B------:R-:W-:Y:S01]  /*17d70*/  FSEL R57, -R166, -0.00082130916416645050049, P5 ;  /* 0xba574d20a6397808 */ /* 0x000fe20002800100 */
[----:B------:R-:W-:Y:S01]  /*17d80*/  FFMA R54, R53, R54, R56 ;  /* 0x0000003635367223 */ /* 0x000fe20000000038 */
[----:B------:R-:W-:Y:S02]  /*17d90*/  FSEL R58, -R163, -0.026868773624300956726, P3 ;  /* 0xbcdc1be7a33a7808 */ /* 0x000fe40001800100 */
[----:B------:R-:W-:Y:S01]  /*17da0*/  FSEL R59, R164, 0.0052134888246655464172, P5 ;  /* 0x3baad5eaa43b7808 */ /* 0x000fe20002800000 */
[----:B------:R-:W-:Y:S01]  /*17db0*/  FFMA R55, R52, R55, R57 ;  /* 0x0000003734377223 */ /* 0x000fe20000000039 */
[----:B------:R-:W-:Y:S01]  /*17dc0*/  FSEL R56, R162, 0.11284004896879196167, P3 ;  /* 0x3de718afa2387808 */ /* 0x000fe20001800000 */
[----:B------:R-:W-:Y:S01]  /*17dd0*/  FFMA R54, R53, R54, R58 ;  /* 0x0000003635367223 */ /* 0x000fe2000000003a */
[----:B------:R-:W-:Y:S01]  /*17de0*/  FSEL R57, -R163, -0.026868773624300956726, P5 ;  /* 0xbcdc1be7a3397808 */ /* 0x000fe20002800100 */
[----:B------:R-:W-:Y:S01]  /*17df0*/  FFMA R55, R52, R55, R59 ;  /* 0x0000003734377223 */ /* 0x000fe2000000003b */
[----:B------:R-:W-:Y:S01]  /*17e00*/  FSEL R58, R161, -0.37612664699554443359, P3 ;  /* 0xbec093aca13a7808 */ /* 0x000fe20001800000 */
[C---:B------:R-:W-:Y:S01]  /*17e10*/  FFMA R54, R53.reuse, R54, R56 ;  /* 0x0000003635367223 */ /* 0x040fe20000000038 */
[----:B------:R-:W-:Y:S01]  /*17e20*/  FSEL R59, R162, 0.11284004896879196167, P5 ;  /* 0x3de718afa23b7808 */ /* 0x000fe20002800000 */
[----:B------:R-:W-:Y:S01]  /*17e30*/  FFMA R55, R52, R55, R57 ;  /* 0x0000003734377223 */ /* 0x000fe20000000039 */
[----:B------:R-:W-:Y:S01]  /*17e40*/  FSEL R56, R160, 0.12837915122509002686, P3 ;  /* 0x3e0375d3a0387808 */ /* 0x000fe20001800000 */
[----:B------:R-:W-:Y:S01]  /*17e50*/  FFMA R54, R53, R54, R58 ;  /* 0x0000003635367223 */ /* 0x000fe2000000003a */
[----:B------:R-:W-:Y:S01]  /*17e60*/  FSEL R57, R161, -0.37612664699554443359, P5 ;  /* 0xbec093aca1397808 */ /* 0x000fe20002800000 */
[----:B------:R-:W-:-:S02]  /*17e70*/  FFMA R55, R52, R55, R59 ;  /* 0x0000003734377223 */ /* 0x000fc4000000003b */
[----:B------:R-:W-:Y:S01]  /*17e80*/  FFMA R53, R53, R54, R56 ;  /* 0x0000003635357223 */ /* 0x000fe20000000038 */
[----:B------:R-:W-:Y:S01]  /*17e90*/  FSEL R54, R160, 0.12837915122509002686, P5 ;  /* 0x3e0375d3a0367808 */ /* 0x000fe20002800000 */
[----:B------:R-:W-:Y:S01]  /*17ea0*/  FFMA R55, R52, R55, R57 ;  /* 0x0000003734377223 */ /* 0x000fe20000000039 */
[----:B------:R-:W-:-:S03]  /*17eb0*/  FSEL R57, -|R51|, R51, P5 ;  /* 0x0000003333397208 */ /* 0x000fc60002800300 */
[----:B------:R-:W-:-:S04]  /*17ec0*/  FFMA R52, R52, R55, R54 ;  /* 0x0000003734347223 */ /* 0x000fc80000000036 */
[----:B------:R-:W-:Y:S01]  /*17ed0*/  FFMA R52, R52, R57, R57 ;  /* 0x0000003934347223 */ /* 0x000fe20000000039 */
[----:B------:R-:W-:-:S03]  /*17ee0*/  FSEL R58, -|R50|, R50, P3 ;  /* 0x00000032323a7208 */ /* 0x000fc60001800300 */
[----:B------:R-:W1:Y:S02]  /*17ef0*/  @P5 MUFU.EX2 R54, R52 ;  /* 0x0000003400365308 */ /* 0x000e640000000800 */
[----:B------:R-:W-:-:S06]  /*17f00*/  FFMA R53, R53, R58, R58 ;  /* 0x0000003a35357223 */ /* 0x000fcc000000003a */
[----:B------:R-:W2:Y:S01]  /*17f10*/  @P3 MUFU.EX2 R55, R53 ;  /* 0x0000003500373308 */ /* 0x000ea20000000800 */
[----:B------:R-:W-:Y:S01]  /*17f20*/  FMUL R15, R15, 0.5 ;  /* 0x3f0000000f0f7820 */ /* 0x000fe20000400000 */
[----:B------:R-:W-:Y:S01]  /*17f30*/  FADD R12, R12, 1 ;  /* 0x3f8000000c0c7421 */ /* 0x000fe20000000000 */
[----:B-1----:R-:W-:Y:S01]  /*17f40*/  @P5 FADD R54, -R54, 1 ;  /* 0x3f80000036365421 */ /* 0x002fe20000000100 */
[----:B------:R-:W-:-:S04]  /*17f50*/  FMUL R14, R14, 0.5 ;  /* 0x3f0000000e0e7820 */ /* 0x000fc80000400000 */
[----:B------:R-:W-:Y:S01]  /*17f60*/  @P5 LOP3.LUT R52, R54, 0x80000000, R51, 0xb8, !PT ;  /* 0x8000000036345812 */ /* 0x000fe200078eb833 */
[----:B------:R-:W-:Y:S01]  /*17f70*/  FMUL R51, R24, 0.5 ;  /* 0x3f00000018337820 */ /* 0x000fe20000400000 */
[----:B------:R-:W-:Y:S01]  /*17f80*/  FMUL R24, R25, 0.5 ;  /* 0x3f00000019187820 */ /* 0x000fe20000400000 */
[----:B------:R-:W-:Y:S01]  /*17f90*/  FADD R25, R13, 1 ;  /* 0x3f8000000d197421 */ /* 0x000fe20000000000 */
[----:B------:R-:W-:Y:S01]  /*17fa0*/  FMUL R12, R12, R15 ;  /* 0x0000000f0c0c7220 */ /* 0x000fe20000400000 */
[----:B--2---:R-:W-:Y:S01]  /*17fb0*/  @P3 FADD R55, -R55, 1 ;  /* 0x3f80000037373421 */ /* 0x004fe20000000100 */
[----:B------:R-:W-:Y:S01]  /*17fc0*/  FMUL R15, R28, 0.5 ;  /* 0x3f0000001c0f7820 */ /* 0x000fe20000400000 */
[----:B------:R-:W-:Y:S01]  /*17fd0*/  FMUL R25, R25, R14 ;  /* 0x0000000e19197220 */ /* 0x000fe20000400000 */
[----:B------:R-:W-:Y:S01]  /*17fe0*/  FADD R30, R30, 1 ;  /* 0x3f8000001e1e7421 */ /* 0x000fe20000000000 */
[----:B------:R-:W-:Y:S01]  /*17ff0*/  FMUL R14, R29, 0.5 ;  /* 0x3f0000001d0e7820 */ /* 0x000fe20000400000 */
[----:B------:R-:W-:Y:S01]  /*18000*/  FADD R31, R31, 1 ;  /* 0x3f8000001f1f7421 */ /* 0x000fe20000000000 */
[----:B------:R-:W-:Y:S01]  /*18010*/  FADD R13, R27, 1 ;  /* 0x3f8000001b0d7421 */ /* 0x000fe20000000000 */
[----:B------:R-:W-:Y:S01]  /*18020*/  FMUL R27, R30, R15 ;  /* 0x0000000f1e1b7220 */ /* 0x000fe20000400000 */
[----:B------:R-:W-:Y:S01]  /*18030*/  @P3 LOP3.LUT R53, R55, 0x80000000, R50, 0xb8, !PT ;  /* 0x8000000037353812 */ /* 0x000fe200078eb832 */
[----:B------:R-:W-:Y:S01]  /*18040*/  FMUL R28, R31, R14 ;  /* 0x0000000e1f1c7220 */ /* 0x000fe20000400000 */
[----:B------:R-:W-:Y:S01]  /*18050*/  FMUL R15, R36, 0.5 ;  /* 0x3f000000240f7820 */ /* 0x000fe20000400000 */
[----:B------:R-:W-:Y:S01]  /*18060*/  FADD R38, R38, 1 ;  /* 0x3f80000026267421 */ /* 0x000fe20000000000 */
[----:B------:R-:W-:Y:S01]  /*18070*/  FMUL R14, R37, 0.5 ;  /* 0x3f000000250e7820 */ /* 0x000fe20000400000 */
[----:B------:R-:W-:Y:S01]  /*18080*/  FADD R39, R39, 1 ;  /* 0x3f80000027277421 */ /* 0x000fe20000000000 */
[----:B------:R-:W-:Y:S01]  /*18090*/  FADD R26, R26, 1 ;  /* 0x3f8000001a1a7421 */ /* 0x000fe20000000000 */
[----:B------:R-:W-:Y:S01]  /*180a0*/  FMUL R38, R38, R15 ;  /* 0x0000000f26267220 */ /* 0x000fe20000400000 */
[----:B------:R-:W-:Y:S01]  /*180b0*/  FMUL R15, R44, 0.5 ;  /* 0x3f0000002c0f7820 */ /* 0x000fe20000400000 */
[----:B------:R-:W-:Y:S01]  /*180c0*/  FMUL R39, R39, R14 ;  /* 0x0000000e27277220 */ /* 0x000fe20000400000 */
[----:B------:R-:W-:Y:S01]  /*180d0*/  FMUL R48, R48, 0.5 ;  /* 0x3f00000030307820 */ /* 0x000fe20000400000 */
[----:B------:R-:W-:Y:S01]  /*180e0*/  FMUL R49, R49, 0.5 ;  /* 0x3f00000031317820 */ /* 0x000fe20000400000 */
[----:B------:R-:W-:Y:S01]  /*180f0*/  FADD R46, R46, 1 ;  /* 0x3f8000002e2e7421 */ /* 0x000fe20000000000 */
[----:B------:R-:W-:Y:S01]  /*18100*/  FADD R53, R53, 1 ;  /* 0x3f80000035357421 */ /* 0x000fe20000000000 */
[----:B------:R-:W-:Y:S01]  /*18110*/  FADD R52, R52, 1 ;  /* 0x3f80000034347421 */ /* 0x000fe20000000000 */
[----:B------:R-:W-:Y:S01]  /*18120*/  FMUL R32, R32, 0.5 ;  /* 0x3f00000020207820 */ /* 0x000fe20000400000 */
[----:B------:R-:W-:Y:S01]  /*18130*/  FMUL R33, R33, 0.5 ;  /* 0x3f00000021217820 */ /* 0x000fe20000400000 */
[----:B------:R-:W-:Y:S01]  /*18140*/  FADD R35, R35, 1 ;  /* 0x3f80000023237421 */ /* 0x000fe20000000000 */
[----:B------:R-:W-:Y:S01]  /*18150*/  FADD R34, R34, 1 ;  /* 0x3f80000022227421 */ /* 0x000fe20000000000 */
[----:B------:R-:W-:Y:S01]  /*18160*/  FMUL R40, R40, 0.5 ;  /* 0x3f00000028287820 */ /* 0x000fe20000400000 */
[----:B------:R-:W-:Y:S01]  /*18170*/  FMUL R41, R41, 0.5 ;  /* 0x3f00000029297820 */ /* 0x000fe20000400000 */
[----:B------:R-:W-:Y:S01]  /*18180*/  FADD R43, R43, 1 ;  /* 0x3f8000002b2b7421 */ /* 0x000fe20000000000 */
[----:B------:R-:W-:Y:S01]  /*18190*/  FADD R42, R42, 1 ;  /* 0x3f8000002a2a7421 */ /* 0x000fe20000000000 */
[----:B------:R-:W-:Y:S01]  /*181a0*/  FMUL R14, R45, 0.5 ;  /* 0x3f0000002d0e7820 */ /* 0x000fe20000400000 */
[----:B------:R-:W-:Y:S01]  /*181b0*/  FADD R47, R47, 1 ;  /* 0x3f8000002f2f7421 */ /* 0x000fe20000000000 */
[----:B------:R-:W-:Y:S01]  /*181c0*/  FMUL R13, R13, R24 ;  /* 0x000000180d0d7220 */ /* 0x000fe20000400000 */
        /* <DEDUP_REMOVED lines=15> */
[----:B------:R-:W-:-:S02]  /*182c0*/  F2FP.F16.F32.PACK_AB R14, R41, R40 ;  /* 0x00000028290e723e */ /* 0x000fc400000000ff */
[----:B------:R-:W-:Y:S01]  /*182d0*/  F2FP.F16.F32.PACK_AB R15, R15, R46 ;  /* 0x0000002e0f0f723e */ /* 0x000fe200000000ff */
[----:B------:R-:W-:Y:S05]  /*182e0*/  WARPSYNC.ALL ;  /* 0x0000000000007948 */ /* 0x000fea0003800000 */
[----:B------:R1:W-:Y:S04]  /*182f0*/  STSM.16.M88.4 [R3+0x4200], R24 ;  /* 0x0042001803007844 */ /* 0x0003e80000000200 */
[----:B------:R1:W-:Y:S01]  /*18300*/  STSM.16.M88.4 [R20], R12 ;  /* 0x0000000c14007844 */ /* 0x0003e20000000200 */
        /* <DEDUP_REMOVED lines=18> */
.L_x_118:
[----:B------:R-:W-:Y:S05]  /*18430*/  BSYNC B0 ;  /* 0x0000000000007941 */ /* 0x000fea0003800000 */
.L_x_117:
[----:B------:R-:W-:Y:S06]  /*18440*/  BAR.SYNC.DEFER_BLOCKING 0x1, 0x100 ;  /* 0x0044000000007b1d */ /* 0x000fec0000010000 */
[----:B------:R-:W-:Y:S04]  /*18450*/  BSSY B0, `(.L_x_119) ;  /* 0x000000a000007945 */ /* 0x000fe80003800000 */
[----:B------:R-:W-:Y:S05]  /*18460*/  @P0 BRA `(.L_x_120) ;  /* 0x0000000000200947 */ /* 0x000fea0003800000 */
[----:B------:R-:W-:-:S06]  /*18470*/  UISETP.NE.AND UP0, UPT, UR43, 0x3, UPT ;  /* 0x000000032b00788c */ /* 0x000fcc000bf05270 */
[----:B------:R-:W-:-:S13]  /*18480*/  PLOP3.LUT P3, PT, PT, PT, UP0, 0x80, 0x0 ;  /* 0x000000000000781c */ /* 0x000fda0003f6f008 */
[----:B------:R-:W-:Y:S05]  /*18490*/  @!P3 BRA `(.L_x_121) ;  /* 0x000000000004b947 */ /* 0x000fea0003800000 */
[----:B------:R-:W-:Y:S01]  /*184a0*/  BPT.TRAP 0x1 ;  /* 0x000000040000795c */ /* 0x000fe20000300000 */
.L_x_121:
[----:B------:R-:W-:-:S04]  /*184b0*/  ULEA UR4, UR8, UR46, 0x3 ;  /* 0x0000002e08047291 */ /* 0x000fc8000f8e183f */
[----:B------:R-:W-:-:S04]  /*184c0*/  UIADD3 UR4, UR4, 0x50, URZ ;  /* 0x0000005004047890 */ /* 0x000fc8000fffe03f */
[----:B------:R-:W-:-:S09]  /*184d0*/  UPRMT UR4, UR52, 0x654, UR4 ;  /* 0x0000065434047896 */ /* 0x000fd20008000004 */
[----:B------:R-:W-:Y:S03]  /*184e0*/  SYNCS.ARRIVE.TRANS64.RED.A1T0 RZ, [UR4], RZ ;  /* 0x000000ffffff79a7 */ /* 0x000fe60008100404 */
.L_x_120:
[----:B------:R-:W-:Y:S05]  /*184f0*/  BSYNC B0 ;  /* 0x0000000000007941 */ /* 0x000fea0003800000 */
.L_x_119:
        /* <DEDUP_REMOVED lines=9> */
.L_x_124:
[----:B-1----:R-:W-:Y:S01]  /*18590*/  LEA R12, R0, UR46, 0x3 ;  /* 0x0000002e000c7c11 */ /* 0x002fe2000f8e18ff */
[----:B------:R-:W-:Y:S01]  /*185a0*/  BSSY B1, `(.L_x_125) ;  /* 0x0000006000017945 */ /* 0x000fe20003800000 */
[----:B------:R-:W-:Y:S02]  /*185b0*/  SHF.L.U32 R13, R2, 0x1f, RZ ;  /* 0x0000001f020d7819 */ /* 0x000fe400000006ff */
[----:B------:R-:W-:Y:S02]  /*185c0*/  @!P4 LEA R15, R0, R19, 0xd ;  /* 0x00000013000fc211 */ /* 0x000fe400078e68ff */
[----:B------:R-:W1:Y:S02]  /*185d0*/  SYNCS.PHASECHK.TRANS64.TRYWAIT P3, [R12+URZ+0x30], R13 ;  /* 0x0000300d0c0075a7 */ /* 0x000e64000806017f */
[----:B------:R-:W-:Y:S01]  /*185e0*/  @!P4 LEA R14, R18, R15, 0x1 ;  /* 0x0000000f120ec211 */ /* 0x000fe200078e08ff */
[----:B-1----:R-:W-:Y:S06]  /*185f0*/  @!P3 BRA `(.L_x_126) ;  /* 0x0000016c0008b947 */ /* 0x002fec0003800000 */
.L_x_366:
[----:B------:R-:W-:Y:S05]  /*18600*/  BSYNC B1 ;  /* 0x0000000000017941 */ /* 0x000fea0003800000 */
.L_x_125:
        /* <DEDUP_REMOVED lines=8> */
.L_x_123:
[----:B------:R-:W-:Y:S05]  /*18690*/  BSYNC B0 ;  /* 0x0000000000007941 */ /* 0x000fea0003800000 */
.L_x_122:
[--C-:B-1-3--:R-:W-:Y:S02]  /*186a0*/  HADD2.F32 R12, -RZ, R9.reuse.H0_H0 ;  /* 0x20000009ff0c7230 */ /* 0x10afe40000004100 */
[C---:B------:R-:W-:Y:S01]  /*186b0*/  FMUL R13, R17.reuse, R74 ;  /* 0x0000004a110d7220 */ /* 0x040fe20000400000 */
[----:B------:R-:W-:Y:S02]  /*186c0*/  HADD2.F32 R14, -RZ, R9.H1_H1 ;  /* 0x30000009ff0e7230 */ /* 0x000fe40000004100 */
[C---:B------:R-:W-:Y:S01]  /*186d0*/  FMUL R75, R17.reuse, R75 ;  /* 0x0000004b114b7220 */ /* 0x040fe20000400000 */
[----:B------:R-:W-:Y:S01]  /*186e0*/  FMUL R79, R17, R79 ;  /* 0x0000004f114f7220 */ /* 0x000fe20000400000 */
[C---:B------:R-:W-:Y:S01]  /*186f0*/  FFMA R12, R16.reuse, R12, R13 ;  /* 0x0000000c100c7223 */ /* 0x040fe2000000000d */
[----:B----4-:R-:W-:Y:S02]  /*18700*/  HADD2.F32 R39, -RZ, R4.H1_H1 ;  /* 0x30000004ff277230 */ /* 0x010fe40000004100 */
[----:B------:R-:W-:Y:S01]  /*18710*/  FFMA R14, R16, R14, R75 ;  /* 0x0000000e100e7223 */ /* 0x000fe2000000004b */
[----:B------:R-:W-:-:S02]  /*18720*/  HADD2.F32 R47, -RZ, R6.H1_H1 ;  /* 0x30000006ff2f7230 */ /* 0x000fc40000004100 */
[----:B------:R-:W-:Y:S01]  /*18730*/  FMUL R29, R12, 0.70710676908493041992 ;  /* 0x3f3504f30c1d7820 */ /* 0x000fe20000400000 */
[----:B------:R-:W-:Y:S01]  /*18740*/  FMUL R73, R17, R73 ;  /* 0x0000004911497220 */ /* 0x000fe20000400000 */
[----:B------:R-:W-:Y:S01]  /*18750*/  FMUL R36, R14, 0.70710676908493041992 ;  /* 0x3f3504f30e247820 */ /* 0x000fe20000400000 */
[----:B------:R-:W-:Y:S02]  /*18760*/  HADD2.F32 R55, -RZ, R8.H0_H0 ;  /* 0x20000008ff377230 */ /* 0x000fe40000004100 */
[C---:B------:R-:W-:Y:S01]  /*18770*/  FMUL R13, R29.reuse, R29 ;  /* 0x0000001d1d0d7220 */ /* 0x040fe20000400000 */
[C---:B------:R-:W-:Y:S01]  /*18780*/  FSETP.GE.AND P3, PT, |R29|.reuse, 1.0029599666595458984, PT ;  /* 0x3f8060fe1d00780b */ /* 0x040fe20003f66200 */
[C---:B------:R-:W-:Y:S01]  /*18790*/  FMUL R15, R36.reuse, R36 ;  /* 0x00000024240f7220 */ /* 0x040fe20000400000 */
[----:B------:R-:W-:Y:S01]  /*187a0*/  FSETP.GE.AND P5, PT, |R36|, 1.0029599666595458984, PT ;  /* 0x3f8060fe2400780b */ /* 0x000fe20003fa6200 */
[----:B------:R-:W-:Y:S01]  /*187b0*/  FMUL R12, R12, 0.5 ;  /* 0x3f0000000c0c7820 */ /* 0x000fe20000400000 */
[----:B------:R-:W-:Y:S01]  /*187c0*/  FSEL R13, |R29|, R13, P3 ;  /* 0x0000000d1d0d7208 */ /* 0x000fe20001800200 */
[----:B------:R-:W-:Y:S01]  /*187d0*/  FMUL R14, R14, 0.5 ;  /* 0x3f0000000e0e7820 */ /* 0x000fe20000400000 */
[----:B------:R-:W-:Y:S01]  /*187e0*/  FSEL R24, R168, 8.4834944573231041431e-05, P3 ;  /* 0x38b1e96aa8187808 */ /* 0x000fe20001800000 */
[----:B------:R-:W-:Y:S05]  /*187f0*/  WARPSYNC.ALL ;  /* 0x0000000000007948 */ /* 0x000fea0003800000 */
[----:B------:R-:W-:Y:S01]  /*18800*/  FSEL R26, -R166, -0.00082130916416645050049, P3 ;  /* 0xba574d20a61a7808 */ /* 0x000fe20001800100 */
[----:B------:R-:W-:Y:S01]  /*18810*/  BSSY B0, `(.L_x_127) ;  /* 0x00001c6000007945 */ /* 0x000fe20003800000 */
[----:B------:R-:W-:-:S02]  /*18820*/  FSEL R15, |R36|, R15, P5 ;  /* 0x0000000f240f7208 */ /* 0x000fc40002800200 */
        /* <DEDUP_REMOVED lines=16> */
[C---:B------:R-:W-:Y:S01]  /*18930*/  FSEL R28, R160.reuse, 0.12837915122509002686, P3 ;  /* 0x3e0375d3a01c7808 */ /* 0x040fe20001800000 */
        /* <DEDUP_REMOVED lines=8> */
[----:B------:R-:W-:Y:S01]  /*189c0*/  FFMA R13, R13, R26, R26 ;  /* 0x0000001a0d0d7223 */ /* 0x000fe2000000001a */
[----:B------:R-:W-:-:S02]  /*189d0*/  HADD2.F32 R28, -RZ, R10.H1_H1 ;  /* 0x3000000aff1c7230 */ /* 0x000fc40000004100 */
[----:B------:R-:W-:Y:S01]  /*189e0*/  FFMA R15, R15, R30, R25 ;  /* 0x0000001e0f0f7223 */ /* 0x000fe20000000019 */
[----:B------:R-:W-:Y:S01]  /*189f0*/  FMUL R25, R17, R76 ;  /* 0x0000004c11197220 */ /* 0x000fe20000400000 */
[----:B------:R-:W1:Y:S02]  /*18a00*/  @P3 MUFU.EX2 R26, R13 ;  /* 0x0000000d001a3308 */ /* 0x000e640000000800 */
[----:B------:R-:W-:Y:S01]  /*18a10*/  FFMA R15, R15, R24, R24 ;  /* 0x000000180f0f7223 */ /* 0x000fe20000000018 */
[----:B------:R-:W-:-:S05]  /*18a20*/  HADD2.F32 R24, -RZ, R10.H0_H0 ;  /* 0x2000000aff187230 */ /* 0x000fca0000004100 */
[----:B------:R-:W2:Y:S01]  /*18a30*/  @P5 MUFU.EX2 R27, R15 ;  /* 0x0000000f001b5308 */ /* 0x000ea20000000800 */
[----:B------:R-:W-:Y:S01]  /*18a40*/  FFMA R24, R16, R24, R25 ;  /* 0x0000001810187223 */ /* 0x000fe20000000019 */
[----:B------:R-:W-:-:S03]  /*18a50*/  FMUL R25, R17, R77 ;  /* 0x0000004d11197220 */ /* 0x000fc60000400000 */
[----:B------:R-:W-:Y:S01]  /*18a60*/  FMUL R32, R24, 0.70710676908493041992 ;  /* 0x3f3504f318207820 */ /* 0x000fe20000400000 */
[----:B------:R-:W-:Y:S01]  /*18a70*/  FFMA R25, R16, R28, R25 ;  /* 0x0000001c10197223 */ /* 0x000fe20000000019 */
[----:B------:R-:W-:Y:S01]  /*18a80*/  FMUL R24, R24, 0.5 ;  /* 0x3f00000018187820 */ /* 0x000fe20000400000 */
[----:B-1----:R-:W-:-:S05]  /*18a90*/  @P3 FADD R26, -R26, 1 ;  /* 0x3f8000001a1a3421 */ /* 0x002fca0000000100 */
[----:B------:R-:W-:Y:S01]  /*18aa0*/  @P3 LOP3.LUT R13, R26, 0x80000000, R29, 0xb8, !PT ;  /* 0x800000001a0d3812 */ /* 0x000fe200078eb81d */
[C---:B------:R-:W-:Y:S01]  /*18ab0*/  FMUL R26, R32.reuse, R32 ;  /* 0x00000020201a7220 */ /* 0x040fe20000400000 */
[C---:B------:R-:W-:Y:S01]  /*18ac0*/  FSETP.GE.AND P3, PT, |R32|.reuse, 1.0029599666595458984, PT ;  /* 0x3f8060fe2000780b */ /* 0x040fe20003f66200 */
[----:B--2---:R-:W-:Y:S02]  /*18ad0*/  @P5 FADD R27, -R27, 1 ;  /* 0x3f8000001b1b5421 */ /* 0x004fe40000000100 */
[----:B------:R-:W-:Y:S01]  /*18ae0*/  FADD R13, R13, 1 ;  /* 0x3f8000000d0d7421 */ /* 0x000fe20000000000 */
[----:B------:R-:W-:Y:S02]  /*18af0*/  FSEL R26, |R32|, R26, P3 ;  /* 0x0000001a201a7208 */ /* 0x000fe40001800200 */
[----:B------:R-:W-:Y:S01]  /*18b00*/  @P5 LOP3.LUT R15, R27, 0x80000000, R36, 0xb8, !PT ;  /* 0x800000001b0f5812 */ /* 0x000fe200078eb824 */
[C---:B------:R-:W-:Y:S01]  /*18b10*/  FMUL R36, R25.reuse, 0.70710676908493041992 ;  /* 0x3f3504f319247820 */ /* 0x040fe20000400000 */
[----:B------:R-:W-:Y:S01]  /*18b20*/  FSEL R27, R168, 8.4834944573231041431e-05, P3 ;  /* 0x38b1e96aa81b7808 */ /* 0x000fe20001800000 */
[----:B------:R-:W-:Y:S01]  /*18b30*/  FMUL R25, R25, 0.5 ;  /* 0x3f00000019197820 */ /* 0x000fe20000400000 */
[----:B------:R-:W-:Y:S01]  /*18b40*/  FSEL R29, -R166, -0.00082130916416645050049, P3 ;  /* 0xba574d20a61d7808 */ /* 0x000fe20001800100 */
[C---:B------:R-:W-:Y:S01]  /*18b50*/  FMUL R28, R36.reuse, R36 ;  /* 0x00000024241c7220 */ /* 0x040fe20000400000 */
[----:B------:R-:W-:Y:S01]  /*18b60*/  FSETP.GE.AND P5, PT, |R36|, 1.0029599666595458984, PT ;  /* 0x3f8060fe2400780b */ /* 0x000fe20003fa6200 */
[----:B------:R-:W-:Y:S01]  /*18b70*/  FADD R15, R15, 1 ;  /* 0x3f8000000f0f7421 */ /* 0x000fe20000000000 */
[----:B------:R-:W-:Y:S01]  /*18b80*/  FSEL R31, -R163, -0.026868773624300956726, P3 ;  /* 0xbcdc1be7a31f7808 */ /* 0x000fe20001800100 */
[----:B------:R-:W-:Y:S01]  /*18b90*/  FFMA R27, R26, R27, R29 ;  /* 0x0000001b1a1b7223 */ /* 0x000fe2000000001d */
[----:B------:R-:W-:Y:S01]  /*18ba0*/  FSEL R29, R164, 0.0052134888246655464172, P3 ;  /* 0x3baad5eaa41d7808 */ /* 0x000fe20001800000 */
[----:B------:R-:W-:Y:S01]  /*18bb0*/  FMUL R14, R15, R14 ;  /* 0x0000000e0f0e7220 */ /* 0x000fe20000400000 */
[----:B------:R-:W-:-:S02]  /*18bc0*/  FSEL R30, |R36|, R28, P5 ;  /* 0x0000001c241e7208 */ /* 0x000fc40002800200 */
[----:B------:R-:W-:Y:S01]  /*18bd0*/  FSEL R33, R168, 8.4834944573231041431e-05, P5 ;  /* 0x38b1e96aa8217808 */ /* 0x000fe20002800000 */
[----:B------:R-:W-:Y:S01]  /*18be0*/  FFMA R27, R26, R27, R29 ;  /* 0x0000001b1a1b7223 */ /* 0x000fe2000000001d */
[----:B------:R-:W-:Y:S02]  /*18bf0*/  FSEL R35, -R166, -0.00082130916416645050049, P5 ;  /* 0xba574d20a6237808 */ /* 0x000fe40002800100 */
[----:B------:R-:W-:Y:S01]  /*18c00*/  FSEL R37, R164, 0.0052134888246655464172, P5 ;  /* 0x3baad5eaa4257808 */ /* 0x000fe20002800000 */
[----:B------:R-:W-:Y:S01]  /*18c10*/  FFMA R27, R26, R27, R31 ;  /* 0x0000001b1a1b7223 */ /* 0x000fe2000000001f */
[----:B------:R-:W-:Y:S01]  /*18c20*/  FSEL R29, R162, 0.11284004896879196167, P3 ;  /* 0x3de718afa21d7808 */ /* 0x000fe20001800000 */
[C---:B------:R-:W-:Y:S01]  /*18c30*/  FFMA R33, R30.reuse, R33, R35 ;  /* 0x000000211e217223 */ /* 0x040fe20000000023 */
[----:B------:R-:W-:Y:S02]  /*18c40*/  FSEL R35, -R163, -0.026868773624300956726, P5 ;  /* 0xbcdc1be7a3237808 */ /* 0x000fe40002800100 */
[----:B------:R-:W-:Y:S01]  /*18c50*/  FSEL R31, R161, -0.37612664699554443359, P3 ;  /* 0xbec093aca11f7808 */ /* 0x000fe20001800000 */
[----:B------:R-:W-:Y:S01]  /*18c60*/  FFMA R33, R30, R33, R37 ;  /* 0x000000211e217223 */ /* 0x000fe20000000025 */
[----:B------:R-:W-:Y:S01]  /*18c70*/  FFMA R27, R26, R27, R29 ;  /* 0x0000001b1a1b7223 */ /* 0x000fe2000000001d */
[----:B------:R-:W-:-:S02]  /*18c80*/  FSEL R37, R162, 0.11284004896879196167, P5 ;  /* 0x3de718afa2257808 */ /* 0x000fc40002800000 */
        /* <DEDUP_REMOVED lines=11> */
[----:B------:R-:W-:-:S02]  /*18d40*/  HADD2.F32 R28, -RZ, R11.H0_H0 ;  /* 0x2000000bff1c7230 */ /* 0x000fc40000004100 */
[----:B------:R-:W-:Y:S01]  /*18d50*/  FFMA R26, R30, R31, R26 ;  /* 0x0000001f1e1a7223 */ /* 0x000fe2000000001a */
[----:B------:R-:W-:Y:S01]  /*18d60*/  HADD2.F32 R33, -RZ, R11.H1_H1 ;  /* 0x3000000bff217230 */ /* 0x000fe20000004100 */
[----:B------:R-:W1:Y:S02]  /*18d70*/  @P3 MUFU.EX2 R30, R27 ;  /* 0x0000001b001e3308 */ /* 0x000e640000000800 */
[----:B------:R-:W-:Y:S01]  /*18d80*/  FFMA R26, R26, R29, R29 ;  /* 0x0000001d1a1a7223 */ /* 0x000fe2000000001d */
[----:B------:R-:W-:-:S04]  /*18d90*/  FMUL R29, R17, R78 ;  /* 0x0000004e111d7220 */ /* 0x000fc80000400000 */
[----:B------:R-:W-:Y:S01]  /*18da0*/  FFMA R28, R16, R28, R29 ;  /* 0x0000001c101c7223 */ /* 0x000fe2000000001d */
[----:B------:R-:W2:Y:S03]  /*18db0*/  @P5 MUFU.EX2 R31, R26 ;  /* 0x0000001a001f5308 */ /* 0x000ea60000000800 */
[C---:B------:R-:W-:Y:S01]  /*18dc0*/  FMUL R34, R28.reuse, 0.70710676908493041992 ;  /* 0x3f3504f31c227820 */ /* 0x040fe20000400000 */
[----:B------:R-:W-:Y:S01]  /*18dd0*/  FMUL R28, R28, 0.5 ;  /* 0x3f0000001c1c7820 */ /* 0x000fe20000400000 */
[----:B-1----:R-:W-:Y:S01]  /*18de0*/  @P3 FADD R29, -R30, 1 ;  /* 0x3f8000001e1d3421 */ /* 0x002fe20000000100 */
[----:B------:R-:W-:-:S04]  /*18df0*/  FFMA R30, R16, R33, R79 ;  /* 0x00000021101e7223 */ /* 0x000fc8000000004f */
[----:B------:R-:W-:Y:S01]  /*18e00*/  @P3 LOP3.LUT R27, R29, 0x80000000, R32, 0xb8, !PT ;  /* 0x800000001d1b3812 */ /* 0x000fe200078eb820 */
[C---:B------:R-:W-:Y:S01]  /*18e10*/  FMUL R29, R34.reuse, R34 ;  /* 0x00000022221d7220 */ /* 0x040fe20000400000 */
[----:B------:R-:W-:Y:S01]  /*18e20*/  FSETP.GE.AND P3, PT, |R34|, 1.0029599666595458984, PT ;  /* 0x3f8060fe2200780b */ /* 0x000fe20003f66200 */
[----:B--2---:R-:W-:Y:S01]  /*18e30*/  @P5 FADD R31, -R31, 1 ;  /* 0x3f8000001f1f5421 */ /* 0x004fe20000000100 */
[----:B------:R-:W-:Y:S01]  /*18e40*/  FMUL R37, R30, 0.70710676908493041992 ;  /* 0x3f3504f31e257820 */ /* 0x000fe20000400000 */
[----:B------:R-:W-:Y:S01]  /*18e50*/  FADD R27, R27, 1 ;  /* 0x3f8000001b1b7421 */ /* 0x000fe20000000000 */
[----:B------:R-:W-:Y:S01]  /*18e60*/  FSEL R29, |R34|, R29, P3 ;  /* 0x0000001d221d7208 */ /* 0x000fe20001800200 */
[----:B------:R-:W-:Y:S01]  /*18e70*/  FMUL R30, R30, 0.5 ;  /* 0x3f0000001e1e7820 */ /* 0x000fe20000400000 */
[----:B------:R-:W-:Y:S01]  /*18e80*/  @P5 LOP3.LUT R26, R31, 0x80000000, R36, 0xb8, !PT ;  /* 0x800000001f1a5812 */ /* 0x000fe200078eb824 */
[----:B------:R-:W-:Y:S01]  /*18e90*/  FMUL R31, R37, R37 ;  /* 0x00000025251f7220 */ /* 0x000fe20000400000 */
[----:B------:R-:W-:Y:S01]  /*18ea0*/  FSEL R32, R168, 8.4834944573231041431e-05, P3 ;  /* 0x38b1e96aa8207808 */ /* 0x000fe20001800000 */
[----:B------:R-:W-:Y:S01]  /*18eb0*/  FMUL R27, R27, R24 ;  /* 0x000000181b1b7220 */ /* 0x000fe20000400000 */
[----:B------:R-:W-:Y:S01]  /*18ec0*/  FSEL R36, -R166, -0.00082130916416645050049, P3 ;  /* 0xba574d20a6247808 */ /* 0x000fe20001800100 */
[----:B------:R-:W-:Y:S01]  /*18ed0*/  FADD R26, R26, 1 ;  /* 0x3f8000001a1a7421 */ /* 0x000fe20000000000 */
[----:B------:R-:W-:-:S02]  /*18ee0*/  FSETP.GE.AND P5, PT, |R37|, 1.0029599666595458984, PT ;  /* 0x3f8060fe2500780b */ /* 0x000fc40003fa6200 */
[----:B------:R-:W-:Y:S01]  /*18ef0*/  FSEL R38, -R163, -0.026868773624300956726, P3 ;  /* 0xbcdc1be7a3267808 */ /* 0x000fe20001800100 */
[----:B------:R-:W-:Y:S01]  /*18f00*/  FFMA R32, R29, R32, R36 ;  /* 0x000000201d207223 */ /* 0x000fe20000000024 */
[----:B------:R-:W-:Y:S01]  /*18f10*/  FSEL R36, R164, 0.0052134888246655464172, P3 ;  /* 0x3baad5eaa4247808 */ /* 0x000fe20001800000 */
[----:B------:R-:W-:Y:S01]  /*18f20*/  FMUL R26, R26, R25 ;  /* 0x000000191a1a7220 */ /* 0x000fe20000400000 */
[----:B------:R-:W-:Y:S02]  /*18f30*/  FSEL R31, |R37|, R31, P5 ;  /* 0x0000001f251f7208 */ /* 0x000fe40002800200 */
[----:B------:R-:W-:Y:S01]  /*18f40*/  FSEL R40, R168, 8.4834944573231041431e-05, P5 ;  /* 0x38b1e96aa8287808 */ /* 0x000fe20002800000 */
[C---:B------:R-:W-:Y:S01]  /*18f50*/  FFMA R32, R29.reuse, R32, R36 ;  /* 0x000000201d207223 */ /* 0x040fe20000000024 */
[----:B------:R-:W-:Y:S02]  /*18f60*/  FSEL R42, -R166, -0.00082130916416645050049, P5 ;  /* 0xba574d20a62a7808 */ /* 0x000fe40002800100 */
[----:B------:R-:W-:Y:S01]  /*18f70*/  FSEL R44, R164, 0.0052134888246655464172, P5 ;  /* 0x3baad5eaa42c7808 */ /* 0x000fe20002800000 */
[----:B------:R-:W-:Y:S01]  /*18f80*/  FFMA R32, R29, R32, R38 ;  /* 0x000000201d207223 */ /* 0x000fe20000000026 */
[----:B------:R-:W-:Y:S01]  /*18f90*/  FSEL R36, R162, 0.11284004896879196167, P3 ;  /* 0x3de718afa2247808 */ /* 0x000fe20001800000 */
[----:B------:R-:W-:Y:S01]  /*18fa0*/  FFMA R40, R31, R40, R42 ;  /* 0x000000281f287223 */ /* 0x000fe2000000002a */
[----:B------:R-:W-:-:S02]  /*18fb0*/  FSEL R42, -R163, -0.026868773624300956726, P5 ;  /* 0xbcdc1be7a32a7808 */ /* 0x000fc40002800100 */
[----:B------:R-:W-:Y:S01]  /*18fc0*/  FSEL R38, R161, -0.37612664699554443359, P3 ;  /* 0xbec093aca1267808 */ /* 0x000fe20001800000 */
[----:B------:R-:W-:Y:S01]  /*18fd0*/  FFMA R40, R31, R40, R44 ;  /* 0x000000281f287223 */ /* 0x000fe2000000002c */
[----:B------:R-:W-:Y:S01]  /*18fe0*/  FFMA R32, R29, R32, R36 ;  /* 0x000000201d207223 */ /* 0x000fe20000000024 */
[----:B------:R-:W-:Y:S02]  /*18ff0*/  FSEL R44, R162, 0.11284004896879196167, P5 ;  /* 0x3de718afa22c7808 */ /* 0x000fe40002800000 */
        /* <DEDUP_REMOVED lines=11> */
[----:B------:R-:W-:Y:S01]  /*190b0*/  F2FP.F16.F32.PACK_AB R26, R26, R27 ;  /* 0x0000001b1a1a723e */ /* 0x000fe200000000ff */
        /* <DEDUP_REMOVED lines=11> */
[----:B-1----:R-:W-:Y:S02]  /*19170*/  @P3 FADD R35, -R35, 1 ;  /* 0x3f80000023233421 */ /* 0x002fe40000000100 */
[C---:B------:R-:W-:Y:S01]  /*19180*/  FMUL R43, R33.reuse, 0.70710676908493041992 ;  /* 0x3f3504f3212b7820 */ /* 0x040fe20000400000 */
[----:B------:R-:W-:Y:S02]  /*19190*/  FMUL R33, R33, 0.5 ;  /* 0x3f00000021217820 */ /* 0x000fe40000400000 */
[----:B------:R-:W-:Y:S01]  /*191a0*/  @P3 LOP3.LUT R29, R35, 0x80000000, R34, 0xb8, !PT ;  /* 0x80000000231d3812 */ /* 0x000fe200078eb822 */
[C---:B------:R-:W-:Y:S01]  /*191b0*/  FMUL R35, R38.reuse, R38 ;  /* 0x0000002626237220 */ /* 0x040fe20000400000 */
[----:B------:R-:W-:Y:S01]  /*191c0*/  FSETP.GE.AND P3, PT, |R38|, 1.0029599666595458984, PT ;  /* 0x3f8060fe2600780b */ /* 0x000fe20003f66200 */
[----:B--2---:R-:W-:-:S02]  /*191d0*/  @P5 FADD R36, -R36, 1 ;  /* 0x3f80000024245421 */ /* 0x004fc40000000100 */
[----:B------:R-:W-:Y:S01]  /*191e0*/  FADD R29, R29, 1 ;  /* 0x3f8000001d1d7421 */ /* 0x000fe20000000000 */
[----:B------:R-:W-:Y:S02]  /*191f0*/  FSEL R35, |R38|, R35, P3 ;  /* 0x0000002326237208 */ /* 0x000fe40001800200 */
[----:B------:R-:W-:Y:S01]  /*19200*/  @P5 LOP3.LUT R31, R36, 0x80000000, R37, 0xb8, !PT ;  /* 0x80000000241f5812 */ /* 0x000fe200078eb825 */
[----:B------:R-:W-:Y:S01]  /*19210*/  FMUL R37, R43, R43 ;  /* 0x0000002b2b257220 */ /* 0x000fe20000400000 */
[----:B------:R-:W-:Y:S01]  /*19220*/  FSEL R34, R168, 8.4834944573231041431e-05, P3 ;  /* 0x38b1e96aa8227808 */ /* 0x000fe20001800000 */
[----:B------:R-:W-:Y:S01]  /*19230*/  FMUL R28, R29, R28 ;  /* 0x0000001c1d1c7220 */ /* 0x000fe20000400000 */
[----:B------:R-:W-:Y:S01]  /*19240*/  FSEL R36, -R166, -0.00082130916416645050049, P3 ;  /* 0xba574d20a6247808 */ /* 0x000fe20001800100 */
[----:B------:R-:W-:Y:S01]  /*19250*/  FADD R31, R31, 1 ;  /* 0x3f8000001f1f7421 */ /* 0x000fe20000000000 */
[----:B------:R-:W-:Y:S02]  /*19260*/  FSETP.GE.AND P5, PT, |R43|, 1.0029599666595458984, PT ;  /* 0x3f8060fe2b00780b */ /* 0x000fe40003fa6200 */
[----:B------:R-:W-:Y:S01]  /*19270*/  FSEL R40, -R163, -0.026868773624300956726, P3 ;  /* 0xbcdc1be7a3287808 */ /* 0x000fe20001800100 */
[----:B------:R-:W-:Y:S01]  /*19280*/  FFMA R34, R35, R34, R36 ;  /* 0x0000002223227223 */ /* 0x000fe20000000024 */
[----:B------:R-:W-:Y:S01]  /*19290*/  FSEL R36, R164, 0.0052134888246655464172, P3 ;  /* 0x3baad5eaa4247808 */ /* 0x000fe20001800000 */
[----:B------:R-:W-:Y:S01]  /*192a0*/  FMUL R31, R31, R30 ;  /* 0x0000001e1f1f7220 */ /* 0x000fe20000400000 */
[----:B------:R-:W-:-:S02]  /*192b0*/  FSEL R39, |R43|, R37, P5 ;  /* 0x000000252b277208 */ /* 0x000fc40002800200 */
[----:B------:R-:W-:Y:S01]  /*192c0*/  FSEL R42, R168, 8.4834944573231041431e-05, P5 ;  /* 0x38b1e96aa82a7808 */ /* 0x000fe20002800000 */
[C---:B------:R-:W-:Y:S01]  /*192d0*/  FFMA R34, R35.reuse, R34, R36 ;  /* 0x0000002223227223 */ /* 0x040fe20000000024 */
[----:B------:R-:W-:Y:S02]  /*192e0*/  FSEL R44, -R166, -0.00082130916416645050049, P5 ;  /* 0xba574d20a62c7808 */ /* 0x000fe40002800100 */
[----:B------:R-:W-:Y:S01]  /*192f0*/  FSEL R46, R164, 0.0052134888246655464172, P5 ;  /* 0x3baad5eaa42e7808 */ /* 0x000fe20002800000 */
[----:B------:R-:W-:Y:S01]  /*19300*/  FFMA R34, R35, R34, R40 ;  /* 0x0000002223227223 */ /* 0x000fe20000000028 */
[C---:B------:R-:W-:Y:S01]  /*19310*/  FSEL R36, R162.reuse, 0.11284004896879196167, P3 ;  /* 0x3de718afa2247808 */ /* 0x040fe20001800000 */
[----:B------:R-:W-:Y:S01]  /*19320*/  FFMA R42, R39, R42, R44 ;  /* 0x0000002a272a7223 */ /* 0x000fe2000000002c */
        /* <DEDUP_REMOVED lines=14> */
[--C-:B------:R-:W-:Y:S02]  /*19410*/  HADD2.F32 R36, -RZ, R5.reuse.H0_H0 ;  /* 0x20000005ff247230 */ /* 0x100fe40000004100 */
[----:B------:R-:W-:Y:S01]  /*19420*/  FFMA R35, R34, R37, R37 ;  /* 0x0000002522237223 */ /* 0x000fe20000000025 */
[----:B------:R-:W-:Y:S01]  /*19430*/  FSEL R37, -|R43|, R43, P5 ;  /* 0x0000002b2b257208 */ /* 0x000fe20002800300 */
[----:B------:R-:W-:Y:S01]  /*19440*/  FFMA R40, R39, R40, R41 ;  /* 0x0000002827287223 */ /* 0x000fe20000000029 */
[----:B------:R-:W-:Y:S01]  /*19450*/  HADD2.F32 R41, -RZ, R5.H1_H1 ;  /* 0x30000005ff297230 */ /* 0x000fe20000004100 */
[----:B------:R-:W1:Y:S01]  /*19460*/  @P3 MUFU.EX2 R39, R35 ;  /* 0x0000002300273308 */ /* 0x000e620000000800 */
[----:B------:R-:W-:Y:S01]  /*19470*/  F2FP.F16.F32.PACK_AB R27, R31, R28 ;  /* 0x0000001c1f1b723e */ /* 0x000fe200000000ff */
[----:B------:R-:W-:Y:S01]  /*19480*/  FFMA R34, R40, R37, R37 ;  /* 0x0000002528227223 */ /* 0x000fe20000000025 */
[----:B------:R-:W-:-:S04]  /*19490*/  FMUL R37, R17, R82 ;  /* 0x0000005211257220 */ /* 0x000fc80000400000 */
[----:B------:R-:W-:Y:S01]  /*194a0*/  FFMA R36, R16, R36, R37 ;  /* 0x0000002410247223 */ /* 0x000fe20000000025 */
[----:B------:R-:W2:Y:S01]  /*194b0*/  @P5 MUFU.EX2 R40, R34 ;  /* 0x0000002200285308 */ /* 0x000ea20000000800 */
[----:B------:R-:W-:Y:S02]  /*194c0*/  FMUL R37, R17, R83 ;  /* 0x0000005311257220 */ /* 0x000fe40000400000 */
[----:B------:R-:W-:Y:S02]  /*194d0*/  FMUL R42, R36, 0.70710676908493041992 ;  /* 0x3f3504f3242a7820 */ /* 0x000fe40000400000 */
[----:B------:R-:W-:Y:S01]  /*194e0*/  FFMA R37, R16, R41, R37 ;  /* 0x0000002910257223 */ /* 0x000fe20000000025 */
[----:B-1----:R-:W-:-:S03]  /*194f0*/  @P3 FADD R39, -R39, 1 ;  /* 0x3f80000027273421 */ /* 0x002fc60000000100 */
[----:B------:R-:W-:Y:S02]  /*19500*/  FMUL R45, R37, 0.70710676908493041992 ;  /* 0x3f3504f3252d7820 */ /* 0x000fe40000400000 */
[----:B------:R-:W-:Y:S01]  /*19510*/  @P3 LOP3.LUT R35, R39, 0x80000000, R38, 0xb8, !PT ;  /* 0x8000000027233812 */ /* 0x000fe200078eb826 */
[C---:B------:R-:W-:Y:S01]  /*19520*/  FMUL R39, R42.reuse, R42 ;  /* 0x0000002a2a277220 */ /* 0x040fe20000400000 */
[----:B------:R-:W-:Y:S01]  /*19530*/  FSETP.GE.AND P3, PT, |R42|, 1.0029599666595458984, PT ;  /* 0x3f8060fe2a00780b */ /* 0x000fe20003f66200 */
[----:B--2---:R-:W-:Y:S01]  /*19540*/  @P5 FADD R40, -R40, 1 ;  /* 0x3f80000028285421 */ /* 0x004fe20000000100 */
[----:B------:R-:W-:Y:S01]  /*19550*/  FMUL R41, R45, R45 ;  /* 0x0000002d2d297220 */ /* 0x000fe20000400000 */
[----:B------:R-:W-:Y:S01]  /*19560*/  FADD R35, R35, 1 ;  /* 0x3f80000023237421 */ /* 0x000fe20000000000 */
[----:B------:R-:W-:Y:S02]  /*19570*/  FSEL R39, |R42|, R39, P3 ;  /* 0x000000272a277208 */ /* 0x000fe40001800200 */
[----:B------:R-:W-:Y:S01]  /*19580*/  @P5 LOP3.LUT R34, R40, 0x80000000, R43, 0xb8, !PT ;  /* 0x8000000028225812 */ /* 0x000fe200078eb82b */
[----:B------:R-:W-:Y:S01]  /*19590*/  FMUL R32, R35, R32 ;  /* 0x0000002023207220 */ /* 0x000fe20000400000 */
[----:B------:R-:W-:-:S02]  /*195a0*/  FSEL R38, R168, 8.4834944573231041431e-05, P3 ;  /* 0x38b1e96aa8267808 */ /* 0x000fc40001800000 */
[----:B------:R-:W-:Y:S01]  /*195b0*/  FSEL R40, -R166, -0.00082130916416645050049, P3 ;  /* 0xba574d20a6287808 */ /* 0x000fe20001800100 */
[----:B------:R-:W-:Y:S01]  /*195c0*/  FADD R34, R34, 1 ;  /* 0x3f80000022227421 */ /* 0x000fe20000000000 */
[----:B------:R-:W-:Y:S02]  /*195d0*/  FSETP.GE.AND P5, PT, |R45|, 1.0029599666595458984, PT ;  /* 0x3f8060fe2d00780b */ /* 0x000fe40003fa6200 */
[----:B------:R-:W-:Y:S01]  /*195e0*/  FSEL R44, -R163, -0.026868773624300956726, P3 ;  /* 0xbcdc1be7a32c7808 */ /* 0x000fe20001800100 */
[----:B------:R-:W-:Y:S01]  /*195f0*/  FFMA R38, R39, R38, R40 ;  /* 0x0000002627267223 */ /* 0x000fe20000000028 */
[----:B------:R-:W-:Y:S01]  /*19600*/  FSEL R40, R164, 0.0052134888246655464172, P3 ;  /* 0x3baad5eaa4287808 */ /* 0x000fe20001800000 */
[----:B------:R-:W-:Y:S01]  /*19610*/  FMUL R33, R34, R33 ;  /* 0x0000002122217220 */ /* 0x000fe20000400000 */
[----:B------:R-:W-:Y:S02]  /*19620*/  FSEL R43, |R45|, R41, P5 ;  /* 0x000000292d2b7208 */ /* 0x000fe40002800200 */
[----:B------:R-:W-:Y:S01]  /*19630*/  FSEL R46, R168, 8.4834944573231041431e-05, P5 ;  /* 0x38b1e96aa82e7808 */ /* 0x000fe20002800000 */
[----:B------:R-:W-:Y:S01]  /*19640*/  FFMA R38, R39, R38, R40 ;  /* 0x0000002627267223 */ /* 0x000fe20000000028 */
[----:B------:R-:W-:-:S02]  /*19650*/  FSEL R48, -R166, -0.00082130916416645050049, P5 ;  /* 0xba574d20a6307808 */ /* 0x000fc40002800100 */
        /* <DEDUP_REMOVED lines=20> */
[----:B------:R-:W-:Y:S01]  /*197a0*/  FMUL R41, R17, R84 ;  /* 0x0000005411297220 */ /* 0x000fe20000400000 */
[----:B------:R-:W-:-:S02]  /*197b0*/  FFMA R39, R43, R44, R39 ;  /* 0x0000002c2b277223 */ /* 0x000fc40000000027 */
        /* <DEDUP_REMOVED lines=15> */
[----:B--2---:R-:W-:Y:S01]  /*198b0*/  @P5 FADD R44, -R44, 1 ;  /* 0x3f8000002c2c5421 */ /* 0x004fe20000000100 */
[----:B------:R-:W-:Y:S01]  /*198c0*/  FMUL R48, R47, R47 ;  /* 0x0000002f2f307220 */ /* 0x000fe20000400000 */
[----:B------:R-:W-:Y:S01]  /*198d0*/  FADD R38, R38, 1 ;  /* 0x3f80000026267421 */ /* 0x000fe20000000000 */
[----:B------:R-:W-:-:S02]  /*198e0*/  FSEL R43, |R46|, R43, P3 ;  /* 0x0000002b2e2b7208 */ /* 0x000fc40001800200 */
[----:B------:R-:W-:Y:S02]  /*198f0*/  @P5 LOP3.LUT R39, R44, 0x80000000, R45, 0xb8, !PT ;  /* 0x800000002c275812 */ /* 0x000fe400078eb82d */
[----:B------:R-:W-:Y:S02]  /*19900*/  FSEL R42, R168, 8.4834944573231041431e-05, P3 ;  /* 0x38b1e96aa82a7808 */ /* 0x000fe40001800000 */
[----:B------:R-:W-:Y:S01]  /*19910*/  FSEL R44, -R166, -0.00082130916416645050049, P3 ;  /* 0xba574d20a62c7808 */ /* 0x000fe20001800100 */
[----:B------:R-:W-:Y:S01]  /*19920*/  FADD R39, R39, 1 ;  /* 0x3f80000027277421 */ /* 0x000fe20000000000 */
[----:B------:R-:W-:Y:S02]  /*19930*/  FSETP.GE.AND P5, PT, |R47|, 1.0029599666595458984, PT ;  /* 0x3f8060fe2f00780b */ /* 0x000fe40003fa6200 */
[----:B------:R-:W-:Y:S01]  /*19940*/  FSEL R45, -|R46|, R46, P3 ;  /* 0x0000002e2e2d7208 */ /* 0x000fe20001800300 */
[----:B------:R-:W-:Y:S01]  /*19950*/  FFMA R42, R43, R42, R44 ;  /* 0x0000002a2b2a7223 */ /* 0x000fe2000000002c */
[----:B------:R-:W-:-:S02]  /*19960*/  FSEL R44, R164, 0.0052134888246655464172, P3 ;  /* 0x3baad5eaa42c7808 */ /* 0x000fc40001800000 */
[----:B------:R-:W-:Y:S02]  /*19970*/  FSEL R49, |R47|, R48, P5 ;  /* 0x000000302f317208 */ /* 0x000fe40002800200 */
[----:B------:R-:W-:Y:S01]  /*19980*/  FSEL R50, R168, 8.4834944573231041431e-05, P5 ;  /* 0x38b1e96aa8327808 */ /* 0x000fe20002800000 */
[----:B------:R-:W-:Y:S01]  /*19990*/  FFMA R42, R43, R42, R44 ;  /* 0x0000002a2b2a7223 */ /* 0x000fe2000000002c */
[----:B------:R-:W-:Y:S02]  /*199a0*/  FSEL R52, -R166, -0.00082130916416645050049, P5 ;  /* 0xba574d20a6347808 */ /* 0x000fe40002800100 */
        /* <DEDUP_REMOVED lines=15> */
[----:B------:R-:W-:Y:S01]  /*19aa0*/  FSEL R51, R160, 0.12837915122509002686, P5 ;  /* 0x3e0375d3a0337808 */ /* 0x000fe20002800000 */
[----:B------:R-:W-:Y:S01]  /*19ab0*/  FFMA R42, R43, R42, R44 ;  /* 0x0000002a2b2a7223 */ /* 0x000fe2000000002c */
[----:B------:R-:W-:-:S02]  /*19ac0*/  HADD2.F32 R44, -RZ, R7.H0_H0 ;  /* 0x20000007ff2c7230 */ /* 0x000fc40000004100 */
[----:B------:R-:W-:Y:S01]  /*19ad0*/  FFMA R48, R49, R50, R48 ;  /* 0x0000003231307223 */ /* 0x000fe20000000030 */
[----:B------:R-:W-:Y:S02]  /*19ae0*/  HADD2.F32 R52, -RZ, R7.H1_H1 ;  /* 0x30000007ff347230 */ /* 0x000fe40000004100 */
[----:B------:R-:W-:Y:S01]  /*19af0*/  FFMA R43, R42, R45, R45 ;  /* 0x0000002d2a2b7223 */ /* 0x000fe2000000002d */
[----:B------:R-:W-:Y:S01]  /*19b00*/  FSEL R42, -|R47|, R47, P5 ;  /* 0x0000002f2f2a7208 */ /* 0x000fe20002800300 */
[----:B------:R-:W-:Y:S01]  /*19b10*/  FFMA R51, R49, R48, R51 ;  /* 0x0000003031337223 */ /* 0x000fe20000000033 */
[----:B------:R-:W-:Y:S01]  /*19b20*/  FMUL R45, R17, R86 ;  /* 0x00000056112d7220 */ /* 0x000fe20000400000 */
[----:B------:R-:W1:Y:S02]  /*19b30*/  @P3 MUFU.EX2 R48, R43 ;  /* 0x0000002b00303308 */ /* 0x000e640000000800 */
[----:B------:R-:W-:Y:S01]  /*19b40*/  FFMA R42, R51, R42, R42 ;  /* 0x0000002a332a7223 */ /* 0x000fe2000000002a */
[----:B------:R-:W-:Y:S01]  /*19b50*/  FFMA R44, R16, R44, R45 ;  /* 0x0000002c102c7223 */ /* 0x000fe2000000002d */
[----:B------:R-:W-:-:S03]  /*19b60*/  FMUL R45, R17, R87 ;  /* 0x00000057112d7220 */ /* 0x000fc60000400000 */
[----:B------:R-:W-:Y:S01]  /*19b70*/  FMUL R50, R44, 0.70710676908493041992 ;  /* 0x3f3504f32c327820 */ /* 0x000fe20000400000 */
[----:B------:R-:W2:Y:S01]  /*19b80*/  @P5 MUFU.EX2 R51, R42 ;  /* 0x0000002a00335308 */ /* 0x000ea20000000800 */
[----:B------:R-:W-:Y:S01]  /*19b90*/  FFMA R45, R16, R52, R45 ;  /* 0x00000034102d7223 */ /* 0x000fe2000000002d */
[----:B------:R-:W-:-:S03]  /*19ba0*/  FMUL R15, R44, 0.5 ;  /* 0x3f0000002c0f7820 */ /* 0x000fc60000400000 */
[----:B------:R-:W-:Y:S01]  /*19bb0*/  FMUL R52, R45, 0.70710676908493041992 ;  /* 0x3f3504f32d347820 */ /* 0x000fe20000400000 */
        /* <DEDUP_REMOVED lines=15> */
[C---:B------:R-:W-:Y:S01]  /*19cb0*/  FFMA R46, R49.reuse, R46, R48 ;  /* 0x0000002e312e7223 */ /* 0x040fe20000000030 */
        /* <DEDUP_REMOVED lines=29> */
[----:B------:R-:W-:Y:S02]  /*19e90*/  HADD2.F32 R48, -RZ, R8.H1_H1 ;  /* 0x30000008ff307230 */ /* 0x000fe40000004100 */
[----:B------:R-:W-:-:S03]  /*19ea0*/  FMUL R49, R17, R72 ;  /* 0x0000004811317220 */ /* 0x000fc60000400000 */
[----:B------:R-:W2:Y:S01]  /*19eb0*/  @P5 MUFU.EX2 R54, R47 ;  /* 0x0000002f00365308 */ /* 0x000ea20000000800 */
[C---:B------:R-:W-:Y:S01]  /*19ec0*/  FFMA R48, R16.reuse, R48, R73 ;  /* 0x0000003010307223 */ /* 0x040fe20000000049 */
[----:B------:R-:W-:-:S04]  /*19ed0*/  FFMA R49, R16, R55, R49 ;  /* 0x0000003710317223 */ /* 0x000fc80000000031 */
[C---:B------:R-:W-:Y:S01]  /*19ee0*/  FMUL R56, R49.reuse, 0.70710676908493041992 ;  /* 0x3f3504f331387820 */ /* 0x040fe20000400000 */
[----:B------:R-:W-:Y:S01]  /*19ef0*/  FMUL R49, R49, 0.5 ;  /* 0x3f00000031317820 */ /* 0x000fe20000400000 */
[----:B-1----:R-:W-:Y:S01]  /*19f00*/  @P3 FADD R53, -R51, 1 ;  /* 0x3f80000033353421 */ /* 0x002fe20000000100 */
[----:B------:R-:W-:-:S04]  /*19f10*/  FMUL R51, R48, 0.70710676908493041992 ;  /* 0x3f3504f330337820 */ /* 0x000fc80000400000 */
[----:B------:R-:W-:Y:S01]  /*19f20*/  @P3 LOP3.LUT R46, R53, 0x80000000, R50, 0xb8, !PT ;  /* 0x80000000352e3812 */ /* 0x000fe200078eb832 */
[C---:B------:R-:W-:Y:S01]  /*19f30*/  FMUL R50, R51.reuse, R51 ;  /* 0x0000003333327220 */ /* 0x040fe20000400000 */
[C---:B------:R-:W-:Y:S01]  /*19f40*/  FSETP.GE.AND P3, PT, |R51|.reuse, 1.0029599666595458984, PT ;  /* 0x3f8060fe3300780b */ /* 0x040fe20003f66200 */
[----:B--2---:R-:W-:Y:S02]  /*19f50*/  @P5 FADD R55, -R54, 1 ;  /* 0x3f80000036375421 */ /* 0x004fe40000000100 */
[----:B------:R-:W-:Y:S01]  /*19f60*/  FADD R46, R46, 1 ;  /* 0x3f8000002e2e7421 */ /* 0x000fe20000000000 */
[----:B------:R-:W-:Y:S01]  /*19f70*/  FSEL R54, |R51|, R50, P3 ;  /* 0x0000003233367208 */ /* 0x000fe20001800200 */
[----:B------:R-:W-:Y:S01]  /*19f80*/  FMUL R50, R56, R56 ;  /* 0x0000003838327220 */ /* 0x000fe20000400000 */
[----:B------:R-:W-:Y:S01]  /*19f90*/  @P5 LOP3.LUT R47, R55, 0x80000000, R52, 0xb8, !PT ;  /* 0x80000000372f5812 */ /* 0x000fe200078eb834 */
[----:B------:R-:W-:Y:S01]  /*19fa0*/  FMUL R46, R46, R15 ;  /* 0x0000000f2e2e7220 */ /* 0x000fe20000400000 */
[----:B------:R-:W-:-:S02]  /*19fb0*/  FSEL R53, R168, 8.4834944573231041431e-05, P3 ;  /* 0x38b1e96aa8357808 */ /* 0x000fc40001800000 */
[----:B------:R-:W-:Y:S01]  /*19fc0*/  FSEL R55, -R166, -0.00082130916416645050049, P3 ;  /* 0xba574d20a6377808 */ /* 0x000fe20001800100 */
[----:B------:R-:W-:Y:S01]  /*19fd0*/  FADD R47, R47, 1 ;  /* 0x3f8000002f2f7421 */ /* 0x000fe20000000000 */
[----:B------:R-:W-:Y:S02]  /*19fe0*/  FSETP.GE.AND P5, PT, |R56|, 1.0029599666595458984, PT ;  /* 0x3f8060fe3800780b */ /* 0x000fe40003fa6200 */
[----:B------:R-:W-:Y:S01]  /*19ff0*/  FSEL R59, R164, 0.0052134888246655464172, P3 ;  /* 0x3baad5eaa43b7808 */ /* 0x000fe20001800000 */
[----:B------:R-:W-:Y:S01]  /*1a000*/  FFMA R57, R54, R53, R55 ;  /* 0x0000003536397223 */ /* 0x000fe20000000037 */
[----:B------:R-:W-:Y:S02]  /*1a010*/  FSEL R52, |R56|, R50, P5 ;  /* 0x0000003238347208 */ /* 0x000fe40002800200 */
[----:B------:R-:W-:Y:S01]  /*1a020*/  FSEL R53, R168, 8.4834944573231041431e-05, P5 ;  /* 0x38b1e96aa8357808 */ /* 0x000fe20002800000 */
[----:B------:R-:W-:Y:S01]  /*1a030*/  FFMA R59, R54, R57, R59 ;  /* 0x00000039363b7223 */ /* 0x000fe2000000003b */
[----:B------:R-:W-:-:S02]  /*1a040*/  FSEL R55, -R166, -0.00082130916416645050049, P5 ;  /* 0xba574d20a6377808 */ /* 0x000fc40002800100 */
[C---:B------:R-:W-:Y:S02]  /*1a050*/  FSEL R61, -R163.reuse, -0.026868773624300956726, P3 ;  /* 0xbcdc1be7a33d7808 */ /* 0x040fe40001800100 */
[----:B------:R-:W-:Y:S01]  /*1a060*/  FSEL R57, R164, 0.0052134888246655464172, P5 ;  /* 0x3baad5eaa4397808 */ /* 0x000fe20002800000 */
[----:B------:R-:W-:Y:S01]  /*1a070*/  FFMA R53, R52, R53, R55 ;  /* 0x0000003534357223 */ /* 0x000fe20000000037 */
[----:B------:R-:W-:Y:S01]  /*1a080*/  FSEL R63, R162, 0.11284004896879196167, P3 ;  /* 0x3de718afa23f7808 */ /* 0x000fe20001800000 */
[----:B------:R-:W-:Y:S01]  /*1a090*/  FFMA R59, R54, R59, R61 ;  /* 0x0000003b363b7223 */ /* 0x000fe2000000003d */
[----:B------:R-:W-:Y:S01]  /*1a0a0*/  FSEL R55, -R163, -0.026868773624300956726, P5 ;  /* 0xbcdc1be7a3377808 */ /* 0x000fe20002800100 */
[----:B------:R-:W-:Y:S01]  /*1a0b0*/  FFMA R53, R52, R53, R57 ;  /* 0x0000003534357223 */ /* 0x000fe20000000039 */
[C---:B------:R-:W-:Y:S01]  /*1a0c0*/  FSEL R61, R161.reuse, -0.37612664699554443359, P3 ;  /* 0xbec093aca13d7808 */ /* 0x040fe20001800000 */
        /* <DEDUP_REMOVED lines=15> */
[----:B------:R-:W-:-:S06]  /*1a1c0*/  FFMA R52, R52, R55, R55 ;  /* 0x0000003734347223 */ /* 0x000fcc0000000037 */
[----:B------:R-:W2:Y:S01]  /*1a1d0*/  @P5 MUFU.EX2 R53, R52 ;  /* 0x0000003400355308 */ /* 0x000ea20000000800 */
[----:B-1----:R-:W-:-:S05]  /*1a1e0*/  @P3 FADD R54, -R54, 1 ;  /* 0x3f80000036363421 */ /* 0x002fca0000000100 */
[----:B------:R-:W-:Y:S01]  /*1a1f0*/  @P3 LOP3.LUT R50, R54, 0x80000000, R51, 0xb8, !PT ;  /* 0x8000000036323812 */ /* 0x000fe200078eb833 */
[----:B------:R-:W-:Y:S01]  /*1a200*/  FMUL R51, R13, R12 ;  /* 0x0000000c0d337220 */ /* 0x000fe20000400000 */
[----:B------:R-:W-:Y:S01]  /*1a210*/  FMUL R13, R36, 0.5 ;  /* 0x3f000000240d7820 */ /* 0x000fe20000400000 */
[----:B--2---:R-:W-:Y:S01]  /*1a220*/  @P5 FADD R53, -R53, 1 ;  /* 0x3f80000035355421 */ /* 0x004fe20000000100 */
[----:B------:R-:W-:Y:S01]  /*1a230*/  FMUL R12, R37, 0.5 ;  /* 0x3f000000250c7820 */ /* 0x000fe20000400000 */
[----:B------:R-:W-:Y:S01]  /*1a240*/  FADD R50, R50, 1 ;  /* 0x3f80000032327421 */ /* 0x000fe20000000000 */
[----:B------:R-:W-:Y:S01]  /*1a250*/  FMUL R38, R38, R13 ;  /* 0x0000000d26267220 */ /* 0x000fe20000400000 */
[----:B------:R-:W-:Y:S01]  /*1a260*/  FMUL R13, R48, 0.5 ;  /* 0x3f000000300d7820 */ /* 0x000fe20000400000 */
[----:B------:R-:W-:Y:S01]  /*1a270*/  @P5 LOP3.LUT R52, R53, 0x80000000, R56, 0xb8, !PT ;  /* 0x8000000035345812 */ /* 0x000fe200078eb838 */
[----:B------:R-:W-:Y:S01]  /*1a280*/  FMUL R39, R39, R12 ;  /* 0x0000000c27277220 */ /* 0x000fe20000400000 */
[----:B------:R-:W-:Y:S01]  /*1a290*/  FMUL R12, R45, 0.5 ;  /* 0x3f0000002d0c7820 */ /* 0x000fe20000400000 */
[----:B------:R-:W-:Y:S01]  /*1a2a0*/  FMUL R29, R50, R13 ;  /* 0x0000000d321d7220 */ /* 0x000fe20000400000 */
[----:B------:R-:W-:Y:S01]  /*1a2b0*/  F2FP.F16.F32.PACK_AB R25, R14, R51 ;  /* 0x000000330e19723e */ /* 0x000fe200000000ff */
[----:B------:R-:W-:Y:S01]  /*1a2c0*/  FADD R52, R52, 1 ;  /* 0x3f80000034347421 */ /* 0x000fe20000000000 */
[----:B------:R-:W-:Y:S01]  /*1a2d0*/  FMUL R15, R47, R12 ;  /* 0x0000000c2f0f7220 */ /* 0x000fe20000400000 */
[----:B------:R-:W-:-:S02]  /*1a2e0*/  F2FP.F16.F32.PACK_AB R12, R33, R32 ;  /* 0x00000020210c723e */ /* 0x000fc400000000ff */
[----:B------:R-:W-:Y:S01]  /*1a2f0*/  FMUL R24, R52, R49 ;  /* 0x0000003134187220 */ /* 0x000fe20000400000 */
[----:B------:R-:W-:Y:S02]  /*1a300*/  F2FP.F16.F32.PACK_AB R13, R39, R38 ;  /* 0x00000026270d723e */ /* 0x000fe400000000ff */
        /* <DEDUP_REMOVED lines=22> */
.L_x_128:
[----:B------:R-:W-:Y:S05]  /*1a470*/  BSYNC B0 ;  /* 0x0000000000007941 */ /* 0x000fea0003800000 */
.L_x_127:
[----:B------:R-:W-:Y:S06]  /*1a480*/  BAR.SYNC.DEFER_BLOCKING 0x1, 0x100 ;  /* 0x0044000000007b1d */ /* 0x000fec0000010000 */
[----:B------:R-:W-:Y:S04]  /*1a490*/  BSSY B0, `(.L_x_129) ;  /* 0x000000a000007945 */ /* 0x000fe80003800000 */
[----:B------:R-:W-:Y:S05]  /*1a4a0*/  @P0 BRA `(.L_x_130) ;  /* 0x0000000000200947 */ /* 0x000fea0003800000 */
[----:B------:R-:W-:-:S06]  /*1a4b0*/  UISETP.NE.AND UP0, UPT, UR43, 0x3, UPT ;  /* 0x000000032b00788c */ /* 0x000fcc000bf05270 */
[----:B------:R-:W-:-:S13]  /*1a4c0*/  PLOP3.LUT P3, PT, PT, PT, UP0, 0x80, 0x0 ;  /* 0x000000000000781c */ /* 0x000fda0003f6f008 */
[----:B------:R-:W-:Y:S05]  /*1a4d0*/  @!P3 BRA `(.L_x_131) ;  /* 0x000000000004b947 */ /* 0x000fea0003800000 */
[----:B------:R-:W-:Y:S01]  /*1a4e0*/  BPT.TRAP 0x1 ;  /* 0x000000040000795c */ /* 0x000fe20000300000 */
.L_x_131:
[----:B------:R-:W-:-:S04]  /*1a4f0*/  ULEA UR4, UR8, UR46, 0x3 ;  /* 0x0000002e08047291 */ /* 0x000fc8000f8e183f */
[----:B------:R-:W-:-:S04]  /*1a500*/  UIADD3 UR4, UR4, 0x50, URZ ;  /* 0x0000005004047890 */ /* 0x000fc8000fffe03f */
[----:B------:R-:W-:-:S09]  /*1a510*/  UPRMT UR4, UR52, 0x654, UR4 ;  /* 0x0000065434047896 */ /* 0x000fd20008000004 */
[----:B------:R-:W-:Y:S03]  /*1a520*/  SYNCS.ARRIVE.TRANS64.RED.A1T0 RZ, [UR4], RZ ;  /* 0x000000ffffff79a7 */ /* 0x000fe60008100404 */
.L_x_130:
[----:B------:R-:W-:Y:S05]  /*1a530*/  BSYNC B0 ;  /* 0x0000000000007941 */ /* 0x000fea0003800000 */
.L_x_129:
        /* <DEDUP_REMOVED lines=9> */
.L_x_134:
[----:B-1----:R-:W-:Y:S01]  /*1a5d0*/  LEA R12, R0, UR46, 0x3 ;  /* 0x0000002e000c7c11 */ /* 0x002fe2000f8e18ff */
[----:B------:R-:W-:Y:S01]  /*1a5e0*/  BSSY B1, `(.L_x_135) ;  /* 0x0000006000017945 */ /* 0x000fe20003800000 */
[----:B------:R-:W-:Y:S02]  /*1a5f0*/  SHF.L.U32 R13, R2, 0x1f, RZ ;  /* 0x0000001f020d7819 */ /* 0x000fe400000006ff */
[----:B------:R-:W-:Y:S02]  /*1a600*/  @!P4 LEA R15, R0, R19, 0xd ;  /* 0x00000013000fc211 */ /* 0x000fe400078e68ff */
[----:B------:R-:W1:Y:S02]  /*1a610*/  SYNCS.PHASECHK.TRANS64.TRYWAIT P3, [R12+URZ+0x30], R13 ;  /* 0x0000300d0c0075a7 */ /* 0x000e64000806017f */
[----:B------:R-:W-:Y:S01]  /*1a620*/  @!P4 LEA R14, R18, R15, 0x1 ;  /* 0x0000000f120ec211 */ /* 0x000fe200078e08ff */
[----:B-1----:R-:W-:Y:S06]  /*1a630*/  @!P3 BRA `(.L_x_136) ;  /* 0x0000014c000cb947 */ /* 0x002fec0003800000 */
.L_x_367:
[----:B------:R-:W-:Y:S05]  /*1a640*/  BSYNC B1 ;  /* 0x0000000000017941 */ /* 0x000fea0003800000 */
.L_x_135:
        /* <DEDUP_REMOVED lines=8> */
.L_x_133:
[----:B------:R-:W-:Y:S05]  /*1a6d0*/  BSYNC B0 ;  /* 0x0000000000007941 */ /* 0x000fea0003800000 */
.L_x_132:
        /* <DEDUP_REMOVED lines=9> */
[----:B---3--:R-:W-:-:S02]  /*1a770*/  HADD2.F32 R12, -RZ, R9.H0_H0 ;  /* 0x20000009ff0c7230 */ /* 0x008fc40000004100 */
[----:B------:R-:W-:Y:S01]  /*1a780*/  HADD2.F32 R14, -RZ, R9.H1_H1 ;  /* 0x30000009ff0e7230 */ /* 0x000fe20000004100 */
[----:B------:R-:W3:Y:S04]  /*1a790*/  LDL.LU R33, [R1+0x110] ;  /* 0x0001100001217983 */ /* 0x000ee80000300800 */
[----:B------:R-:W4:Y:S04]  /*1a7a0*/  LDL.LU R40, [R1+0x118] ;  /* 0x0001180001287983 */ /* 0x000f280000300800 */
[----:B------:R-:W4:Y:S04]  /*1a7b0*/  LDL.LU R43, [R1+0x120] ;  /* 0x00012000012b7983 */ /* 0x000f280000300800 */
[----:B------:R-:W4:Y:S04]  /*1a7c0*/  LDL.LU R48, [R1+0x128] ;  /* 0x0001280001307983 */ /* 0x000f280000300800 */
[----:B------:R-:W4:Y:S01]  /*1a7d0*/  LDL.LU R51, [R1+0x130] ;  /* 0x0001300001337983 */ /* 0x000f220000300800 */
[----:B--2---:R-:W-:-:S04]  /*1a7e0*/  FMUL R13, R17, R13 ;  /* 0x0000000d110d7220 */ /* 0x004fc80000400000 */
[----:B------:R-:W-:Y:S01]  /*1a7f0*/  FFMA R12, R16, R12, R13 ;  /* 0x0000000c100c7223 */ /* 0x000fe2000000000d */
[----:B-----5:R-:W-:-:S03]  /*1a800*/  FMUL R15, R17, R15 ;  /* 0x0000000f110f7220 */ /* 0x020fc60000400000 */
[----:B------:R-:W-:Y:S01]  /*1a810*/  FMUL R29, R12, 0.70710676908493041992 ;  /* 0x3f3504f30c1d7820 */ /* 0x000fe20000400000 */
[----:B------:R-:W-:-:S03]  /*1a820*/  FFMA R14, R16, R14, R15 ;  /* 0x0000000e100e7223 */ /* 0x000fc6000000000f */
[C---:B------:R-:W-:Y:S01]  /*1a830*/  FMUL R13, R29.reuse, R29 ;  /* 0x0000001d1d0d7220 */ /* 0x040fe20000400000 */
[----:B------:R-:W-:Y:S01]  /*1a840*/  FMUL R36, R14, 0.70710676908493041992 ;  /* 0x3f3504f30e247820 */ /* 0x000fe20000400000 */
[----:B------:R-:W-:-:S03]  /*1a850*/  FSETP.GE.AND P3, PT, |R29|, 1.0029599666595458984, PT ;  /* 0x3f8060fe1d00780b */ /* 0x000fc60003f66200 */
[----:B------:R-:W-:Y:S01]  /*1a860*/  FMUL R15, R36, R36 ;  /* 0x00000024240f7220 */ /* 0x000fe20000400000 */
[----:B------:R-:W-:Y:S02]  /*1a870*/  FSEL R13, |R29|, R13, P3 ;  /* 0x0000000d1d0d7208 */ /* 0x000fe40001800200 */
[----:B------:R-:W-:Y:S02]  /*1a880*/  FSEL R24, R168, 8.4834944573231041431e-05, P3 ;  /* 0x38b1e96aa8187808 */ /* 0x000fe40001800000 */
[----:B------:R-:W-:Y:S02]  /*1a890*/  FSEL R26, -R166, -0.00082130916416645050049, P3 ;  /* 0xba574d20a61a7808 */ /* 0x000fe40001800100 */
[----:B------:R-:W-:Y:S02]  /*1a8a0*/  FSETP.GE.AND P5, PT, |R36|, 1.0029599666595458984, PT ;  /* 0x3f8060fe2400780b */ /* 0x000fe40003fa6200 */
[----:B------:R-:W-:Y:S01]  /*1a8b0*/  FSEL R28, R164, 0.0052134888246655464172, P3 ;  /* 0x3baad5eaa41c7808 */ /* 0x000fe20001800000 */
[----:B------:R-:W-:Y:S01]  /*1a8c0*/  FFMA R24, R13, R24, R26 ;  /* 0x000000180d187223 */ /* 0x000fe2000000001a */
[----:B------:R-:W-:-:S02]  /*1a8d0*/  FSEL R15, |R36|, R15, P5 ;  /* 0x0000000f240f7208 */ /* 0x000fc40002800200 */
        /* <DEDUP_REMOVED lines=97> */
[C---:B------:R-:W-:Y:S01]  /*1aef0*/  FFMA R32, R29.reuse, R32, R34 ;  /* 0x000000201d207223 */ /* 0x040fe20000000022 */
        /* <DEDUP_REMOVED lines=85> */
[----:B-1----:R-:W-:-:S03]  /*1b450*/  @P3 FADD R39, -R38, 1 ;  /* 0x3f80000026273421 */ /* 0x002fc60000000100 */
[----:B------:R-:W-:-:S04]  /*1b460*/  FFMA R38, R16, R41, R37 ;  /* 0x0000002910267223 */ /* 0x000fc80000000025 */
[----:B------:R-:W-:Y:S01]  /*1b470*/  FMUL R52, R38, 0.70710676908493041992 ;  /* 0x3f3504f326347820 */ /* 0x000fe20000400000 */
[----:B--2---:R-:W-:Y:S01]  /*1b480*/  @P5 FADD R40, -R40, 1 ;  /* 0x3f80000028285421 */ /* 0x004fe20000000100 */
[----:B------:R-:W-:Y:S02]  /*1b490*/  @P3 LOP3.LUT R35, R39, 0x80000000, R42, 0xb8, !PT ;  /* 0x8000000027233812 */ /* 0x000fe400078eb82a */
[----:B------:R-:W-:Y:S02]  /*1b4a0*/  FMUL R39, R52, R52 ;  /* 0x0000003434277220 */ /* 0x000fe40000400000 */
[----:B------:R-:W-:Y:S02]  /*1b4b0*/  @P5 LOP3.LUT R34, R40, 0x80000000, R47, 0xb8, !PT ;  /* 0x8000000028225812 */ /* 0x000fe400078eb82f */
[----:B------:R-:W-:-:S04]  /*1b4c0*/  FSETP.GE.AND P5, PT, |R52|, 1.0029599666595458984, PT ;  /* 0x3f8060fe3400780b */ /* 0x000fc80003fa6200 */
[----:B------:R-:W-:Y:S02]  /*1b4d0*/  FSEL R39, |R52|, R39, P5 ;  /* 0x0000002734277208 */ /* 0x000fe40002800200 */
[----:B------:R-:W-:Y:S02]  /*1b4e0*/  FSEL R46, R168, 8.4834944573231041431e-05, P5 ;  /* 0x38b1e96aa82e7808 */ /* 0x000fe40002800000 */
[----:B------:R-:W-:Y:S02]  /*1b4f0*/  FSEL R48, -R166, -0.00082130916416645050049, P5 ;  /* 0xba574d20a6307808 */ /* 0x000fe40002800100 */
[----:B------:R-:W-:-:S03]  /*1b500*/  FSEL R50, R164, 0.0052134888246655464172, P5 ;  /* 0x3baad5eaa4327808 */ /* 0x000fc60002800000 */
[----:B------:R-:W-:Y:S01]  /*1b510*/  FFMA R46, R39, R46, R48 ;  /* 0x0000002e272e7223 */ /* 0x000fe20000000030 */
[----:B------:R-:W-:-:S03]  /*1b520*/  FSEL R48, -R163, -0.026868773624300956726, P5 ;  /* 0xbcdc1be7a3307808 */ /* 0x000fc60002800100 */
[----:B------:R-:W-:Y:S01]  /*1b530*/  FFMA R46, R39, R46, R50 ;  /* 0x0000002e272e7223 */ /* 0x000fe20000000032 */
[----:B------:R-:W-:-:S03]  /*1b540*/  FSEL R50, R162, 0.11284004896879196167, P5 ;  /* 0x3de718afa2327808 */ /* 0x000fc60002800000 */
[----:B------:R-:W-:-:S04]  /*1b550*/  FFMA R46, R39, R46, R48 ;  /* 0x0000002e272e7223 */ /* 0x000fc80000000030 */
[----:B------:R-:W-:Y:S02]  /*1b560*/  FFMA R46, R39, R46, R50 ;  /* 0x0000002e272e7223 */ /* 0x000fe40000000032 */
[----:B------:R-:W2:Y:S04]  /*1b570*/  LDL.LU R50, [R1+0x138] ;  /* 0x0001380001327983 */ /* 0x000ea80000300800 */
[----:B------:R-:W3:Y:S01]  /*1b580*/  LDL.LU R60, [R1+0x104] ;  /* 0x00010400013c7983 */ /* 0x000ee20000300800 */
[----:B------:R-:W-:-:S04]  /*1b590*/  FMUL R45, R36, 0.70710676908493041992 ;  /* 0x3f3504f3242d7820 */ /* 0x000fc80000400000 */
[C---:B------:R-:W-:Y:S01]  /*1b5a0*/  FMUL R37, R45.reuse, R45 ;  /* 0x0000002d2d257220 */ /* 0x040fe20000400000 */
[----:B------:R-:W-:-:S04]  /*1b5b0*/  FSETP.GE.AND P3, PT, |R45|, 1.0029599666595458984, PT ;  /* 0x3f8060fe2d00780b */ /* 0x000fc80003f66200 */
[----:B------:R-:W-:Y:S02]  /*1b5c0*/  FSEL R37, |R45|, R37, P3 ;  /* 0x000000252d257208 */ /* 0x000fe40001800200 */
[----:B------:R-:W-:Y:S02]  /*1b5d0*/  FSEL R40, R168, 8.4834944573231041431e-05, P3 ;  /* 0x38b1e96aa8287808 */ /* 0x000fe40001800000 */
[----:B------:R-:W-:-:S05]  /*1b5e0*/  FSEL R42, -R166, -0.00082130916416645050049, P3 ;  /* 0xba574d20a62a7808 */ /* 0x000fca0001800100 */
[----:B------:R-:W-:Y:S01]  /*1b5f0*/  FFMA R40, R37, R40, R42 ;  /* 0x0000002825287223 */ /* 0x000fe2000000002a */
[----:B------:R-:W-:Y:S02]  /*1b600*/  FSEL R42, R164, 0.0052134888246655464172, P3 ;  /* 0x3baad5eaa42a7808 */ /* 0x000fe40001800000 */
[----:B------:R-:W-:-:S03]  /*1b610*/  FSEL R44, -R163, -0.026868773624300956726, P3 ;  /* 0xbcdc1be7a32c7808 */ /* 0x000fc60001800100 */
[----:B------:R-:W-:Y:S01]  /*1b620*/  FFMA R40, R37, R40, R42 ;  /* 0x0000002825287223 */ /* 0x000fe2000000002a */
[----:B------:R-:W-:-:S03]  /*1b630*/  FSEL R42, R162, 0.11284004896879196167, P3 ;  /* 0x3de718afa22a7808 */ /* 0x000fc60001800000 */
[----:B------:R-:W-:Y:S01]  /*1b640*/  FFMA R40, R37, R40, R44 ;  /* 0x0000002825287223 */ /* 0x000fe2000000002c */
[----:B------:R-:W-:-:S03]  /*1b650*/  FSEL R44, R161, -0.37612664699554443359, P3 ;  /* 0xbec093aca12c7808 */ /* 0x000fc60001800000 */
[----:B------:R-:W-:Y:S01]  /*1b660*/  FFMA R40, R37, R40, R42 ;  /* 0x0000002825287223 */ /* 0x000fe2000000002a */
[C---:B------:R-:W-:Y:S02]  /*1b670*/  FSEL R42, R160.reuse, 0.12837915122509002686, P3 ;  /* 0x3e0375d3a02a7808 */ /* 0x040fe40001800000 */
[----:B------:R-:W-:Y:S01]  /*1b680*/  FSEL R48, R161, -0.37612664699554443359, P5 ;  /* 0xbec093aca1307808 */ /* 0x000fe20002800000 */
[----:B------:R-:W-:Y:S01]  /*1b690*/  FFMA R40, R37, R40, R44 ;  /* 0x0000002825287223 */ /* 0x000fe2000000002c */
[----:B------:R-:W-:Y:S02]  /*1b6a0*/  FSEL R44, -|R45|, R45, P3 ;  /* 0x0000002d2d2c7208 */ /* 0x000fe40001800300 */
[----:B------:R-:W-:Y:S01]  /*1b6b0*/  FSEL R41, R160, 0.12837915122509002686, P5 ;  /* 0x3e0375d3a0297808 */ /* 0x000fe20002800000 */
[----:B------:R-:W-:Y:S01]  /*1b6c0*/  FFMA R37, R37, R40, R42 ;  /* 0x0000002825257223 */ /* 0x000fe2000000002a */
[----:B------:R-:W-:Y:S01]  /*1b6d0*/  FFMA R46, R39, R46, R48 ;  /* 0x0000002e272e7223 */ /* 0x000fe20000000030 */
[----:B------:R-:W-:-:S02]  /*1b6e0*/  FSEL R40, -|R52|, R52, P5 ;  /* 0x0000003434287208 */ /* 0x000fc40002800300 */
[----:B------:R-:W-:Y:S01]  /*1b6f0*/  FFMA R37, R37, R44, R44 ;  /* 0x0000002c25257223 */ /* 0x000fe2000000002c */
[----:B------:R-:W-:-:S03]  /*1b700*/  FFMA R39, R39, R46, R41 ;  /* 0x0000002e27277223 */ /* 0x000fc60000000029 */
[----:B------:R-:W1:Y:S01]  /*1b710*/  @P3 MUFU.EX2 R42, R37 ;  /* 0x00000025002a3308 */ /* 0x000e620000000800 */
[----:B------:R-:W-:Y:S01]  /*1b720*/  FFMA R39, R39, R40, R40 ;  /* 0x0000002827277223 */ /* 0x000fe20000000028 */
[----:B------:R-:W-:-:S06]  /*1b730*/  HADD2.F32 R40, -RZ, R6.H0_H0 ;  /* 0x20000006ff287230 */ /* 0x000fcc0000004100 */
[----:B------:R-:W4:Y:S01]  /*1b740*/  @P5 MUFU.EX2 R43, R39 ;  /* 0x00000027002b5308 */ /* 0x000f220000000800 */
        /* <DEDUP_REMOVED lines=8> */
[----:B------:R-:W-:Y:S01]  /*1b7d0*/  FMUL R42, R55, R55 ;  /* 0x00000037372a7220 */ /* 0x000fe20000400000 */
[----:B----4-:R-:W-:Y:S01]  /*1b7e0*/  @P5 FADD R43, -R43, 1 ;  /* 0x3f8000002b2b5421 */ /* 0x010fe20000000100 */
        /* <DEDUP_REMOVED lines=39> */
[----:B------:R-:W4:Y:S01]  /*1ba60*/  @P5 MUFU.EX2 R48, R42 ;  /* 0x0000002a00305308 */ /* 0x000f220000000800 */
[----:B------:R-:W-:Y:S01]  /*1ba70*/  FMUL R47, R17, R54 ;  /* 0x00000036112f7220 */ /* 0x000fe20000400000 */
[----:B-1----:R-:W-:-:S05]  /*1ba80*/  @P3 FADD R46, -R46, 1 ;  /* 0x3f8000002e2e3421 */ /* 0x002fca0000000100 */
[----:B------:R-:W-:Y:S01]  /*1ba90*/  @P3 LOP3.LUT R43, R46, 0x80000000, R55, 0xb8, !PT ;  /* 0x800000002e2b3812 */ /* 0x000fe200078eb837 */
[----:B----4-:R-:W-:-:S05]  /*1baa0*/  @P5 FADD R48, -R48, 1 ;  /* 0x3f80000030305421 */ /* 0x010fca0000000100 */
[----:B------:R-:W-:Y:S01]  /*1bab0*/  @P5 LOP3.LUT R42, R48, 0x80000000, R57, 0xb8, !PT ;  /* 0x80000000302a5812 */ /* 0x000fe200078eb839 */
[----:B------:R-:W-:Y:S01]  /*1bac0*/  FMUL R12, R12, 0.5 ;  /* 0x3f0000000c0c7820 */ /* 0x000fe20000400000 */
[----:B--2---:R-:W-:-:S04]  /*1bad0*/  FMUL R45, R17, R50 ;  /* 0x00000032112d7220 */ /* 0x004fc80000400000 */
[----:B------:R-:W-:Y:S01]  /*1bae0*/  FFMA R44, R16, R44, R45 ;  /* 0x0000002c102c7223 */ /* 0x000fe2000000002d */
[----:B------:R-:W-:-:S03]  /*1baf0*/  HADD2.F32 R45, -RZ, R7.H1_H1 ;  /* 0x30000007ff2d7230 */ /* 0x000fc60000004100 */
[----:B------:R-:W-:Y:S02]  /*1bb00*/  FMUL R53, R44, 0.70710676908493041992 ;  /* 0x3f3504f32c357820 */ /* 0x000fe40000400000 */
[----:B------:R-:W-:Y:S02]  /*1bb10*/  FFMA R47, R16, R45, R47 ;  /* 0x0000002d102f7223 */ /* 0x000fe4000000002f */
[C---:B------:R-:W-:Y:S01]  /*1bb20*/  FMUL R45, R53.reuse, R53 ;  /* 0x00000035352d7220 */ /* 0x040fe20000400000 */
[----:B------:R-:W-:Y:S01]  /*1bb30*/  FSETP.GE.AND P3, PT, |R53|, 1.0029599666595458984, PT ;  /* 0x3f8060fe3500780b */ /* 0x000fe20003f66200 */
[----:B------:R-:W-:-:S03]  /*1bb40*/  FMUL R58, R47, 0.70710676908493041992 ;  /* 0x3f3504f32f3a7820 */ /* 0x000fc60000400000 */
        /* <DEDUP_REMOVED lines=37> */
[----:B---3--:R-:W-:Y:S01]  /*1bda0*/  FMUL R49, R17, R60 ;  /* 0x0000003c11317220 */ /* 0x008fe20000400000 */
[----:B------:R-:W-:-:S03]  /*1bdb0*/  HADD2.F32 R52, -RZ, R8.H0_H0 ;  /* 0x20000008ff347230 */ /* 0x000fc60000004100 */
[----:B------:R-:W-:Y:S01]  /*1bdc0*/  FFMA R48, R16, R48, R49 ;  /* 0x0000003010307223 */ /* 0x000fe20000000031 */
[----:B------:R-:W-:Y:S01]  /*1bdd0*/  FMUL R49, R17, R59 ;  /* 0x0000003b11317220 */ /* 0x000fe20000400000 */
[----:B-1----:R-:W-:Y:S02]  /*1bde0*/  @P3 FADD R50, -R50, 1 ;  /* 0x3f80000032323421 */ /* 0x002fe40000000100 */
[----:B------:R-:W-:Y:S01]  /*1bdf0*/  FMUL R65, R48, 0.70710676908493041992 ;  /* 0x3f3504f330417820 */ /* 0x000fe20000400000 */
[----:B------:R-:W-:Y:S02]  /*1be00*/  FFMA R49, R16, R52, R49 ;  /* 0x0000003410317223 */ /* 0x000fe40000000031 */
[----:B------:R-:W-:Y:S01]  /*1be10*/  @P3 LOP3.LUT R45, R50, 0x80000000, R53, 0xb8, !PT ;  /* 0x80000000322d3812 */ /* 0x000fe200078eb835 */
[----:B------:R-:W-:Y:S01]  /*1be20*/  FMUL R50, R65, R65 ;  /* 0x0000004141327220 */ /* 0x000fe20000400000 */
[----:B--2---:R-:W-:Y:S01]  /*1be30*/  @P5 FADD R51, -R51, 1 ;  /* 0x3f80000033335421 */ /* 0x004fe20000000100 */
[----:B------:R-:W-:Y:S01]  /*1be40*/  FSETP.GE.AND P3, PT, |R65|, 1.0029599666595458984, PT ;  /* 0x3f8060fe4100780b */ /* 0x000fe20003f66200 */
[----:B------:R-:W-:-:S03]  /*1be50*/  FMUL R63, R49, 0.70710676908493041992 ;  /* 0x3f3504f3313f7820 */ /* 0x000fc60000400000 */
[----:B------:R-:W-:Y:S02]  /*1be60*/  @P5 LOP3.LUT R46, R51, 0x80000000, R58, 0xb8, !PT ;  /* 0x80000000332e5812 */ /* 0x000fe400078eb83a */
[----:B------:R-:W-:Y:S01]  /*1be70*/  FSEL R52, |R65|, R50, P3 ;  /* 0x0000003241347208 */ /* 0x000fe20001800200 */
[C---:B------:R-:W-:Y:S01]  /*1be80*/  FMUL R50, R63.reuse, R63 ;  /* 0x0000003f3f327220 */ /* 0x040fe20000400000 */
[----:B------:R-:W-:Y:S02]  /*1be90*/  FSEL R51, R168, 8.4834944573231041431e-05, P3 ;  /* 0x38b1e96aa8337808 */ /* 0x000fe40001800000 */
[----:B------:R-:W-:Y:S02]  /*1bea0*/  FSEL R53, -R166, -0.00082130916416645050049, P3 ;  /* 0xba574d20a6357808 */ /* 0x000fe40001800100 */
[C---:B------:R-:W-:Y:S02]  /*1beb0*/  FSETP.GE.AND P5, PT, |R63|.reuse, 1.0029599666595458984, PT ;  /* 0x3f8060fe3f00780b */ /* 0x040fe40003fa6200 */
[----:B------:R-:W-:Y:S01]  /*1bec0*/  FSEL R57, R164, 0.0052134888246655464172, P3 ;  /* 0x3baad5eaa4397808 */ /* 0x000fe20001800000 */
[----:B------:R-:W-:Y:S01]  /*1bed0*/  FFMA R55, R52, R51, R53 ;  /* 0x0000003334377223 */ /* 0x000fe20000000035 */
[----:B------:R-:W-:-:S02]  /*1bee0*/  FSEL R50, |R63|, R50, P5 ;  /* 0x000000323f327208 */ /* 0x000fc40002800200 */
        /* <DEDUP_REMOVED lines=24> */
[----:B------:R-:W-:-:S04]  /*1c070*/  FFMA R51, R50, R51, R52 ;  /* 0x0000003332337223 */ /* 0x000fc80000000034 */
[----:B------:R-:W-:Y:S01]  /*1c080*/  FFMA R51, R51, R54, R54 ;  /* 0x0000003633337223 */ /* 0x000fe20000000036 */
[----:B------:R-:W1:Y:S08]  /*1c090*/  @P3 MUFU.EX2 R52, R57 ;  /* 0x0000003900343308 */ /* 0x000e700000000800 */
[----:B------:R-:W2:Y:S01]  /*1c0a0*/  @P5 MUFU.EX2 R50, R51 ;  /* 0x0000003300325308 */ /* 0x000ea20000000800 */
[----:B------:R-:W-:Y:S01]  /*1c0b0*/  FADD R13, R13, 1 ;  /* 0x3f8000000d0d7421 */ /* 0x000fe20000000000 */
[----:B-1----:R-:W-:Y:S01]  /*1c0c0*/  @P3 FADD R52, -R52, 1 ;  /* 0x3f80000034343421 */ /* 0x002fe20000000100 */
[----:B--2---:R-:W-:-:S04]  /*1c0d0*/  @P5 FADD R50, -R50, 1 ;  /* 0x3f80000032325421 */ /* 0x004fc80000000100 */
[----:B------:R-:W-:Y:S02]  /*1c0e0*/  @P3 LOP3.LUT R57, R52, 0x80000000, R65, 0xb8, !PT ;  /* 0x8000000034393812 */ /* 0x000fe400078eb841 */
[----:B------:R-:W-:Y:S01]  /*1c0f0*/  @P5 LOP3.LUT R51, R50, 0x80000000, R63, 0xb8, !PT ;  /* 0x8000000032335812 */ /* 0x000fe200078eb83f */
[----:B------:R-:W-:Y:S01]  /*1c100*/  FMUL R24, R24, 0.5 ;  /* 0x3f00000018187820 */ /* 0x000fe20000400000 */
[----:B------:R-:W-:Y:S01]  /*1c110*/  FMUL R25, R25, 0.5 ;  /* 0x3f00000019197820 */ /* 0x000fe20000400000 */
[----:B------:R-:W-:Y:S01]  /*1c120*/  FADD R27, R27, 1 ;  /* 0x3f8000001b1b7421 */ /* 0x000fe20000000000 */
[----:B------:R-:W-:Y:S01]  /*1c130*/  FADD R26, R26, 1 ;  /* 0x3f8000001a1a7421 */ /* 0x000fe20000000000 */
[----:B------:R-:W-:Y:S01]  /*1c140*/  FMUL R13, R13, R12 ;  /* 0x0000000c0d0d7220 */ /* 0x000fe20000400000 */
[----:B------:R-:W-:Y:S01]  /*1c150*/  FMUL R14, R14, 0.5 ;  /* 0x3f0000000e0e7820 */ /* 0x000fe20000400000 */
        /* <DEDUP_REMOVED lines=15> */
[----:B------:R-:W-:Y:S01]  /*1c250*/  FMUL R40, R40, 0.5 ;  /* 0x3f00000028287820 */ /* 0x000fe20000400000 */
[----:B------:R-:W-:Y:S01]  /*1c260*/  FMUL R41, R41, 0.5 ;  /* 0x3f00000029297820 */ /* 0x000fe20000400000 */
[----:B------:R-:W-:Y:S01]  /*1c270*/  FADD R37, R37, 1 ;  /* 0x3f80000025257421 */ /* 0x000fe20000000000 */
[----:B------:R-:W-:Y:S01]  /*1c280*/  FADD R39, R39, 1 ;  /* 0x3f80000027277421 */ /* 0x000fe20000000000 */
[----:B------:R-:W-:Y:S01]  /*1c290*/  FADD R43, R43, 1 ;  /* 0x3f8000002b2b7421 */ /* 0x000fe20000000000 */
[----:B------:R-:W-:Y:S01]  /*1c2a0*/  FADD R42, R42, 1 ;  /* 0x3f8000002a2a7421 */ /* 0x000fe20000000000 */
[----:B------:R-:W-:Y:S01]  /*1c2b0*/  FMUL R44, R44, 0.5 ;  /* 0x3f0000002c2c7820 */ /* 0x000fe20000400000 */
[----:B------:R-:W-:Y:S01]  /*1c2c0*/  FMUL R47, R47, 0.5 ;  /* 0x3f0000002f2f7820 */ /* 0x000fe20000400000 */
[----:B------:R-:W-:Y:S01]  /*1c2d0*/  FADD R45, R45, 1 ;  /* 0x3f8000002d2d7421 */ /* 0x000fe20000000000 */
        /* <DEDUP_REMOVED lines=45> */
.L_x_138:
[----:B------:R-:W-:Y:S05]  /*1c5b0*/  BSYNC B0 ;  /* 0x0000000000007941 */ /* 0x000fea0003800000 */
.L_x_137:
[----:B------:R-:W-:Y:S06]  /*1c5c0*/  BAR.SYNC.DEFER_BLOCKING 0x1, 0x100 ;  /* 0x0044000000007b1d */ /* 0x000fec0000010000 */
[----:B------:R-:W-:Y:S04]  /*1c5d0*/  BSSY B0, `(.L_x_139) ;  /* 0x000000a000007945 */ /* 0x000fe80003800000 */
[----:B------:R-:W-:Y:S05]  /*1c5e0*/  @P0 BRA `(.L_x_140) ;  /* 0x0000000000200947 */ /* 0x000fea0003800000 */
[----:B------:R-:W-:-:S06]  /*1c5f0*/  UISETP.NE.AND UP0, UPT, UR43, 0x3, UPT ;  /* 0x000000032b00788c */ /* 0x000fcc000bf05270 */
[----:B------:R-:W-:-:S13]  /*1c600*/  PLOP3.LUT P3, PT, PT, PT, UP0, 0x80, 0x0 ;  /* 0x000000000000781c */ /* 0x000fda0003f6f008 */
[----:B------:R-:W-:Y:S05]  /*1c610*/  @!P3 BRA `(.L_x_141) ;  /* 0x000000000004b947 */ /* 0x000fea0003800000 */
[----:B------:R-:W-:Y:S01]  /*1c620*/  BPT.TRAP 0x1 ;  /* 0x000000040000795c */ /* 0x000fe20000300000 */
.L_x_141:
[----:B------:R-:W-:-:S04]  /*1c630*/  ULEA UR4, UR8, UR46, 0x3 ;  /* 0x0000002e08047291 */ /* 0x000fc8000f8e183f */
[----:B------:R-:W-:-:S04]  /*1c640*/  UIADD3 UR4, UR4, 0x50, URZ ;  /* 0x0000005004047890 */ /* 0x000fc8000fffe03f */
[----:B------:R-:W-:-:S09]  /*1c650*/  UPRMT UR4, UR52, 0x654, UR4 ;  /* 0x0000065434047896 */ /* 0x000fd20008000004 */
[----:B------:R-:W-:Y:S03]  /*1c660*/  SYNCS.ARRIVE.TRANS64.RED.A1T0 RZ, [UR4], RZ ;  /* 0x000000ffffff79a7 */ /* 0x000fe60008100404 */
.L_x_140:
[----:B------:R-:W-:Y:S05]  /*1c670*/  BSYNC B0 ;  /* 0x0000000000007941 */ /* 0x000fea0003800000 */
.L_x_139:
        /* <DEDUP_REMOVED lines=9> */
.L_x_144:
[----:B-1----:R-:W-:Y:S01]  /*1c710*/  LEA R12, R0, UR46, 0x3 ;  /* 0x0000002e000c7c11 */ /* 0x002fe2000f8e18ff */
[----:B------:R-:W-:Y:S01]  /*1c720*/  BSSY B1, `(.L_x_145) ;  /* 0x0000006000017945 */ /* 0x000fe20003800000 */
[----:B------:R-:W-:Y:S02]  /*1c730*/  SHF.L.U32 R13, R2, 0x1f, RZ ;  /* 0x0000001f020d7819 */ /* 0x000fe400000006ff */
[----:B------:R-:W-:Y:S02]  /*1c740*/  @!P4 LEA R15, R0, R19, 0xd ;  /* 0x00000013000fc211 */ /* 0x000fe400078e68ff */
[----:B------:R-:W1:Y:S02]  /*1c750*/  SYNCS.PHASECHK.TRANS64.TRYWAIT P3, [R12+URZ+0x30], R13 ;  /* 0x0000300d0c0075a7 */ /* 0x000e64000806017f */
[----:B------:R-:W-:Y:S01]  /*1c760*/  @!P4 LEA R14, R18, R15, 0x1 ;  /* 0x0000000f120ec211 */ /* 0x000fe200078e08ff */
[----:B-1----:R-:W-:Y:S06]  /*1c770*/  @!P3 BRA `(.L_x_146) ;  /* 0x0000012800d0b947 */ /* 0x002fec0003800000 */
.L_x_368:
[----:B------:R-:W-:Y:S05]  /*1c780*/  BSYNC B1 ;  /* 0x0000000000017941 */ /* 0x000fea0003800000 */
.L_x_145:
[----:B------:R-:W-:Y:S05]  /*1c790*/  @!P4 WARPSYNC.ALL ;  /* 0x000000000000c948 */ /* 0x000fea0003800000 */
[----:B------:R2:W3:Y:S01]  /*1c7a0*/  @!P4 LDSM.16.M88.4 R8, [R15] ;  /* 0x000000000f08c83b */ /* 0x0004e20000000200 */
[----:B------:R-:W-:-:S03]  /*1c7b0*/  VIADD R0, R0, 0x1 ;  /* 0x0000000100007836 */ /* 0x000fc60000000000 */
[----:B------:R2:W4:Y:S02]  /*1c7c0*/  @!P4 LDSM.16.M88.4 R4, [R14] ;  /* 0x000000000e04c83b */ /* 0x0005240000000200 */
[----:B------:R-:W-:-:S04]  /*1c7d0*/  ISETP.NE.AND P3, PT, R0, 0x4, PT ;  /* 0x000000040000780c */ /* 0x000fc80003f65270 */
[----:B-1----:R-:W-:Y:S02]  /*1c7e0*/  SEL R13, RZ, 0x1, P3 ;  /* 0x00000001ff0d7807 */ /* 0x002fe40001800000 */
[----:B------:R-:W-:Y:S02]  /*1c7f0*/  SEL R0, R0, RZ, P3 ;  /* 0x000000ff00007207 */ /* 0x000fe40001800000 */
[----:B--2---:R-:W-:-:S07]  /*1c800*/  LOP3.LUT R2, R2, R13, RZ, 0x3c, !PT ;  /* 0x0000000d02027212 */ /* 0x004fce00078e3cff */
.L_x_143:
[----:B------:R-:W-:Y:S05]  /*1c810*/  BSYNC B0 ;  /* 0x0000000000007941 */ /* 0x000fea0003800000 */
.L_x_142:
[--C-:B-1-3--:R-:W-:Y:S02]  /*1c820*/  HADD2.F32 R12, -RZ, R9.reuse.H0_H0 ;  /* 0x20000009ff0c7230 */ /* 0x10afe40000004100 */
[C---:B------:R-:W-:Y:S01]  /*1c830*/  FMUL R13, R17.reuse, R90 ;  /* 0x0000005a110d7220 */ /* 0x040fe20000400000 */
[----:B------:R-:W-:Y:S02]  /*1c840*/  HADD2.F32 R14, -RZ, R9.H1_H1 ;  /* 0x30000009ff0e7230 */ /* 0x000fe40000004100 */
[C---:B------:R-:W-:Y:S01]  /*1c850*/  FMUL R91, R17.reuse, R91 ;  /* 0x0000005b115b7220 */ /* 0x040fe20000400000 */
[----:B------:R-:W-:Y:S01]  /*1c860*/  FMUL R89, R17, R89 ;  /* 0x0000005911597220 */ /* 0x000fe20000400000 */
[----:B------:R-:W-:Y:S01]  /*1c870*/  FFMA R12, R16, R12, R13 ;  /* 0x0000000c100c7223 */ /* 0x000fe2000000000d */
[----:B------:R-:W-:Y:S05]  /*1c880*/  WARPSYNC.ALL ;  /* 0x0000000000007948 */ /* 0x000fea0003800000 */
[----:B------:R-:W-:Y:S01]  /*1c890*/  FMUL R35, R12, 0.70710676908493041992 ;  /* 0x3f3504f30c237820 */ /* 0x000fe20000400000 */
[----:B------:R-:W-:Y:S01]  /*1c8a0*/  FFMA R13, R16, R14, R91 ;  /* 0x0000000e100d7223 */ /* 0x000fe2000000005b */
[----:B------:R-:W-:Y:S02]  /*1c8b0*/  BSSY B0, `(.L_x_147) ;  /* 0x00001d4000007945 */ /* 0x000fe40003800000 */
[----:B------:R-:W-:Y:S01]  /*1c8c0*/  FMUL R14, R35, R35 ;  /* 0x00000023230e7220 */ /* 0x000fe20000400000 */
        /* <DEDUP_REMOVED lines=10> */
[----:B------:R-:W-:Y:S01]  /*1c970*/  FSEL R29, R168, 8.4834944573231041431e-05, P5 ;  /* 0x38b1e96aa81d7808 */ /* 0x000fe20002800000 */
[----:B------:R-:W-:Y:S01]  /*1c980*/  FFMA R15, R14, R15, R27 ;  /* 0x0000000f0e0f7223 */ /* 0x000fe2000000001b */
[----:B------:R-:W-:Y:S02]  /*1c990*/  FSEL R31, -R166, -0.00082130916416645050049, P5 ;  /* 0xba574d20a61f7808 */ /* 0x000fe40002800100 */
        /* <DEDUP_REMOVED lines=22> */
[----:B------:R-:W-:Y:S01]  /*1cb00*/  FFMA R29, R24, R29, R26 ;  /* 0x0000001d181d7223 */ /* 0x000fe2000000001a */
[--C-:B------:R-:W-:Y:S01]  /*1cb10*/  HADD2.F32 R24, -RZ, R10.reuse.H0_H0 ;  /* 0x2000000aff187230 */ /* 0x100fe20000004100 */
[----:B------:R-:W1:Y:S02]  /*1cb20*/  @P3 MUFU.EX2 R26, R14 ;  /* 0x0000000e001a3308 */ /* 0x000e640000000800 */
[----:B------:R-:W-:Y:S01]  /*1cb30*/  FFMA R15, R29, R28, R28 ;  /* 0x0000001c1d0f7223 */ /* 0x000fe2000000001c */
[----:B------:R-:W-:-:S02]  /*1cb40*/  HADD2.F32 R28, -RZ, R10.H1_H1 ;  /* 0x3000000aff1c7230 */ /* 0x000fc40000004100 */
[----:B------:R-:W-:Y:S01]  /*1cb50*/  FFMA R24, R16, R24, R25 ;  /* 0x0000001810187223 */ /* 0x000fe20000000019 */
[----:B------:R-:W-:Y:S02]  /*1cb60*/  FMUL R25, R17, R93 ;  /* 0x0000005d11197220 */ /* 0x000fe40000400000 */
[----:B------:R-:W2:Y:S01]  /*1cb70*/  @P5 MUFU.EX2 R27, R15 ;  /* 0x0000000f001b5308 */ /* 0x000ea20000000800 */
[----:B------:R-:W-:Y:S01]  /*1cb80*/  FMUL R39, R24, 0.70710676908493041992 ;  /* 0x3f3504f318277820 */ /* 0x000fe20000400000 */
[----:B------:R-:W-:-:S04]  /*1cb90*/  FFMA R25, R16, R28, R25 ;  /* 0x0000001c10197223 */ /* 0x000fc80000000019 */
[----:B------:R-:W-:Y:S01]  /*1cba0*/  FMUL R34, R25, 0.70710676908493041992 ;  /* 0x3f3504f319227820 */ /* 0x000fe20000400000 */
[----:B-1----:R-:W-:-:S03]  /*1cbb0*/  @P3 FADD R26, -R26, 1 ;  /* 0x3f8000001a1a3421 */ /* 0x002fc60000000100 */
[----:B------:R-:W-:Y:S02]  /*1cbc0*/  FMUL R28, R34, R34 ;  /* 0x00000022221c7220 */ /* 0x000fe40000400000 */
[----:B------:R-:W-:Y:S01]  /*1cbd0*/  @P3 LOP3.LUT R14, R26, 0x80000000, R35, 0xb8, !PT ;  /* 0x800000001a0e3812 */ /* 0x000fe200078eb823 */
[C---:B------:R-:W-:Y:S01]  /*1cbe0*/  FMUL R26, R39.reuse, R39 ;  /* 0x00000027271a7220 */ /* 0x040fe20000400000 */
[----:B------:R-:W-:Y:S01]  /*1cbf0*/  FSETP.GE.AND P3, PT, |R39|, 1.0029599666595458984, PT ;  /* 0x3f8060fe2700780b */ /* 0x000fe20003f66200 */
[----:B--2---:R-:W-:Y:S02]  /*1cc00*/  @P5 FADD R27, -R27, 1 ;  /* 0x3f8000001b1b5421 */ /* 0x004fe40000000100 */
[----:B------:R-:W-:Y:S01]  /*1cc10*/  FADD R14, R14, 1 ;  /* 0x3f8000000e0e7421 */ /* 0x000fe20000000000 */
[----:B------:R-:W-:Y:S02]  /*1cc20*/  FSEL R26, |R39|, R26, P3 ;  /* 0x0000001a271a7208 */ /* 0x000fe40001800200 */
[----:B------:R-:W-:-:S02]  /*1cc30*/  @P5 LOP3.LUT R15, R27, 0x80000000, R30, 0xb8, !PT ;  /* 0x800000001b0f5812 */ /* 0x000fc400078eb81e */
[----:B------:R-:W-:Y:S02]  /*1cc40*/  FSEL R27, R168, 8.4834944573231041431e-05, P3 ;  /* 0x38b1e96aa81b7808 */ /* 0x000fe40001800000 */
[----:B------:R-:W-:Y:S01]  /*1cc50*/  FSEL R29, -R166, -0.00082130916416645050049, P3 ;  /* 0xba574d20a61d7808 */ /* 0x000fe20001800100 */
[----:B------:R-:W-:Y:S01]  /*1cc60*/  FADD R15, R15, 1 ;  /* 0x3f8000000f0f7421 */ /* 0x000fe20000000000 */
[----:B------:R-:W-:Y:S02]  /*1cc70*/  FSETP.GE.AND P5, PT, |R34|, 1.0029599666595458984, PT ;  /* 0x3f8060fe2200780b */ /* 0x000fe40003fa6200 */
[----:B------:R-:W-:Y:S01]  /*1cc80*/  FSEL R31, -R163, -0.026868773624300956726, P3 ;  /* 0xbcdc1be7a31f7808 */ /* 0x000fe20001800100 */
[----:B------:R-:W-:Y:S01]  /*1cc90*/  FFMA R27, R26, R27, R29 ;  /* 0x0000001b1a1b7223 */ /* 0x000fe2000000001d */
[----:B------:R-:W-:Y:S02]  /*1cca0*/  FSEL R29, R164, 0.0052134888246655464172, P3 ;  /* 0x3baad5eaa41d7808 */ /* 0x000fe40001800000 */
        /* <DEDUP_REMOVED lines=78> */
[--C-:B----4-:R-:W-:Y:S01]  /*1d190*/  HADD2.F32 R32, -RZ, R4.reuse.H0_H0 ;  /* 0x20000004ff207230 */ /* 0x110fe20000004100 */
        /* <DEDUP_REMOVED lines=207> */
[--C-:B------:R-:W-:Y:S01]  /*1de90*/  HADD2.F32 R48, -RZ, R8.reuse.H1_H1 ;  /* 0x30000008ff307230 */ /* 0x100fe20000004100 */
[----:B------:R-:W1:Y:S02]  /*1dea0*/  @P3 MUFU.EX2 R50, R46 ;  /* 0x0000002e00323308 */ /* 0x000e640000000800 */
[----:B------:R-:W-:Y:S01]  /*1deb0*/  FFMA R47, R53, R52, R52 ;  /* 0x00000034352f7223 */ /* 0x000fe20000000034 */
[----:B------:R-:W-:-:S02]  /*1dec0*/  HADD2.F32 R52, -RZ, R8.H0_H0 ;  /* 0x20000008ff347230 */ /* 0x000fc40000004100 */
[----:B------:R-:W-:-:S03]  /*1ded0*/  FFMA R48, R16, R48, R89 ;  /* 0x0000003010307223 */ /* 0x000fc60000000059 */
[----:B------:R-:W2:Y:S01]  /*1dee0*/  @P5 MUFU.EX2 R51, R47 ;  /* 0x0000002f00335308 */ /* 0x000ea20000000800 */
[----:B------:R-:W-:Y:S01]  /*1def0*/  FMUL R65, R48, 0.70710676908493041992 ;  /* 0x3f3504f330417820 */ /* 0x000fe20000400000 */
[----:B------:R-:W-:Y:S01]  /*1df00*/  FFMA R49, R16, R52, R49 ;  /* 0x0000003410317223 */ /* 0x000fe20000000031 */
[----:B------:R-:W-:-:S03]  /*1df10*/  FMUL R48, R48, 0.5 ;  /* 0x3f00000030307820 */ /* 0x000fc60000400000 */
[----:B------:R-:W-:Y:S01]  /*1df20*/  FMUL R63, R49, 0.70710676908493041992 ;  /* 0x3f3504f3313f7820 */ /* 0x000fe20000400000 */
[----:B-1----:R-:W-:-:S05]  /*1df30*/  @P3 FADD R50, -R50, 1 ;  /* 0x3f80000032323421 */ /* 0x002fca0000000100 */
[----:B------:R-:W-:Y:S01]  /*1df40*/  @P3 LOP3.LUT R46, R50, 0x80000000, R59, 0xb8, !PT ;  /* 0x80000000322e3812 */ /* 0x000fe200078eb83b */
[C---:B------:R-:W-:Y:S01]  /*1df50*/  FMUL R50, R65.reuse, R65 ;  /* 0x0000004141327220 */ /* 0x040fe20000400000 */
[----:B------:R-:W-:Y:S01]  /*1df60*/  FSETP.GE.AND P3, PT, |R65|, 1.0029599666595458984, PT ;  /* 0x3f8060fe4100780b */ /* 0x000fe20003f66200 */
[----:B--2---:R-:W-:Y:S02]  /*1df70*/  @P5 FADD R51, -R51, 1 ;  /* 0x3f80000033335421 */ /* 0x004fe40000000100 */
[----:B------:R-:W-:Y:S01]  /*1df80*/  FADD R46, R46, 1 ;  /* 0x3f8000002e2e7421 */ /* 0x000fe20000000000 */
[----:B------:R-:W-:Y:S01]  /*1df90*/  FSEL R52, |R65|, R50, P3 ;  /* 0x0000003241347208 */ /* 0x000fe20001800200 */
[----:B------:R-:W-:Y:S01]  /*1dfa0*/  FMUL R50, R63, R63 ;  /* 0x0000003f3f327220 */ /* 0x000fe20000400000 */
[----:B------:R-:W-:Y:S02]  /*1dfb0*/  @P5 LOP3.LUT R47, R51, 0x80000000, R54, 0xb8, !PT ;  /* 0x80000000332f5812 */ /* 0x000fe400078eb836 */
[----:B------:R-:W-:-:S02]  /*1dfc0*/  FSEL R51, R168, 8.4834944573231041431e-05, P3 ;  /* 0x38b1e96aa8337808 */ /* 0x000fc40001800000 */
[----:B------:R-:W-:Y:S01]  /*1dfd0*/  FSEL R53, -R166, -0.00082130916416645050049, P3 ;  /* 0xba574d20a6357808 */ /* 0x000fe20001800100 */
[----:B------:R-:W-:Y:S01]  /*1dfe0*/  FADD R47, R47, 1 ;  /* 0x3f8000002f2f7421 */ /* 0x000fe20000000000 */
[C---:B------:R-:W-:Y:S02]  /*1dff0*/  FSETP.GE.AND P5, PT, |R63|.reuse, 1.0029599666595458984, PT ;  /* 0x3f8060fe3f00780b */ /* 0x040fe40003fa6200 */
        /* <DEDUP_REMOVED lines=25> */
[----:B------:R-:W-:Y:S01]  /*1e190*/  FMUL R53, R12, 0.5 ;  /* 0x3f0000000c357820 */ /* 0x000fe20000400000 */
[----:B------:R-:W-:Y:S01]  /*1e1a0*/  FFMA R57, R57, R54, R54 ;  /* 0x0000003639397223 */ /* 0x000fe20000000036 */
[----:B------:R-:W-:Y:S01]  /*1e1b0*/  FSEL R54, -|R63|, R63, P5 ;  /* 0x0000003f3f367208 */ /* 0x000fe20002800300 */
[----:B------:R-:W-:Y:S01]  /*1e1c0*/  FFMA R51, R50, R51, R52 ;  /* 0x0000003332337223 */ /* 0x000fe20000000034 */
[----:B------:R-:W-:Y:S01]  /*1e1d0*/  FMUL R12, R13, 0.5 ;  /* 0x3f0000000d0c7820 */ /* 0x000fe20000400000 */
[----:B------:R-:W1:Y:S01]  /*1e1e0*/  @P3 MUFU.EX2 R52, R57 ;  /* 0x0000003900343308 */ /* 0x000e620000000800 */
[----:B------:R-:W-:Y:S01]  /*1e1f0*/  FMUL R13, R24, 0.5 ;  /* 0x3f000000180d7820 */ /* 0x000fe20000400000 */
[----:B------:R-:W-:Y:S01]  /*1e200*/  FFMA R51, R51, R54, R54 ;  /* 0x0000003633337223 */ /* 0x000fe20000000036 */
[----:B------:R-:W-:Y:S01]  /*1e210*/  FMUL R53, R14, R53 ;  /* 0x000000350e357220 */ /* 0x000fe20000400000 */
[----:B------:R-:W-:Y:S01]  /*1e220*/  FMUL R14, R33, 0.5 ;  /* 0x3f000000210e7820 */ /* 0x000fe20000400000 */
[----:B------:R-:W-:Y:S01]  /*1e230*/  FMUL R26, R26, R13 ;  /* 0x0000000d1a1a7220 */ /* 0x000fe20000400000 */
[----:B------:R-:W-:Y:S01]  /*1e240*/  FMUL R13, R28, 0.5 ;  /* 0x3f0000001c0d7820 */ /* 0x000fe20000400000 */
[----:B------:R-:W-:Y:S01]  /*1e250*/  FMUL R24, R25, 0.5 ;  /* 0x3f00000019187820 */ /* 0x000fe20000400000 */
[----:B------:R-:W2:Y:S01]  /*1e260*/  @P5 MUFU.EX2 R50, R51 ;  /* 0x0000003300325308 */ /* 0x000ea20000000800 */
[----:B------:R-:W-:Y:S01]  /*1e270*/  FMUL R35, R35, R14 ;  /* 0x0000000e23237220 */ /* 0x000fe20000400000 */
[----:B------:R-:W-:Y:S01]  /*1e280*/  FMUL R30, R30, R13 ;  /* 0x0000000d1e1e7220 */ /* 0x000fe20000400000 */
[----:B------:R-:W-:Y:S01]  /*1e290*/  FMUL R13, R36, 0.5 ;  /* 0x3f000000240d7820 */ /* 0x000fe20000400000 */
[----:B------:R-:W-:Y:S01]  /*1e2a0*/  FMUL R14, R41, 0.5 ;  /* 0x3f000000290e7820 */ /* 0x000fe20000400000 */
[----:B------:R-:W-:-:S02]  /*1e2b0*/  FMUL R25, R27, R24 ;  /* 0x000000181b197220 */ /* 0x000fc40000400000 */
[----:B------:R-:W-:Y:S01]  /*1e2c0*/  FMUL R38, R38, R13 ;  /* 0x0000000d26267220 */ /* 0x000fe20000400000 */
[----:B------:R-:W-:Y:S01]  /*1e2d0*/  FMUL R43, R43, R14 ;  /* 0x0000000e2b2b7220 */ /* 0x000fe20000400000 */
[----:B-1----:R-:W-:Y:S01]  /*1e2e0*/  @P3 FADD R52, -R52, 1 ;  /* 0x3f80000034343421 */ /* 0x002fe20000000100 */
[----:B------:R-:W-:Y:S01]  /*1e2f0*/  FMUL R13, R44, 0.5 ;  /* 0x3f0000002c0d7820 */ /* 0x000fe20000400000 */
[----:B------:R-:W-:-:S03]  /*1e300*/  FMUL R14, R45, 0.5 ;  /* 0x3f0000002d0e7820 */ /* 0x000fc60000400000 */
[----:B------:R-:W-:Y:S01]  /*1e310*/  @P3 LOP3.LUT R57, R52, 0x80000000, R65, 0xb8, !PT ;  /* 0x8000000034393812 */ /* 0x000fe200078eb841 */
[----:B------:R-:W-:Y:S01]  /*1e320*/  FMUL R46, R46, R13 ;  /* 0x0000000d2e2e7220 */ /* 0x000fe20000400000 */
[----:B------:R-:W-:Y:S01]  /*1e330*/  FMUL R27, R47, R14 ;  /* 0x0000000e2f1b7220 */ /* 0x000fe20000400000 */
[----:B--2---:R-:W-:Y:S01]  /*1e340*/  @P5 FADD R50, -R50, 1 ;  /* 0x3f80000032325421 */ /* 0x004fe20000000100 */
[----:B------:R-:W-:Y:S01]  /*1e350*/  F2FP.F16.F32.PACK_AB R14, R25, R26 ;  /* 0x0000001a190e723e */ /* 0x000fe200000000ff */
[----:B------:R-:W-:Y:S02]  /*1e360*/  FADD R57, R57, 1 ;  /* 0x3f80000039397421 */ /* 0x000fe40000000000 */
[----:B------:R-:W-:Y:S02]  /*1e370*/  F2FP.F16.F32.PACK_AB R27, R27, R46 ;  /* 0x0000002e1b1b723e */ /* 0x000fe400000000ff */
[----:B------:R-:W-:Y:S01]  /*1e380*/  @P5 LOP3.LUT R51, R50, 0x80000000, R63, 0xb8, !PT ;  /* 0x8000000032335812 */ /* 0x000fe200078eb83f */
[----:B------:R-:W-:Y:S01]  /*1e390*/  FMUL R50, R15, R12 ;  /* 0x0000000c0f327220 */ /* 0x000fe20000400000 */
[----:B------:R-:W-:Y:S01]  /*1e3a0*/  FMUL R12, R29, 0.5 ;  /* 0x3f0000001d0c7820 */ /* 0x000fe20000400000 */
[----:B------:R-:W-:Y:S01]  /*1e3b0*/  FMUL R15, R32, 0.5 ;  /* 0x3f000000200f7820 */ /* 0x000fe20000400000 */
[----:B------:R-:W-:Y:S01]  /*1e3c0*/  FMUL R57, R57, R48 ;  /* 0x0000003039397220 */ /* 0x000fe20000400000 */
[----:B------:R-:W-:Y:S01]  /*1e3d0*/  FADD R51, R51, 1 ;  /* 0x3f80000033337421 */ /* 0x000fe20000000000 */
[----:B------:R-:W-:Y:S01]  /*1e3e0*/  FMUL R31, R31, R12 ;  /* 0x0000000c1f1f7220 */ /* 0x000fe20000400000 */
[----:B------:R-:W-:Y:S01]  /*1e3f0*/  FMUL R12, R37, 0.5 ;  /* 0x3f000000250c7820 */ /* 0x000fe20000400000 */
[----:B------:R-:W-:Y:S01]  /*1e400*/  FMUL R24, R34, R15 ;  /* 0x0000000f22187220 */ /* 0x000fe20000400000 */
[----:B------:R-:W-:Y:S01]  /*1e410*/  FMUL R15, R40, 0.5 ;  /* 0x3f000000280f7820 */ /* 0x000fe20000400000 */
[----:B------:R-:W-:Y:S01]  /*1e420*/  F2FP.F16.F32.PACK_AB R13, R50, R53 ;  /* 0x00000035320d723e */ /* 0x000fe200000000ff */
[----:B------:R-:W-:Y:S01]  /*1e430*/  FMUL R39, R39, R12 ;  /* 0x0000000c27277220 */ /* 0x000fe20000400000 */
[----:B------:R-:W-:Y:S01]  /*1e440*/  FMUL R12, R49, 0.5 ;  /* 0x3f000000310c7820 */ /* 0x000fe20000400000 */
        /* <DEDUP_REMOVED lines=26> */
.L_x_148:
[----:B------:R-:W-:Y:S05]  /*1e5f0*/  BSYNC B0 ;  /* 0x0000000000007941 */ /* 0x000fea0003800000 */
.L_x_147:
[----:B------:R-:W-:Y:S06]  /*1e600*/  BAR.SYNC.DEFER_BLOCKING 0x1, 0x100 ;  /* 0x0044000000007b1d */ /* 0x000fec0000010000 */
[----:B------:R-:W-:Y:S04]  /*1e610*/  BSSY B0, `(.L_x_149) ;  /* 0x000000a000007945 */ /* 0x000fe80003800000 */
[----:B------:R-:W-:Y:S05]  /*1e620*/  @P0 BRA `(.L_x_150) ;  /* 0x0000000000200947 */ /* 0x000fea0003800000 */
[----:B------:R-:W-:-:S06]  /*1e630*/  UISETP.NE.AND UP0, UPT, UR43, 0x3, UPT ;  /* 0x000000032b00788c */ /* 0x000fcc000bf05270 */
[----:B------:R-:W-:-:S13]  /*1e640*/  PLOP3.LUT P3, PT, PT, PT, UP0, 0x80, 0x0 ;  /* 0x000000000000781c */ /* 0x000fda0003f6f008 */
[----:B------:R-:W-:Y:S05]  /*1e650*/  @!P3 BRA `(.L_x_151) ;  /* 0x000000000004b947 */ /* 0x000fea0003800000 */
[----:B------:R-:W-:Y:S01]  /*1e660*/  BPT.TRAP 0x1 ;  /* 0x000000040000795c */ /* 0x000fe20000300000 */
.L_x_151:
[----:B------:R-:W-:-:S04]  /*1e670*/  ULEA UR4, UR8, UR46, 0x3 ;  /* 0x0000002e08047291 */ /* 0x000fc8000f8e183f */
[----:B------:R-:W-:-:S04]  /*1e680*/  UIADD3 UR4, UR4, 0x50, URZ ;  /* 0x0000005004047890 */ /* 0x000fc8000fffe03f */
[----:B------:R-:W-:-:S09]  /*1e690*/  UPRMT UR4, UR52, 0x654, UR4 ;  /* 0x0000065434047896 */ /* 0x000fd20008000004 */
[----:B------:R-:W-:Y:S03]  /*1e6a0*/  SYNCS.ARRIVE.TRANS64.RED.A1T0 RZ, [UR4], RZ ;  /* 0x000000ffffff79a7 */ /* 0x000fe60008100404 */
.L_x_150:
[----:B------:R-:W-:Y:S05]  /*1e6b0*/  BSYNC B0 ;  /* 0x0000000000007941 */ /* 0x000fea0003800000 */
.L_x_149:
        /* <DEDUP_REMOVED lines=9> */
.L_x_154:
[----:B-1----:R-:W-:Y:S01]  /*1e750*/  LEA R12, R0, UR46, 0x3 ;  /* 0x0000002e000c7c11 */ /* 0x002fe2000f8e18ff */
[----:B------:R-:W-:Y:S01]  /*1e760*/  BSSY B1, `(.L_x_155) ;  /* 0x0000006000017945 */ /* 0x000fe20003800000 */
[----:B------:R-:W-:Y:S02]  /*1e770*/  SHF.L.U32 R13, R2, 0x1f, RZ ;  /* 0x0000001f020d7819 */ /* 0x000fe400000006ff */
[----:B------:R-:W-:Y:S02]  /*1e780*/  @!P4 LEA R15, R0, R19, 0xd ;  /* 0x00000013000fc211 */ /* 0x000fe400078e68ff */
[----:B------:R-:W1:Y:S02]  /*1e790*/  SYNCS.PHASECHK.TRANS64.TRYWAIT P3, [R12+URZ+0x30], R13 ;  /* 0x0000300d0c0075a7 */ /* 0x000e64000806017f */
[----:B------:R-:W-:Y:S01]  /*1e7a0*/  @!P4 LEA R14, R18, R15, 0x1 ;  /* 0x0000000f120ec211 */ /* 0x000fe200078e08ff */
[----:B-1----:R-:W-:Y:S06]  /*1e7b0*/  @!P3 BRA `(.L_x_156) ;  /* 0x0000010800d4b947 */ /* 0x002fec0003800000 */
.L_x_369:
[----:B------:R-:W-:Y:S05]  /*1e7c0*/  BSYNC B1 ;  /* 0x0000000000017941 */ /* 0x000fea0003800000 */
.L_x_155:
        /* <DEDUP_REMOVED lines=8> */
.L_x_153:
[----:B------:R-:W-:Y:S05]  /*1e850*/  BSYNC B0 ;  /* 0x0000000000007941 */ /* 0x000fea0003800000 */
.L_x_152:
        /* <DEDUP_REMOVED lines=221> */
[----:B------:R-:W-:Y:S01]  /*1f630*/  FMUL R46, R37, 0.70710676908493041992 ;  /* 0x3f3504f3252e7820 */ /* 0x000fe20000400000 */
[----:B--2---:R-:W-:Y:S01]  /*1f640*/  @P5 FADD R39, -R39, 1 ;  /* 0x3f80000027275421 */ /* 0x004fe20000000100 */
[----:B------:R-:W-:-:S02]  /*1f650*/  FSETP.GE.AND P3, PT, |R51|, 1.0029599666595458984, PT ;  /* 0x3f8060fe3300780b */ /* 0x000fc40003f66200 */
[----:B------:R-:W-:Y:S02]  /*1f660*/  FMUL R40, R46, R46 ;  /* 0x0000002e2e287220 */ /* 0x000fe40000400000 */
[----:B------:R-:W-:Y:S02]  /*1f670*/  @P5 LOP3.LUT R35, R39, 0x80000000, R42, 0xb8, !PT ;  /* 0x8000000027235812 */ /* 0x000fe400078eb82a */
[----:B------:R-:W-:Y:S02]  /*1f680*/  FSEL R38, |R51|, R38, P3 ;  /* 0x0000002633267208 */ /* 0x000fe40001800200 */
[----:B------:R-:W-:Y:S02]  /*1f690*/  FSEL R39, R168, 8.4834944573231041431e-05, P3 ;  /* 0x38b1e96aa8277808 */ /* 0x000fe40001800000 */
[----:B------:R-:W-:Y:S02]  /*1f6a0*/  FSEL R41, -R166, -0.00082130916416645050049, P3 ;  /* 0xba574d20a6297808 */ /* 0x000fe40001800100 */
[----:B------:R-:W-:-:S03]  /*1f6b0*/  FSETP.GE.AND P5, PT, |R46|, 1.0029599666595458984, PT ;  /* 0x3f8060fe2e00780b */ /* 0x000fc60003fa6200 */
[----:B------:R-:W-:Y:S01]  /*1f6c0*/  FFMA R39, R38, R39, R41 ;  /* 0x0000002726277223 */ /* 0x000fe20000000029 */
[----:B------:R-:W-:Y:S02]  /*1f6d0*/  FSEL R40, |R46|, R40, P5 ;  /* 0x000000282e287208 */ /* 0x000fe40002800200 */
[----:B------:R-:W-:Y:S02]  /*1f6e0*/  FSEL R45, R168, 8.4834944573231041431e-05, P5 ;  /* 0x38b1e96aa82d7808 */ /* 0x000fe40002800000 */
[----:B------:R-:W-:Y:S02]  /*1f6f0*/  FSEL R47, -R166, -0.00082130916416645050049, P5 ;  /* 0xba574d20a62f7808 */ /* 0x000fe40002800100 */
[C---:B------:R-:W-:Y:S02]  /*1f700*/  FSEL R41, R164.reuse, 0.0052134888246655464172, P3 ;  /* 0x3baad5eaa4297808 */ /* 0x040fe40001800000 */
[----:B------:R-:W-:Y:S01]  /*1f710*/  FSEL R49, R164, 0.0052134888246655464172, P5 ;  /* 0x3baad5eaa4317808 */ /* 0x000fe20002800000 */
[----:B------:R-:W-:Y:S01]  /*1f720*/  FFMA R45, R40, R45, R47 ;  /* 0x0000002d282d7223 */ /* 0x000fe2000000002f */
[C---:B------:R-:W-:Y:S01]  /*1f730*/  FSEL R43, -R163.reuse, -0.026868773624300956726, P3 ;  /* 0xbcdc1be7a32b7808 */ /* 0x040fe20001800100 */
[----:B------:R-:W-:Y:S01]  /*1f740*/  FFMA R39, R38, R39, R41 ;  /* 0x0000002726277223 */ /* 0x000fe20000000029 */
[----:B------:R-:W-:Y:S01]  /*1f750*/  FSEL R47, -R163, -0.026868773624300956726, P5 ;  /* 0xbcdc1be7a32f7808 */ /* 0x000fe20002800100 */
[----:B------:R-:W-:Y:S01]  /*1f760*/  FFMA R45, R40, R45, R49 ;  /* 0x0000002d282d7223 */ /* 0x000fe20000000031 */
[----:B------:R-:W-:Y:S01]  /*1f770*/  FSEL R41, R162, 0.11284004896879196167, P3 ;  /* 0x3de718afa2297808 */ /* 0x000fe20001800000 */
[----:B------:R-:W-:Y:S01]  /*1f780*/  FFMA R39, R38, R39, R43 ;  /* 0x0000002726277223 */ /* 0x000fe2000000002b */
[----:B------:R-:W-:Y:S01]  /*1f790*/  FSEL R49, R162, 0.11284004896879196167, P5 ;  /* 0x3de718afa2317808 */ /* 0x000fe20002800000 */
[----:B------:R-:W-:Y:S01]  /*1f7a0*/  FFMA R45, R40, R45, R47 ;  /* 0x0000002d282d7223 */ /* 0x000fe2000000002f */
[C---:B------:R-:W-:Y:S01]  /*1f7b0*/  FSEL R43, R161.reuse, -0.37612664699554443359, P3 ;  /* 0xbec093aca12b7808 */ /* 0x040fe20001800000 */
[----:B------:R-:W-:Y:S01]  /*1f7c0*/  FFMA R39, R38, R39, R41 ;  /* 0x0000002726277223 */ /* 0x000fe20000000029 */
[----:B------:R-:W-:Y:S01]  /*1f7d0*/  FSEL R47, R161, -0.37612664699554443359, P5 ;  /* 0xbec093aca12f7808 */ /* 0x000fe20002800000 */
[----:B------:R-:W-:Y:S01]  /*1f7e0*/  FFMA R45, R40, R45, R49 ;  /* 0x0000002d282d7223 */ /* 0x000fe20000000031 */
[----:B------:R-:W-:Y:S01]  /*1f7f0*/  FSEL R41, R160, 0.12837915122509002686, P3 ;  /* 0x3e0375d3a0297808 */ /* 0x000fe20001800000 */
[----:B------:R-:W-:Y:S01]  /*1f800*/  FFMA R39, R38, R39, R43 ;  /* 0x0000002726277223 */ /* 0x000fe2000000002b */
[----:B------:R-:W-:Y:S01]  /*1f810*/  FSEL R42, R160, 0.12837915122509002686, P5 ;  /* 0x3e0375d3a02a7808 */ /* 0x000fe20002800000 */
[----:B------:R-:W-:Y:S01]  /*1f820*/  FFMA R45, R40, R45, R47 ;  /* 0x0000002d282d7223 */ /* 0x000fe2000000002f */
[----:B------:R-:W-:Y:S01]  /*1f830*/  FSEL R43, -|R51|, R51, P3 ;  /* 0x00000033332b7208 */ /* 0x000fe20001800300 */
[----:B------:R-:W-:Y:S01]  /*1f840*/  FFMA R38, R38, R39, R41 ;  /* 0x0000002726267223 */ /* 0x000fe20000000029 */
[----:B------:R-:W-:Y:S01]  /*1f850*/  FSEL R44, -|R46|, R46, P5 ;  /* 0x0000002e2e2c7208 */ /* 0x000fe20002800300 */
[----:B------:R-:W-:-:S02]  /*1f860*/  FFMA R45, R40, R45, R42 ;  /* 0x0000002d282d7223 */ /* 0x000fc4000000002a */
[----:B------:R-:W-:Y:S02]  /*1f870*/  FFMA R38, R38, R43, R43 ;  /* 0x0000002b26267223 */ /* 0x000fe4000000002b */
[----:B------:R-:W-:Y:S02]  /*1f880*/  FFMA R39, R45, R44, R44 ;  /* 0x0000002c2d277223 */ /* 0x000fe4000000002c */
[----:B------:R-:W1:Y:S01]  /*1f890*/  @P3 MUFU.EX2 R42, R38 ;  /* 0x00000026002a3308 */ /* 0x000e620000000800 */
[----:B------:R-:W-:Y:S02]  /*1f8a0*/  HADD2.F32 R40, -RZ, R6.H0_H0 ;  /* 0x20000006ff287230 */ /* 0x000fe40000004100 */
[----:B------:R-:W-:-:S05]  /*1f8b0*/  FMUL R41, R17, R50 ;  /* 0x0000003211297220 */ /* 0x000fca0000400000 */
[----:B------:R-:W2:Y:S01]  /*1f8c0*/  @P5 MUFU.EX2 R43, R39 ;  /* 0x00000027002b5308 */ /* 0x000ea20000000800 */
[----:B------:R-:W-:Y:S01]  /*1f8d0*/  FFMA R40, R16, R40, R41 ;  /* 0x0000002810287223 */ /* 0x000fe20000000029 */
[----:B------:R-:W-:Y:S02]  /*1f8e0*/  HADD2.F32 R44, -RZ, R6.H1_H1 ;  /* 0x30000006ff2c7230 */ /* 0x000fe40000004100 */
[----:B------:R-:W-:-:S04]  /*1f8f0*/  FMUL R41, R17, R48 ;  /* 0x0000003011297220 */ /* 0x000fc80000400000 */
[----:B------:R-:W-:Y:S01]  /*1f900*/  FFMA R41, R16, R44, R41 ;  /* 0x0000002c10297223 */ /* 0x000fe20000000029 */
[----:B-1----:R-:W-:Y:S01]  /*1f910*/  @P3 FADD R42, -R42, 1 ;  /* 0x3f8000002a2a3421 */ /* 0x002fe20000000100 */
[----:B------:R-:W-:Y:S02]  /*1f920*/  FMUL R55, R40, 0.70710676908493041992 ;  /* 0x3f3504f328377820 */ /* 0x000fe40000400000 */
[----:B------:R-:W-:Y:S02]  /*1f930*/  FMUL R50, R41, 0.70710676908493041992 ;  /* 0x3f3504f329327820 */ /* 0x000fe40000400000 */
[----:B------:R-:W-:Y:S01]  /*1f940*/  @P3 LOP3.LUT R38, R42, 0x80000000, R51, 0xb8, !PT ;  /* 0x800000002a263812 */ /* 0x000fe200078eb833 */
[----:B--2---:R-:W-:Y:S01]  /*1f950*/  @P5 FADD R43, -R43, 1 ;  /* 0x3f8000002b2b5421 */ /* 0x004fe20000000100 */
[C---:B------:R-:W-:Y:S01]  /*1f960*/  FMUL R42, R55.reuse, R55 ;  /* 0x00000037372a7220 */ /* 0x040fe20000400000 */
[----:B------:R-:W-:Y:S01]  /*1f970*/  FSETP.GE.AND P3, PT, |R55|, 1.0029599666595458984, PT ;  /* 0x3f8060fe3700780b */ /* 0x000fe20003f66200 */
[----:B------:R-:W-:-:S02]  /*1f980*/  FMUL R44, R50, R50 ;  /* 0x00000032322c7220 */ /* 0x000fc40000400000 */
[----:B------:R-:W-:Y:S02]  /*1f990*/  @P5 LOP3.LUT R39, R43, 0x80000000, R46, 0xb8, !PT ;  /* 0x800000002b275812 */ /* 0x000fe400078eb82e */
[----:B------:R-:W-:Y:S02]  /*1f9a0*/  FSETP.GE.AND P5, PT, |R50|, 1.0029599666595458984, PT ;  /* 0x3f8060fe3200780b */ /* 0x000fe40003fa6200 */
[----:B------:R-:W-:Y:S02]  /*1f9b0*/  FSEL R42, |R55|, R42, P3 ;  /* 0x0000002a372a7208 */ /* 0x000fe40001800200 */
[----:B------:R-:W-:Y:S02]  /*1f9c0*/  FSEL R43, R168, 8.4834944573231041431e-05, P3 ;  /* 0x38b1e96aa82b7808 */ /* 0x000fe40001800000 */
[----:B------:R-:W-:Y:S02]  /*1f9d0*/  FSEL R45, -R166, -0.00082130916416645050049, P3 ;  /* 0xba574d20a62d7808 */ /* 0x000fe40001800100 */
[----:B------:R-:W-:-:S02]  /*1f9e0*/  FSEL R44, |R50|, R44, P5 ;  /* 0x0000002c322c7208 */ /* 0x000fc40002800200 */
[----:B------:R-:W-:Y:S02]  /*1f9f0*/  FSEL R49, R168, 8.4834944573231041431e-05, P5 ;  /* 0x38b1e96aa8317808 */ /* 0x000fe40002800000 */
[----:B------:R-:W-:Y:S01]  /*1fa00*/  FSEL R51, -R166, -0.00082130916416645050049, P5 ;  /* 0xba574d20a6337808 */ /* 0x000fe20002800100 */
[----:B------:R-:W-:Y:S01]  /*1fa10*/  FFMA R43, R42, R43, R45 ;  /* 0x0000002b2a2b7223 */ /* 0x000fe2000000002d */
[C---:B------:R-:W-:Y:S02]  /*1fa20*/  FSEL R53, R164.reuse, 0.0052134888246655464172, P5 ;  /* 0x3baad5eaa4357808 */ /* 0x040fe40002800000 */
[----:B------:R-:W-:Y:S01]  /*1fa30*/  FSEL R45, R164, 0.0052134888246655464172, P3 ;  /* 0x3baad5eaa42d7808 */ /* 0x000fe20001800000 */
[C---:B------:R-:W-:Y:S01]  /*1fa40*/  FFMA R49, R44.reuse, R49, R51 ;  /* 0x000000312c317223 */ /* 0x040fe20000000033 */
[C---:B------:R-:W-:Y:S02]  /*1fa50*/  FSEL R51, -R163.reuse, -0.026868773624300956726, P5 ;  /* 0xbcdc1be7a3337808 */ /* 0x040fe40002800100 */
[----:B------:R-:W-:Y:S01]  /*1fa60*/  FSEL R47, -R163, -0.026868773624300956726, P3 ;  /* 0xbcdc1be7a32f7808 */ /* 0x000fe20001800100 */
[----:B------:R-:W-:Y:S01]  /*1fa70*/  FFMA R49, R44, R49, R53 ;  /* 0x000000312c317223 */ /* 0x000fe20000000035 */
[----:B------:R-:W-:Y:S01]  /*1fa80*/  FFMA R43, R42, R43, R45 ;  /* 0x0000002b2a2b7223 */ /* 0x000fe2000000002d */
[----:B------:R-:W-:-:S02]  /*1fa90*/  FSEL R53, R162, 0.11284004896879196167, P5 ;  /* 0x3de718afa2357808 */ /* 0x000fc40002800000 */
[----:B------:R-:W-:Y:S01]  /*1faa0*/  FSEL R45, R162, 0.11284004896879196167, P3 ;  /* 0x3de718afa22d7808 */ /* 0x000fe20001800000 */
[----:B------:R-:W-:Y:S01]  /*1fab0*/  FFMA R49, R44, R49, R51 ;  /* 0x000000312c317223 */ /* 0x000fe20000000033 */
[----:B------:R-:W-:Y:S01]  /*1fac0*/  FFMA R43, R42, R43, R47 ;  /* 0x0000002b2a2b7223 */ /* 0x000fe2000000002f */
[C---:B------:R-:W-:Y:S02]  /*1fad0*/  FSEL R51, R161.reuse, -0.37612664699554443359, P5 ;  /* 0xbec093aca1337808 */ /* 0x040fe40002800000 */
[----:B------:R-:W-:Y:S01]  /*1fae0*/  FSEL R47, R161, -0.37612664699554443359, P3 ;  /* 0xbec093aca12f7808 */ /* 0x000fe20001800000 */
[----:B------:R-:W-:Y:S01]  /*1faf0*/  FFMA R49, R44, R49, R53 ;  /* 0x000000312c317223 */ /* 0x000fe20000000035 */
[----:B------:R-:W-:Y:S01]  /*1fb00*/  FFMA R43, R42, R43, R45 ;  /* 0x0000002b2a2b7223 */ /* 0x000fe2000000002d */
[C---:B------:R-:W-:Y:S02]  /*1fb10*/  FSEL R46, R160.reuse, 0.12837915122509002686, P5 ;  /* 0x3e0375d3a02e7808 */ /* 0x040fe40002800000 */
[----:B------:R-:W-:Y:S01]  /*1fb20*/  FSEL R45, R160, 0.12837915122509002686, P3 ;  /* 0x3e0375d3a02d7808 */ /* 0x000fe20001800000 */
[----:B------:R-:W-:Y:S01]  /*1fb30*/  FFMA R49, R44, R49, R51 ;  /* 0x000000312c317223 */ /* 0x000fe20000000033 */
[----:B------:R-:W-:-:S03]  /*1fb40*/  FFMA R43, R42, R43, R47 ;  /* 0x0000002b2a2b7223 */ /* 0x000fc6000000002f */
[----:B------:R-:W-:Y:S01]  /*1fb50*/  FFMA R49, R44, R49, R46 ;  /* 0x000000312c317223 */ /* 0x000fe2000000002e */
[----:B------:R-:W-:Y:S01]  /*1fb60*/  FFMA R42, R42, R43, R45 ;  /* 0x0000002b2a2a7223 */ /* 0x000fe2000000002d */
[----:B------:R-:W-:Y:S02]  /*1fb70*/  HADD2.F32 R44, -RZ, R7.H0_H0 ;  /* 0x20000007ff2c7230 */ /* 0x000fe40000004100 */
[----:B------:R-:W-:-:S04]  /*1fb80*/  FMUL R45, R17, R56 ;  /* 0x00000038112d7220 */ /* 0x000fc80000400000 */
[----:B------:R-:W-:Y:S01]  /*1fb90*/  FFMA R44, R16, R44, R45 ;  /* 0x0000002c102c7223 */ /* 0x000fe2000000002d */
[----:B------:R-:W-:Y:S02]  /*1fba0*/  FMUL R45, R17, R54 ;  /* 0x00000036112d7220 */ /* 0x000fe40000400000 */
[----:B------:R-:W2:Y:S01]  /*1fbb0*/  LDL.LU R54, [R1+0x144] ;  /* 0x0001440001367983 */ /* 0x000ea20000300800 */
[----:B------:R-:W-:Y:S02]  /*1fbc0*/  FSEL R47, -|R55|, R55, P3 ;  /* 0x00000037372f7208 */ /* 0x000fe40001800300 */
[----:B------:R-:W-:-:S03]  /*1fbd0*/  FSEL R48, -|R50|, R50, P5 ;  /* 0x0000003232307208 */ /* 0x000fc60002800300 */
[----:B------:R-:W-:Y:S02]  /*1fbe0*/  FFMA R42, R42, R47, R47 ;  /* 0x0000002f2a2a7223 */ /* 0x000fe4000000002f */
[----:B------:R-:W-:Y:S02]  /*1fbf0*/  FFMA R43, R49, R48, R48 ;  /* 0x00000030312b7223 */ /* 0x000fe40000000030 */
[----:B------:R-:W1:Y:S08]  /*1fc00*/  @P3 MUFU.EX2 R46, R42 ;  /* 0x0000002a002e3308 */ /* 0x000e700000000800 */
[----:B------:R-:W3:Y:S01]  /*1fc10*/  @P5 MUFU.EX2 R47, R43 ;  /* 0x0000002b002f5308 */ /* 0x000ee20000000800 */
[----:B------:R-:W-:-:S02]  /*1fc20*/  HADD2.F32 R48, -RZ, R7.H1_H1 ;  /* 0x30000007ff307230 */ /* 0x000fc40000004100 */
[----:B------:R-:W-:-:S03]  /*1fc30*/  FMUL R59, R44, 0.70710676908493041992 ;  /* 0x3f3504f32c3b7820 */ /* 0x000fc60000400000 */
[----:B------:R-:W-:Y:S01]  /*1fc40*/  FFMA R45, R16, R48, R45 ;  /* 0x00000030102d7223 */ /* 0x000fe2000000002d */
[----:B-1----:R-:W-:-:S03]  /*1fc50*/  @P3 FADD R46, -R46, 1 ;  /* 0x3f8000002e2e3421 */ /* 0x002fc60000000100 */
[----:B------:R-:W-:Y:S02]  /*1fc60*/  FMUL R61, R45, 0.70710676908493041992 ;  /* 0x3f3504f32d3d7820 */ /* 0x000fe40000400000 */
[----:B------:R-:W-:Y:S01]  /*1fc70*/  @P3 LOP3.LUT R42, R46, 0x80000000, R55, 0xb8, !PT ;  /* 0x800000002e2a3812 */ /* 0x000fe200078eb837 */
[----:B------:R-:W-:Y:S01]  /*1fc80*/  FMUL R46, R59, R59 ;  /* 0x0000003b3b2e7220 */ /* 0x000fe20000400000 */
[----:B---3--:R-:W-:Y:S01]  /*1fc90*/  @P5 FADD R47, -R47, 1 ;  /* 0x3f8000002f2f5421 */ /* 0x008fe20000000100 */
[----:B------:R-:W-:Y:S01]  /*1fca0*/  FSETP.GE.AND P3, PT, |R59|, 1.0029599666595458984, PT ;  /* 0x3f8060fe3b00780b */ /* 0x000fe20003f66200 */
[----:B------:R-:W-:-:S03]  /*1fcb0*/  FMUL R48, R61, R61 ;  /* 0x0000003d3d307220 */ /* 0x000fc60000400000 */
        /* <DEDUP_REMOVED lines=34> */
[----:B------:R-:W1:Y:S08]  /*1fee0*/  @P3 MUFU.EX2 R48, R46 ;  /* 0x0000002e00303308 */ /* 0x000e700000000800 */
[----:B------:R-:W3:Y:S01]  /*1fef0*/  @P5 MUFU.EX2 R50, R47 ;  /* 0x0000002f00325308 */ /* 0x000ee20000000800 */
[----:B------:R-:W-:-:S02]  /*1ff00*/  HADD2.F32 R56, -RZ, R8.H1_H1 ;  /* 0x30000008ff387230 */ /* 0x000fc40000004100 */
[----:B-1----:R-:W-:-:S05]  /*1ff10*/  @P3 FADD R48, -R48, 1 ;  /* 0x3f80000030303421 */ /* 0x002fca0000000100 */
[----:B------:R-:W-:Y:S01]  /*1ff20*/  @P3 LOP3.LUT R46, R48, 0x80000000, R59, 0xb8, !PT ;  /* 0x80000000302e3812 */ /* 0x000fe200078eb83b */
[----:B---3--:R-:W-:-:S05]  /*1ff30*/  @P5 FADD R50, -R50, 1 ;  /* 0x3f80000032325421 */ /* 0x008fca0000000100 */
[----:B------:R-:W-:Y:S01]  /*1ff40*/  @P5 LOP3.LUT R47, R50, 0x80000000, R61, 0xb8, !PT ;  /* 0x80000000322f5812 */ /* 0x000fe200078eb83d */
[----:B------:R-:W-:Y:S01]  /*1ff50*/  FADD R14, R14, 1 ;  /* 0x3f8000000e0e7421 */ /* 0x000fe20000000000 */
        /* <DEDUP_REMOVED lines=13> */
[----:B------:R-:W-:Y:S05]  /*20030*/  WARPSYNC.ALL ;  /* 0x0000000000007948 */ /* 0x000fea0003800000 */
[----:B------:R-:W-:Y:S01]  /*20040*/  BSSY B0, `(.L_x_157) ;  /* 0x000006f000007945 */ /* 0x000fe20003800000 */
[----:B--2---:R-:W-:Y:S01]  /*20050*/  FMUL R49, R17, R54 ;  /* 0x0000003611317220 */ /* 0x004fe20000400000 */
[----:B------:R-:W-:-:S03]  /*20060*/  HADD2.F32 R54, -RZ, R8.H0_H0 ;  /* 0x20000008ff367230 */ /* 0x000fc60000004100 */
[----:B------:R-:W-:Y:S01]  /*20070*/  FFMA R56, R16, R56, R49 ;  /* 0x0000003810387223 */ /* 0x000fe20000000031 */
[----:B------:R-:W-:-:S03]  /*20080*/  FMUL R49, R17, R52 ;  /* 0x0000003411317220 */ /* 0x000fc60000400000 */
[----:B------:R-:W-:Y:S01]  /*20090*/  FMUL R63, R56, 0.70710676908493041992 ;  /* 0x3f3504f3383f7820 */ /* 0x000fe20000400000 */
[----:B------:R-:W-:-:S03]  /*200a0*/  FFMA R54, R16, R54, R49 ;  /* 0x0000003610367223 */ /* 0x000fc60000000031 */
[C---:B------:R-:W-:Y:S01]  /*200b0*/  FMUL R48, R63.reuse, R63 ;  /* 0x0000003f3f307220 */ /* 0x040fe20000400000 */
[----:B------:R-:W-:Y:S01]  /*200c0*/  FSETP.GE.AND P3, PT, |R63|, 1.0029599666595458984, PT ;  /* 0x3f8060fe3f00780b */ /* 0x000fe20003f66200 */
[----:B------:R-:W-:-:S03]  /*200d0*/  FMUL R61, R54, 0.70710676908493041992 ;  /* 0x3f3504f3363d7820 */ /* 0x000fc60000400000 */
        /* <DEDUP_REMOVED lines=33> */
[----:B------:R-:W-:-:S04]  /*202f0*/  FFMA R49, R49, R52, R52 ;  /* 0x0000003431317223 */ /* 0x000fc80000000034 */
[----:B------:R-:W1:Y:S08]  /*20300*/  @P5 MUFU.EX2 R48, R49 ;  /* 0x0000003100305308 */ /* 0x000e700000000800 */
[----:B------:R-:W2:Y:S01]  /*20310*/  @P3 MUFU.EX2 R50, R55 ;  /* 0x0000003700323308 */ /* 0x000ea20000000800 */
[----:B------:R-:W-:Y:S01]  /*20320*/  FMUL R51, R12, 0.5 ;  /* 0x3f0000000c337820 */ /* 0x000fe20000400000 */
[----:B------:R-:W-:Y:S01]  /*20330*/  FMUL R12, R13, 0.5 ;  /* 0x3f0000000d0c7820 */ /* 0x000fe20000400000 */
[----:B------:R-:W-:Y:S01]  /*20340*/  FMUL R13, R24, 0.5 ;  /* 0x3f000000180d7820 */ /* 0x000fe20000400000 */
[----:B-1----:R-:W-:Y:S01]  /*20350*/  @P5 FADD R48, -R48, 1 ;  /* 0x3f80000030305421 */ /* 0x002fe20000000100 */
[----:B------:R-:W-:-:S02]  /*20360*/  FMUL R51, R14, R51 ;  /* 0x000000330e337220 */ /* 0x000fc40000400000 */
[----:B------:R-:W-:Y:S01]  /*20370*/  FMUL R26, R26, R13 ;  /* 0x0000000d1a1a7220 */ /* 0x000fe20000400000 */
[----:B------:R-:W-:Y:S01]  /*20380*/  FMUL R14, R33, 0.5 ;  /* 0x3f000000210e7820 */ /* 0x000fe20000400000 */
[----:B------:R-:W-:Y:S01]  /*20390*/  @P5 LOP3.LUT R49, R48, 0x80000000, R61, 0xb8, !PT ;  /* 0x8000000030315812 */ /* 0x000fe200078eb83d */
[----:B------:R-:W-:Y:S01]  /*203a0*/  FMUL R48, R15, R12 ;  /* 0x0000000c0f307220 */ /* 0x000fe20000400000 */
[----:B------:R-:W-:Y:S01]  /*203b0*/  FMUL R12, R29, 0.5 ;  /* 0x3f0000001d0c7820 */ /* 0x000fe20000400000 */
[----:B--2---:R-:W-:Y:S01]  /*203c0*/  @P3 FADD R50, -R50, 1 ;  /* 0x3f80000032323421 */ /* 0x004fe20000000100 */
[----:B------:R-:W-:Y:S01]  /*203d0*/  FMUL R13, R28, 0.5 ;  /* 0x3f0000001c0d7820 */ /* 0x000fe20000400000 */
[----:B------:R-:W-:Y:S01]  /*203e0*/  FMUL R35, R35, R14 ;  /* 0x0000000e23237220 */ /* 0x000fe20000400000 */
[----:B------:R-:W-:Y:S01]  /*203f0*/  FMUL R31, R31, R12 ;  /* 0x0000000c1f1f7220 */ /* 0x000fe20000400000 */
[----:B------:R-:W-:Y:S01]  /*20400*/  FMUL R12, R37, 0.5 ;  /* 0x3f000000250c7820 */ /* 0x000fe20000400000 */
[----:B------:R-:W-:Y:S01]  /*20410*/  @P3 LOP3.LUT R55, R50, 0x80000000, R63, 0xb8, !PT ;  /* 0x8000000032373812 */ /* 0x000fe200078eb83f */
[----:B------:R-:W-:Y:S01]  /*20420*/  FMUL R30, R30, R13 ;  /* 0x0000000d1e1e7220 */ /* 0x000fe20000400000 */
[----:B------:R-:W-:Y:S01]  /*20430*/  FMUL R14, R41, 0.5 ;  /* 0x3f000000290e7820 */ /* 0x000fe20000400000 */
[----:B------:R-:W-:Y:S01]  /*20440*/  FMUL R24, R25, 0.5 ;  /* 0x3f00000019187820 */ /* 0x000fe20000400000 */
[----:B------:R-:W-:Y:S01]  /*20450*/  FMUL R15, R32, 0.5 ;  /* 0x3f000000200f7820 */ /* 0x000fe20000400000 */
[----:B------:R-:W-:Y:S01]  /*20460*/  FMUL R13, R36, 0.5 ;  /* 0x3f000000240d7820 */ /* 0x000fe20000400000 */
[----:B------:R-:W-:Y:S01]  /*20470*/  FMUL R39, R39, R12 ;  /* 0x0000000c27277220 */ /* 0x000fe20000400000 */
[----:B------:R-:W-:Y:S01]  /*20480*/  FMUL R43, R43, R14 ;  /* 0x0000000e2b2b7220 */ /* 0x000fe20000400000 */
[----:B------:R-:W-:Y:S01]  /*20490*/  FMUL R25, R27, R24 ;  /* 0x000000181b197220 */ /* 0x000fe20000400000 */
[----:B------:R-:W-:Y:S01]  /*204a0*/  FMUL R34, R34, R15 ;  /* 0x0000000f22227220 */ /* 0x000fe20000400000 */
[----:B------:R-:W-:Y:S01]  /*204b0*/  FMUL R38, R38, R13 ;  /* 0x0000000d26267220 */ /* 0x000fe20000400000 */
[----:B------:R-:W-:Y:S01]  /*204c0*/  FMUL R14, R56, 0.5 ;  /* 0x3f000000380e7820 */ /* 0x000fe20000400000 */
[----:B------:R-:W-:Y:S01]  /*204d0*/  FMUL R12, R54, 0.5 ;  /* 0x3f000000360c7820 */ /* 0x000fe20000400000 */
[----:B------:R-:W-:Y:S01]  /*204e0*/  FADD R55, R55, 1 ;  /* 0x3f80000037377421 */ /* 0x000fe20000000000 */
[----:B------:R-:W-:Y:S01]  /*204f0*/  FADD R49, R49, 1 ;  /* 0x3f80000031317421 */ /* 0x000fe20000000000 */
        /* <DEDUP_REMOVED lines=35> */
.L_x_158:
[----:B------:R-:W-:Y:S05]  /*20730*/  BSYNC B0 ;  /* 0x0000000000007941 */ /* 0x000fea0003800000 */
.L_x_157:
[----:B------:R-:W-:Y:S06]  /*20740*/  BAR.SYNC.DEFER_BLOCKING 0x1, 0x100 ;  /* 0x0044000000007b1d */ /* 0x000fec0000010000 */
[----:B------:R-:W-:Y:S04]  /*20750*/  BSSY B0, `(.L_x_159) ;  /* 0x000000a000007945 */ /* 0x000fe80003800000 */
[----:B------:R-:W-:Y:S05]  /*20760*/  @P0 BRA `(.L_x_160) ;  /* 0x0000000000200947 */ /* 0x000fea0003800000 */
[----:B------:R-:W-:-:S06]  /*20770*/  UISETP.NE.AND UP0, UPT, UR43, 0x3, UPT ;  /* 0x000000032b00788c */ /* 0x000fcc000bf05270 */
[----:B------:R-:W-:-:S13]  /*20780*/  PLOP3.LUT P3, PT, PT, PT, UP0, 0x80, 0x0 ;  /* 0x000000000000781c */ /* 0x000fda0003f6f008 */
[----:B------:R-:W-:Y:S05]  /*20790*/  @!P3 BRA `(.L_x_161) ;  /* 0x000000000004b947 */ /* 0x000fea0003800000 */
[----:B------:R-:W-:Y:S01]  /*207a0*/  BPT.TRAP 0x1 ;  /* 0x000000040000795c */ /* 0x000fe20000300000 */
.L_x_161:
[----:B------:R-:W-:-:S04]  /*207b0*/  ULEA UR4, UR8, UR46, 0x3 ;  /* 0x0000002e08047291 */ /* 0x000fc8000f8e183f */
[----:B------:R-:W-:-:S04]  /*207c0*/  UIADD3 UR4, UR4, 0x50, URZ ;  /* 0x0000005004047890 */ /* 0x000fc8000fffe03f */
[----:B------:R-:W-:-:S09]  /*207d0*/  UPRMT UR4, UR52, 0x654, UR4 ;  /* 0x0000065434047896 */ /* 0x000fd20008000004 */
[----:B------:R-:W-:Y:S03]  /*207e0*/  SYNCS.ARRIVE.TRANS64.RED.A1T0 RZ, [UR4], RZ ;  /* 0x000000ffffff79a7 */ /* 0x000fe60008100404 */
.L_x_160:
[----:B------:R-:W-:Y:S05]  /*207f0*/  BSYNC B0 ;  /* 0x0000000000007941 */ /* 0x000fea0003800000 */
.L_x_159:
        /* <DEDUP_REMOVED lines=9> */
.L_x_164:
[----:B-1----:R-:W-:Y:S01]  /*20890*/  LEA R12, R0, UR46, 0x3 ;  /* 0x0000002e000c7c11 */ /* 0x002fe2000f8e18ff */
[----:B------:R-:W-:Y:S01]  /*208a0*/  BSSY B1, `(.L_x_165) ;  /* 0x0000006000017945 */ /* 0x000fe20003800000 */
[----:B------:R-:W-:Y:S02]  /*208b0*/  SHF.L.U32 R13, R2, 0x1f, RZ ;  /* 0x0000001f020d7819 */ /* 0x000fe400000006ff */
[----:B------:R-:W-:Y:S02]  /*208c0*/  @!P4 LEA R15, R0, R19, 0xd ;  /* 0x00000013000fc211 */ /* 0x000fe400078e68ff */
[----:B------:R-:W1:Y:S02]  /*208d0*/  SYNCS.PHASECHK.TRANS64.TRYWAIT P3, [R12+URZ+0x30], R13 ;  /* 0x0000300d0c0075a7 */ /* 0x000e64000806017f */
[----:B------:R-:W-:Y:S01]  /*208e0*/  @!P4 LEA R14, R18, R15, 0x1 ;  /* 0x0000000f120ec211 */ /* 0x000fe200078e08ff */
[----:B-1----:R-:W-:Y:S06]  /*208f0*/  @!P3 BRA `(.L_x_166) ;  /* 0x000000e80098b947 */ /* 0x002fec0003800000 */
.L_x_370:
[----:B------:R-:W-:Y:S05]  /*20900*/  BSYNC B1 ;  /* 0x0000000000017941 */ /* 0x000fea0003800000 */
.L_x_165:
        /* <DEDUP_REMOVED lines=8> */
.L_x_163:
[----:B------:R-:W-:Y:S05]  /*20990*/  BSYNC B0 ;  /* 0x0000000000007941 */ /* 0x000fea0003800000 */
.L_x_162:
[--C-:B-1-3--:R-:W-:Y:S02]  /*209a0*/  HADD2.F32 R12, -RZ, R9.reuse.H0_H0 ;  /* 0x20000009ff0c7230 */ /* 0x10afe40000004100 */
[C---:B------:R-:W-:Y:S01]  /*209b0*/  FMUL R13, R17.reuse, R106 ;  /* 0x0000006a110d7220 */ /* 0x040fe20000400000 */
[----:B------:R-:W-:Y:S02]  /*209c0*/  HADD2.F32 R14, -RZ, R9.H1_H1 ;  /* 0x30000009ff0e7230 */ /* 0x000fe40000004100 */
[C---:B------:R-:W-:Y:S01]  /*209d0*/  FMUL R107, R17.reuse, R107 ;  /* 0x0000006b116b7220 */ /* 0x040fe20000400000 */
[----:B------:R-:W-:Y:S01]  /*209e0*/  FMUL R105, R17, R105 ;  /* 0x0000006911697220 */ /* 0x000fe20000400000 */
[C---:B------:R-:W-:Y:S01]  /*209f0*/  FFMA R12, R16.reuse, R12, R13 ;  /* 0x0000000c100c7223 */ /* 0x040fe2000000000d */
[----:B------:R-:W-:Y:S02]  /*20a00*/  HADD2.F32 R56, -RZ, R8.H0_H0 ;  /* 0x20000008ff387230 */ /* 0x000fe40000004100 */
[----:B------:R-:W-:Y:S01]  /*20a10*/  FFMA R13, R16, R14, R107 ;  /* 0x0000000e100d7223 */ /* 0x000fe2000000006b */
[----:B------:R-:W-:Y:S05]  /*20a20*/  WARPSYNC.ALL ;  /* 0x0000000000007948 */ /* 0x000fea0003800000 */
[----:B------:R-:W-:Y:S01]  /*20a30*/  FMUL R35, R12, 0.70710676908493041992 ;  /* 0x3f3504f30c237820 */ /* 0x000fe20000400000 */
[----:B------:R-:W-:Y:S01]  /*20a40*/  FMUL R30, R13, 0.70710676908493041992 ;  /* 0x3f3504f30d1e7820 */ /* 0x000fe20000400000 */
[----:B------:R-:W-:Y:S02]  /*20a50*/  BSSY B0, `(.L_x_167) ;  /* 0x00001d2000007945 */ /* 0x000fe40003800000 */
[C---:B------:R-:W-:Y:S01]  /*20a60*/  FMUL R14, R35.reuse, R35 ;  /* 0x00000023230e7220 */ /* 0x040fe20000400000 */
[----:B------:R-:W-:Y:S01]  /*20a70*/  FSETP.GE.AND P3, PT, |R35|, 1.0029599666595458984, PT ;  /* 0x3f8060fe2300780b */ /* 0x000fe20003f66200 */
[C---:B------:R-:W-:Y:S01]  /*20a80*/  FMUL R24, R30.reuse, R30 ;  /* 0x0000001e1e187220 */ /* 0x040fe20000400000 */
[----:B------:R-:W-:-:S02]  /*20a90*/  FSETP.GE.AND P5, PT, |R30|, 1.0029599666595458984, PT ;  /* 0x3f8060fe1e00780b */ /* 0x000fc40003fa6200 */
[----:B------:R-:W-:Y:S02]  /*20aa0*/  FSEL R14, |R35|, R14, P3 ;  /* 0x0000000e230e7208 */ /* 0x000fe40001800200 */
[----:B------:R-:W-:Y:S02]  /*20ab0*/  FSEL R15, R168, 8.4834944573231041431e-05, P3 ;  /* 0x38b1e96aa80f7808 */ /* 0x000fe40001800000 */
[----:B------:R-:W-:Y:S02]  /*20ac0*/  FSEL R25, -R166, -0.00082130916416645050049, P3 ;  /* 0xba574d20a6197808 */ /* 0x000fe40001800100 */
[----:B------:R-:W-:Y:S02]  /*20ad0*/  FSEL R27, R164, 0.0052134888246655464172, P3 ;  /* 0x3baad5eaa41b7808 */ /* 0x000fe40001800000 */
[----:B------:R-:W-:Y:S01]  /*20ae0*/  FSEL R24, |R30|, R24, P5 ;  /* 0x000000181e187208 */ /* 0x000fe20002800200 */
[----:B------:R-:W-:Y:S01]  /*20af0*/  FFMA R15, R14, R15, R25 ;  /* 0x0000000f0e0f7223 */ /* 0x000fe20000000019 */
[----:B------:R-:W-:-:S02]  /*20b00*/  FSEL R29, R168, 8.4834944573231041431e-05, P5 ;  /* 0x38b1e96aa81d7808 */ /* 0x000fc40002800000 */
        /* <DEDUP_REMOVED lines=294> */
[C---:B------:R-:W-:Y:S01]  /*21d70*/  FMUL R63, R45.reuse, 0.70710676908493041992 ;  /* 0x3f3504f32d3f7820 */ /* 0x040fe20000400000 */
[----:B------:R-:W-:Y:S01]  /*21d80*/  FMUL R45, R45, 0.5 ;  /* 0x3f0000002d2d7820 */ /* 0x000fe20000400000 */
[----:B-1----:R-:W-:Y:S02]  /*21d90*/  @P3 FADD R46, -R46, 1 ;  /* 0x3f8000002e2e3421 */ /* 0x002fe40000000100 */
[----:B------:R-:W-:-:S03]  /*21da0*/  FMUL R48, R63, R63 ;  /* 0x0000003f3f307220 */ /* 0x000fc60000400000 */
[----:B------:R-:W-:Y:S01]  /*21db0*/  @P3 LOP3.LUT R42, R46, 0x80000000, R55, 0xb8, !PT ;  /* 0x800000002e2a3812 */ /* 0x000fe200078eb837 */
[C---:B------:R-:W-:Y:S01]  /*21dc0*/  FMUL R46, R59.reuse, R59 ;  /* 0x0000003b3b2e7220 */ /* 0x040fe20000400000 */
[----:B------:R-:W-:Y:S01]  /*21dd0*/  FSETP.GE.AND P3, PT, |R59|, 1.0029599666595458984, PT ;  /* 0x3f8060fe3b00780b */ /* 0x000fe20003f66200 */
[----:B--2---:R-:W-:Y:S02]  /*21de0*/  @P5 FADD R47, -R47, 1 ;  /* 0x3f8000002f2f5421 */ /* 0x004fe40000000100 */
[----:B------:R-:W-:Y:S01]  /*21df0*/  FADD R42, R42, 1 ;  /* 0x3f8000002a2a7421 */ /* 0x000fe20000000000 */
[----:B------:R-:W-:Y:S02]  /*21e00*/  FSEL R46, |R59|, R46, P3 ;  /* 0x0000002e3b2e7208 */ /* 0x000fe40001800200 */
[----:B------:R-:W-:Y:S02]  /*21e10*/  @P5 LOP3.LUT R43, R47, 0x80000000, R50, 0xb8, !PT ;  /* 0x800000002f2b5812 */ /* 0x000fe400078eb832 */
[----:B------:R-:W-:-:S02]  /*21e20*/  FSEL R47, R168, 8.4834944573231041431e-05, P3 ;  /* 0x38b1e96aa82f7808 */ /* 0x000fc40001800000 */
[----:B------:R-:W-:Y:S01]  /*21e30*/  FSEL R49, -R166, -0.00082130916416645050049, P3 ;  /* 0xba574d20a6317808 */ /* 0x000fe20001800100 */
[----:B------:R-:W-:Y:S01]  /*21e40*/  FADD R43, R43, 1 ;  /* 0x3f8000002b2b7421 */ /* 0x000fe20000000000 */
[----:B------:R-:W-:Y:S02]  /*21e50*/  FSETP.GE.AND P5, PT, |R63|, 1.0029599666595458984, PT ;  /* 0x3f8060fe3f00780b */ /* 0x000fe40003fa6200 */
[----:B------:R-:W-:Y:S01]  /*21e60*/  FSEL R51, -R163, -0.026868773624300956726, P3 ;  /* 0xbcdc1be7a3337808 */ /* 0x000fe20001800100 */
[----:B------:R-:W-:Y:S01]  /*21e70*/  FFMA R47, R46, R47, R49 ;  /* 0x0000002f2e2f7223 */ /* 0x000fe20000000031 */
[----:B------:R-:W-:Y:S02]  /*21e80*/  FSEL R49, R164, 0.0052134888246655464172, P3 ;  /* 0x3baad5eaa4317808 */ /* 0x000fe40001800000 */
[----:B------:R-:W-:Y:S02]  /*21e90*/  FSEL R50, |R63|, R48, P5 ;  /* 0x000000303f327208 */ /* 0x000fe40002800200 */
[----:B------:R-:W-:Y:S01]  /*21ea0*/  FSEL R53, R168, 8.4834944573231041431e-05, P5 ;  /* 0x38b1e96aa8357808 */ /* 0x000fe20002800000 */
[----:B------:R-:W-:Y:S01]  /*21eb0*/  FFMA R47, R46, R47, R49 ;  /* 0x0000002f2e2f7223 */ /* 0x000fe20000000031 */
[----:B------:R-:W-:-:S02]  /*21ec0*/  FSEL R55, -R166, -0.00082130916416645050049, P5 ;  /* 0xba574d20a6377808 */ /* 0x000fc40002800100 */
[----:B------:R-:W-:Y:S01]  /*21ed0*/  FSEL R57, R164, 0.0052134888246655464172, P5 ;  /* 0x3baad5eaa4397808 */ /* 0x000fe20002800000 */
[----:B------:R-:W-:Y:S01]  /*21ee0*/  FFMA R47, R46, R47, R51 ;  /* 0x0000002f2e2f7223 */ /* 0x000fe20000000033 */
[----:B------:R-:W-:Y:S01]  /*21ef0*/  FSEL R49, R162, 0.11284004896879196167, P3 ;  /* 0x3de718afa2317808 */ /* 0x000fe20001800000 */
[C---:B------:R-:W-:Y:S01]  /*21f00*/  FFMA R53, R50.reuse, R53, R55 ;  /* 0x0000003532357223 */ /* 0x040fe20000000037 */
[----:B------:R-:W-:Y:S02]  /*21f10*/  FSEL R55, -R163, -0.026868773624300956726, P5 ;  /* 0xbcdc1be7a3377808 */ /* 0x000fe40002800100 */
[C---:B------:R-:W-:Y:S01]  /*21f20*/  FSEL R51, R161.reuse, -0.37612664699554443359, P3 ;  /* 0xbec093aca1337808 */ /* 0x040fe20001800000 */
        /* <DEDUP_REMOVED lines=14> */
[----:B------:R-:W-:Y:S01]  /*22010*/  FFMA R51, R50, R51, R46 ;  /* 0x0000003332337223 */ /* 0x000fe2000000002e */
[----:B------:R-:W-:Y:S01]  /*22020*/  HADD2.F32 R47, -RZ, R8.H1_H1 ;  /* 0x30000008ff2f7230 */ /* 0x000fe20000004100 */
[----:B------:R-:W1:Y:S02]  /*22030*/  @P3 MUFU.EX2 R46, R52 ;  /* 0x00000034002e3308 */ /* 0x000e640000000800 */
[----:B------:R-:W-:Y:S02]  /*22040*/  FFMA R54, R51, R48, R48 ;  /* 0x0000003033367223 */ /* 0x000fe40000000030 */
[----:B------:R-:W-:Y:S01]  /*22050*/  FFMA R105, R16, R47, R105 ;  /* 0x0000002f10697223 */ /* 0x000fe20000000069 */
[----:B------:R-:W-:-:S03]  /*22060*/  FMUL R47, R17, R104 ;  /* 0x00000068112f7220 */ /* 0x000fc60000400000 */
[----:B------:R-:W2:Y:S01]  /*22070*/  @P5 MUFU.EX2 R48, R54 ;  /* 0x0000003600305308 */ /* 0x000ea20000000800 */
[----:B------:R-:W-:Y:S01]  /*22080*/  FMUL R61, R105, 0.70710676908493041992 ;  /* 0x3f3504f3693d7820 */ /* 0x000fe20000400000 */
[----:B------:R-:W-:Y:S01]  /*22090*/  FFMA R56, R16, R56, R47 ;  /* 0x0000003810387223 */ /* 0x000fe2000000002f */
[----:B-1----:R-:W-:-:S05]  /*220a0*/  @P3 FADD R46, -R46, 1 ;  /* 0x3f8000002e2e3421 */ /* 0x002fca0000000100 */
[----:B------:R-:W-:Y:S01]  /*220b0*/  @P3 LOP3.LUT R52, R46, 0x80000000, R59, 0xb8, !PT ;  /* 0x800000002e343812 */ /* 0x000fe200078eb83b */
[C---:B------:R-:W-:Y:S01]  /*220c0*/  FMUL R46, R61.reuse, R61 ;  /* 0x0000003d3d2e7220 */ /* 0x040fe20000400000 */
[C---:B------:R-:W-:Y:S01]  /*220d0*/  FSETP.GE.AND P3, PT, |R61|.reuse, 1.0029599666595458984, PT ;  /* 0x3f8060fe3d00780b */ /* 0x040fe20003f66200 */
[----:B--2---:R-:W-:Y:S01]  /*220e0*/  @P5 FADD R48, -R48, 1 ;  /* 0x3f80000030305421 */ /* 0x004fe20000000100 */
[----:B------:R-:W-:Y:S01]  /*220f0*/  FMUL R59, R56, 0.70710676908493041992 ;  /* 0x3f3504f3383b7820 */ /* 0x000fe20000400000 */
[----:B------:R-:W-:Y:S01]  /*22100*/  FADD R52, R52, 1 ;  /* 0x3f80000034347421 */ /* 0x000fe20000000000 */
[----:B------:R-:W-:Y:S02]  /*22110*/  FSEL R47, R168, 8.4834944573231041431e-05, P3 ;  /* 0x38b1e96aa82f7808 */ /* 0x000fe40001800000 */
[----:B------:R-:W-:Y:S02]  /*22120*/  @P5 LOP3.LUT R54, R48, 0x80000000, R63, 0xb8, !PT ;  /* 0x8000000030365812 */ /* 0x000fe400078eb83f */
[----:B------:R-:W-:Y:S01]  /*22130*/  FSEL R48, |R61|, R46, P3 ;  /* 0x0000002e3d307208 */ /* 0x000fe20001800200 */
[C---:B------:R-:W-:Y:S01]  /*22140*/  FMUL R46, R59.reuse, R59 ;  /* 0x0000003b3b2e7220 */ /* 0x040fe20000400000 */
[----:B------:R-:W-:Y:S01]  /*22150*/  FSEL R49, -R166, -0.00082130916416645050049, P3 ;  /* 0xba574d20a6317808 */ /* 0x000fe20001800100 */
[----:B------:R-:W-:Y:S01]  /*22160*/  FADD R54, R54, 1 ;  /* 0x3f80000036367421 */ /* 0x000fe20000000000 */
[----:B------:R-:W-:-:S02]  /*22170*/  FSETP.GE.AND P5, PT, |R59|, 1.0029599666595458984, PT ;  /* 0x3f8060fe3b00780b */ /* 0x000fc40003fa6200 */
[----:B------:R-:W-:Y:S01]  /*22180*/  FSEL R53, R164, 0.0052134888246655464172, P3 ;  /* 0x3baad5eaa4357808 */ /* 0x000fe20001800000 */
[----:B------:R-:W-:Y:S01]  /*22190*/  FFMA R51, R48, R47, R49 ;  /* 0x0000002f30337223 */ /* 0x000fe20000000031 */
[----:B------:R-:W-:Y:S01]  /*221a0*/  FSEL R46, |R59|, R46, P5 ;  /* 0x0000002e3b2e7208 */ /* 0x000fe20002800200 */
[----:B------:R-:W-:Y:S01]  /*221b0*/  FMUL R45, R54, R45 ;  /* 0x0000002d362d7220 */ /* 0x000fe20000400000 */
        /* <DEDUP_REMOVED lines=48> */
[----:B--2---:R-:W-:-:S03]  /*224c0*/  @P5 FADD R46, -R46, 1 ;  /* 0x3f8000002e2e5421 */ /* 0x004fc60000000100 */
[----:B------:R-:W-:Y:S02]  /*224d0*/  FADD R53, R53, 1 ;  /* 0x3f80000035357421 */ /* 0x000fe40000000000 */
        /* <DEDUP_REMOVED lines=41> */
.L_x_168:
[----:B------:R-:W-:Y:S05]  /*22770*/  BSYNC B0 ;  /* 0x0000000000007941 */ /* 0x000fea0003800000 */
.L_x_167:
[----:B------:R-:W-:Y:S06]  /*22780*/  BAR.SYNC.DEFER_BLOCKING 0x1, 0x100 ;  /* 0x0044000000007b1d */ /* 0x000fec0000010000 */
[----:B------:R-:W-:Y:S04]  /*22790*/  BSSY B0, `(.L_x_169) ;  /* 0x000000a000007945 */ /* 0x000fe80003800000 */
[----:B------:R-:W-:Y:S05]  /*227a0*/  @P0 BRA `(.L_x_170) ;  /* 0x0000000000200947 */ /* 0x000fea0003800000 */
[----:B------:R-:W-:-:S06]  /*227b0*/  UISETP.NE.AND UP0, UPT, UR43, 0x3, UPT ;  /* 0x000000032b00788c */ /* 0x000fcc000bf05270 */
[----:B------:R-:W-:-:S13]  /*227c0*/  PLOP3.LUT P3, PT, PT, PT, UP0, 0x80, 0x0 ;  /* 0x000000000000781c */ /* 0x000fda0003f6f008 */
[----:B------:R-:W-:Y:S05]  /*227d0*/  @!P3 BRA `(.L_x_171) ;  /* 0x000000000004b947 */ /* 0x000fea0003800000 */
[----:B------:R-:W-:Y:S01]  /*227e0*/  BPT.TRAP 0x1 ;  /* 0x000000040000795c */ /* 0x000fe20000300000 */
.L_x_171:
[----:B------:R-:W-:-:S04]  /*227f0*/  ULEA UR4, UR8, UR46, 0x3 ;  /* 0x0000002e08047291 */ /* 0x000fc8000f8e183f */
[----:B------:R-:W-:-:S04]  /*22800*/  UIADD3 UR4, UR4, 0x50, URZ ;  /* 0x0000005004047890 */ /* 0x000fc8000fffe03f */
[----:B------:R-:W-:-:S09]  /*22810*/  UPRMT UR4, UR52, 0x654, UR4 ;  /* 0x0000065434047896 */ /* 0x000fd20008000004 */
[----:B------:R-:W-:Y:S03]  /*22820*/  SYNCS.ARRIVE.TRANS64.RED.A1T0 RZ, [UR4], RZ ;  /* 0x000000ffffff79a7 */ /* 0x000fe60008100404 */
.L_x_170:
[----:B------:R-:W-:Y:S05]  /*22830*/  BSYNC B0 ;  /* 0x0000000000007941 */ /* 0x000fea0003800000 */
.L_x_169:
        /* <DEDUP_REMOVED lines=9> */
.L_x_174:
[----:B-1----:R-:W-:Y:S01]  /*228d0*/  LEA R12, R0, UR46, 0x3 ;  /* 0x0000002e000c7c11 */ /* 0x002fe2000f8e18ff */
[----:B------:R-:W-:Y:S01]  /*228e0*/  BSSY B1, `(.L_x_175) ;  /* 0x0000006000017945 */ /* 0x000fe20003800000 */
[----:B------:R-:W-:Y:S02]  /*228f0*/  SHF.L.U32 R13, R2, 0x1f, RZ ;  /* 0x0000001f020d7819 */ /* 0x000fe400000006ff */
[----:B------:R-:W-:Y:S02]  /*22900*/  @!P4 LEA R15, R0, R19, 0xd ;  /* 0x00000013000fc211 */ /* 0x000fe400078e68ff */
[----:B------:R-:W1:Y:S02]  /*22910*/  SYNCS.PHASECHK.TRANS64.TRYWAIT P3, [R12+URZ+0x30], R13 ;  /* 0x0000300d0c0075a7 */ /* 0x000e64000806017f */
[----:B------:R-:W-:Y:S01]  /*22920*/  @!P4 LEA R14, R18, R15, 0x1 ;  /* 0x0000000f120ec211 */ /* 0x000fe200078e08ff */
[----:B-1----:R-:W-:Y:S06]  /*22930*/  @!P3 BRA `(.L_x_176) ;  /* 0x000000c8009cb947 */ /* 0x002fec0003800000 */
.L_x_371:
[----:B------:R-:W-:Y:S05]  /*22940*/  BSYNC B1 ;  /* 0x0000000000017941 */ /* 0x000fea0003800000 */
.L_x_175:
        /* <DEDUP_REMOVED lines=8> */
.L_x_173:
[----:B------:R-:W-:Y:S05]  /*229d0*/  BSYNC B0 ;  /* 0x0000000000007941 */ /* 0x000fea0003800000 */
.L_x_172:
        /* <DEDUP_REMOVED lines=211> */
[----:B------:R-:W-:-:S04]  /*23710*/  FMUL R37, R17, R46 ;  /* 0x0000002e11257220 */ /* 0x000fc80000400000 */
[----:B------:R-:W-:Y:S01]  /*23720*/  FFMA R36, R16, R36, R37 ;  /* 0x0000002410247223 */ /* 0x000fe20000000025 */
[----:B-1----:R-:W-:-:S03]  /*23730*/  @P3 FADD R38, -R38, 1 ;  /* 0x3f80000026263421 */ /* 0x002fc60000000100 */
[----:B------:R-:W-:Y:S02]  /*23740*/  FMUL R51, R36, 0.70710676908493041992 ;  /* 0x3f3504f324337820 */ /* 0x000fe40000400000 */
[----:B------:R-:W-:Y:S02]  /*23750*/  @P3 LOP3.LUT R34, R38, 0x80000000, R47, 0xb8, !PT ;  /* 0x8000000026223812 */ /* 0x000fe400078eb82f */
[----:B------:R-:W-:Y:S01]  /*23760*/  FMUL R38, R51, R51 ;  /* 0x0000003333267220 */ /* 0x000fe20000400000 */
[----:B--2---:R-:W-:Y:S01]  /*23770*/  @P5 FADD R39, -R39, 1 ;  /* 0x3f80000027275421 */ /* 0x004fe20000000100 */
[----:B------:R-:W-:-:S04]  /*23780*/  FSETP.GE.AND P3, PT, |R51|, 1.0029599666595458984, PT ;  /* 0x3f8060fe3300780b */ /* 0x000fc80003f66200 */
[----:B------:R-:W-:Y:S02]  /*23790*/  @P5 LOP3.LUT R35, R39, 0x80000000, R42, 0xb8, !PT ;  /* 0x8000000027235812 */ /* 0x000fe400078eb82a */
        /* <DEDUP_REMOVED lines=11> */
[----:B------:R-:W-:-:S03]  /*23850*/  FSEL R41, R160, 0.12837915122509002686, P3 ;  /* 0x3e0375d3a0297808 */ /* 0x000fc60001800000 */
[----:B------:R-:W-:-:S04]  /*23860*/  FFMA R39, R38, R39, R43 ;  /* 0x0000002726277223 */ /* 0x000fc8000000002b */
[----:B------:R-:W-:Y:S01]  /*23870*/  FFMA R38, R38, R39, R41 ;  /* 0x0000002726267223 */ /* 0x000fe20000000029 */
[C---:B------:R-:W-:Y:S02]  /*23880*/  FMUL R41, R17.reuse, R52 ;  /* 0x0000003411297220 */ /* 0x040fe40000400000 */
[----:B------:R-:W2:Y:S04]  /*23890*/  LDL.LU R52, [R1+0x1b8] ;  /* 0x0001b80001347983 */ /* 0x000ea80000300800 */
[----:B------:R-:W3:Y:S01]  /*238a0*/  LDL.LU R56, [R1+0x184] ;  /* 0x0001840001387983 */ /* 0x000ee20000300800 */
[----:B------:R-:W-:Y:S02]  /*238b0*/  HADD2.F32 R40, -RZ, R5.H1_H1 ;  /* 0x30000005ff287230 */ /* 0x000fe40000004100 */
[----:B------:R-:W-:-:S04]  /*238c0*/  FMUL R37, R17, R44 ;  /* 0x0000002c11257220 */ /* 0x000fc80000400000 */
[----:B------:R-:W-:-:S04]  /*238d0*/  FFMA R37, R16, R40, R37 ;  /* 0x0000002810257223 */ /* 0x000fc80000000025 */
[----:B------:R-:W-:-:S04]  /*238e0*/  FMUL R46, R37, 0.70710676908493041992 ;  /* 0x3f3504f3252e7820 */ /* 0x000fc80000400000 */
[C---:B------:R-:W-:Y:S01]  /*238f0*/  FMUL R40, R46.reuse, R46 ;  /* 0x0000002e2e287220 */ /* 0x040fe20000400000 */
        /* <DEDUP_REMOVED lines=9> */
[----:B------:R-:W-:Y:S01]  /*23990*/  FFMA R45, R40, R45, R47 ;  /* 0x0000002d282d7223 */ /* 0x000fe2000000002f */
[----:B------:R-:W-:-:S03]  /*239a0*/  FSEL R47, R161, -0.37612664699554443359, P5 ;  /* 0xbec093aca12f7808 */ /* 0x000fc60002800000 */
[----:B------:R-:W-:Y:S01]  /*239b0*/  FFMA R45, R40, R45, R49 ;  /* 0x0000002d282d7223 */ /* 0x000fe20000000031 */
[----:B------:R-:W-:Y:S02]  /*239c0*/  FSEL R43, -|R51|, R51, P3 ;  /* 0x00000033332b7208 */ /* 0x000fe40001800300 */
[----:B------:R-:W-:Y:S01]  /*239d0*/  FSEL R42, R160, 0.12837915122509002686, P5 ;  /* 0x3e0375d3a02a7808 */ /* 0x000fe20002800000 */
[----:B------:R-:W-:Y:S01]  /*239e0*/  FFMA R45, R40, R45, R47 ;  /* 0x0000002d282d7223 */ /* 0x000fe2000000002f */
[----:B------:R-:W-:Y:S01]  /*239f0*/  FSEL R44, -|R46|, R46, P5 ;  /* 0x0000002e2e2c7208 */ /* 0x000fe20002800300 */
[----:B------:R-:W-:Y:S02]  /*23a00*/  FFMA R38, R38, R43, R43 ;  /* 0x0000002b26267223 */ /* 0x000fe4000000002b */
[----:B------:R-:W-:Y:S02]  /*23a10*/  FFMA R45, R40, R45, R42 ;  /* 0x0000002d282d7223 */ /* 0x000fe4000000002a */
[----:B------:R-:W1:Y:S02]  /*23a20*/  @P3 MUFU.EX2 R42, R38 ;  /* 0x00000026002a3308 */ /* 0x000e640000000800 */
[----:B------:R-:W-:Y:S01]  /*23a30*/  FFMA R39, R45, R44, R44 ;  /* 0x0000002c2d277223 */ /* 0x000fe2000000002c */
[----:B------:R-:W-:-:S05]  /*23a40*/  HADD2.F32 R40, -RZ, R6.H0_H0 ;  /* 0x20000006ff287230 */ /* 0x000fca0000004100 */
[----:B------:R-:W4:Y:S01]  /*23a50*/  @P5 MUFU.EX2 R43, R39 ;  /* 0x00000027002b5308 */ /* 0x000f220000000800 */
[----:B------:R-:W-:Y:S01]  /*23a60*/  FFMA R40, R16, R40, R41 ;  /* 0x0000002810287223 */ /* 0x000fe20000000029 */
[----:B------:R-:W-:Y:S02]  /*23a70*/  HADD2.F32 R44, -RZ, R6.H1_H1 ;  /* 0x30000006ff2c7230 */ /* 0x000fe40000004100 */
[----:B------:R-:W-:Y:S01]  /*23a80*/  FMUL R41, R17, R48 ;  /* 0x0000003011297220 */ /* 0x000fe20000400000 */
[----:B------:R-:W-:Y:S01]  /*23a90*/  FMUL R55, R40, 0.70710676908493041992 ;  /* 0x3f3504f328377820 */ /* 0x000fe20000400000 */
[----:B-1----:R-:W-:Y:S02]  /*23aa0*/  @P3 FADD R42, -R42, 1 ;  /* 0x3f8000002a2a3421 */ /* 0x002fe40000000100 */
[----:B------:R-:W-:-:S03]  /*23ab0*/  FFMA R41, R16, R44, R41 ;  /* 0x0000002c10297223 */ /* 0x000fc60000000029 */
        /* <DEDUP_REMOVED lines=39> */
[----:B------:R-:W-:Y:S02]  /*23d30*/  @P3 MUFU.EX2 R44, R42 ;  /* 0x0000002a002c3308 */ /* 0x000fe40000000800 */
[----:B------:R-:W-:Y:S01]  /*23d40*/  FFMA R45, R46, R45, R45 ;  /* 0x0000002d2e2d7223 */ /* 0x000fe2000000002d */
[----:B------:R-:W-:-:S05]  /*23d50*/  HADD2.F32 R46, -RZ, R7.H0_H0 ;  /* 0x20000007ff2e7230 */ /* 0x000fca0000004100 */
[----:B------:R-:W1:Y:S01]  /*23d60*/  @P5 MUFU.EX2 R48, R45 ;  /* 0x0000002d00305308 */ /* 0x000e620000000800 */
[----:B------:R-:W-:Y:S02]  /*23d70*/  HADD2.F32 R49, -RZ, R7.H1_H1 ;  /* 0x30000007ff317230 */ /* 0x000fe40000004100 */
[----:B------:R-:W-:Y:S01]  /*23d80*/  FMUL R47, R17, R50 ;  /* 0x00000032112f7220 */ /* 0x000fe20000400000 */
[----:B-1----:R-:W-:-:S05]  /*23d90*/  @P5 FADD R48, -R48, 1 ;  /* 0x3f80000030305421 */ /* 0x002fca0000000100 */
[----:B------:R-:W-:Y:S01]  /*23da0*/  @P5 LOP3.LUT R45, R48, 0x80000000, R57, 0xb8, !PT ;  /* 0x80000000302d5812 */ /* 0x000fe200078eb839 */
[----:B------:R-:W-:Y:S02]  /*23db0*/  HADD2.F32 R58, -RZ, R8.H1_H1 ;  /* 0x30000008ff3a7230 */ /* 0x000fe40000004100 */
[----:B------:R-:W-:Y:S01]  /*23dc0*/  FADD R14, R14, 1 ;  /* 0x3f8000000e0e7421 */ /* 0x000fe20000000000 */
[----:B--2---:R-:W-:-:S04]  /*23dd0*/  FMUL R43, R17, R52 ;  /* 0x00000034112b7220 */ /* 0x004fc80000400000 */
[----:B------:R-:W-:Y:S01]  /*23de0*/  FFMA R43, R16, R46, R43 ;  /* 0x0000002e102b7223 */ /* 0x000fe2000000002b */
[----:B------:R-:W-:-:S03]  /*23df0*/  @P3 FADD R46, -R44, 1 ;  /* 0x3f8000002c2e3421 */ /* 0x000fc60000000100 */
[----:B------:R-:W-:Y:S01]  /*23e00*/  FMUL R59, R43, 0.70710676908493041992 ;  /* 0x3f3504f32b3b7820 */ /* 0x000fe20000400000 */
[----:B------:R-:W-:Y:S01]  /*23e10*/  FFMA R44, R16, R49, R47 ;  /* 0x00000031102c7223 */ /* 0x000fe2000000002f */
[----:B------:R-:W-:Y:S02]  /*23e20*/  @P3 LOP3.LUT R42, R46, 0x80000000, R55, 0xb8, !PT ;  /* 0x800000002e2a3812 */ /* 0x000fe400078eb837 */
        /* <DEDUP_REMOVED lines=37> */
[----:B------:R-:W-:-:S06]  /*24080*/  FFMA R54, R51, R48, R48 ;  /* 0x0000003033367223 */ /* 0x000fcc0000000030 */
        /* <DEDUP_REMOVED lines=52> */
[----:B------:R-:W-:Y:S01]  /*243d0*/  FADD R15, R15, 1 ;  /* 0x3f8000000f0f7421 */ /* 0x000fe20000000000 */
[----:B------:R-:W-:Y:S01]  /*243e0*/  FMUL R13, R24, 0.5 ;  /* 0x3f000000180d7820 */ /* 0x000fe20000400000 */
[----:B------:R-:W-:Y:S01]  /*243f0*/  FADD R26, R26, 1 ;  /* 0x3f8000001a1a7421 */ /* 0x000fe20000000000 */
[----:B-1----:R-:W-:Y:S01]  /*24400*/  @P5 FADD R46, -R46, 1 ;  /* 0x3f8000002e2e5421 */ /* 0x002fe20000000100 */
[----:B------:R-:W-:Y:S01]  /*24410*/  FMUL R24, R25, 0.5 ;  /* 0x3f00000019187820 */ /* 0x000fe20000400000 */
[----:B------:R-:W-:Y:S01]  /*24420*/  FMUL R25, R14, R49 ;  /* 0x000000310e197220 */ /* 0x000fe20000400000 */
[----:B------:R-:W-:-:S02]  /*24430*/  FMUL R26, R26, R13 ;  /* 0x0000000d1a1a7220 */ /* 0x000fc40000400000 */
[----:B------:R-:W-:Y:S01]  /*24440*/  @P5 LOP3.LUT R47, R46, 0x80000000, R59, 0xb8, !PT ;  /* 0x800000002e2f5812 */ /* 0x000fe200078eb83b */
[----:B------:R-:W-:Y:S01]  /*24450*/  FMUL R46, R15, R12 ;  /* 0x0000000c0f2e7220 */ /* 0x000fe20000400000 */
[----:B------:R-:W-:Y:S01]  /*24460*/  FMUL R12, R29, 0.5 ;  /* 0x3f0000001d0c7820 */ /* 0x000fe20000400000 */
[----:B--2---:R-:W-:Y:S01]  /*24470*/  @P3 FADD R48, -R48, 1 ;  /* 0x3f80000030303421 */ /* 0x004fe20000000100 */
[----:B------:R-:W-:Y:S01]  /*24480*/  FMUL R14, R33, 0.5 ;  /* 0x3f000000210e7820 */ /* 0x000fe20000400000 */
[----:B------:R-:W-:Y:S01]  /*24490*/  FADD R31, R31, 1 ;  /* 0x3f8000001f1f7421 */ /* 0x000fe20000000000 */
[----:B------:R-:W-:Y:S01]  /*244a0*/  FADD R35, R35, 1 ;  /* 0x3f80000023237421 */ /* 0x000fe20000000000 */
[----:B------:R-:W-:Y:S01]  /*244b0*/  FMUL R13, R28, 0.5 ;  /* 0x3f0000001c0d7820 */ /* 0x000fe20000400000 */
[----:B------:R-:W-:Y:S01]  /*244c0*/  FADD R30, R30, 1 ;  /* 0x3f8000001e1e7421 */ /* 0x000fe20000000000 */
[----:B------:R-:W-:Y:S01]  /*244d0*/  FADD R27, R27, 1 ;  /* 0x3f8000001b1b7421 */ /* 0x000fe20000000000 */
[----:B------:R-:W-:Y:S01]  /*244e0*/  FMUL R31, R31, R12 ;  /* 0x0000000c1f1f7220 */ /* 0x000fe20000400000 */
[----:B------:R-:W-:Y:S01]  /*244f0*/  FMUL R35, R35, R14 ;  /* 0x0000000e23237220 */ /* 0x000fe20000400000 */
[----:B------:R-:W-:Y:S01]  /*24500*/  @P3 LOP3.LUT R53, R48, 0x80000000, R61, 0xb8, !PT ;  /* 0x8000000030353812 */ /* 0x000fe200078eb83d */
[----:B------:R-:W-:Y:S01]  /*24510*/  FMUL R30, R30, R13 ;  /* 0x0000000d1e1e7220 */ /* 0x000fe20000400000 */
[----:B------:R-:W-:Y:S01]  /*24520*/  FMUL R12, R37, 0.5 ;  /* 0x3f000000250c7820 */ /* 0x000fe20000400000 */
[----:B------:R-:W-:Y:S01]  /*24530*/  FMUL R14, R41, 0.5 ;  /* 0x3f000000290e7820 */ /* 0x000fe20000400000 */
[----:B------:R-:W-:Y:S01]  /*24540*/  FADD R39, R39, 1 ;  /* 0x3f80000027277421 */ /* 0x000fe20000000000 */
[----:B------:R-:W-:Y:S01]  /*24550*/  FADD R45, R45, 1 ;  /* 0x3f8000002d2d7421 */ /* 0x000fe20000000000 */
[----:B------:R-:W-:Y:S01]  /*24560*/  FMUL R15, R32, 0.5 ;  /* 0x3f000000200f7820 */ /* 0x000fe20000400000 */
        /* <DEDUP_REMOVED lines=52> */
.L_x_178:
[----:B------:R-:W-:Y:S05]  /*248b0*/  BSYNC B0 ;  /* 0x0000000000007941 */ /* 0x000fea0003800000 */
.L_x_177:
[----:B------:R-:W-:Y:S06]  /*248c0*/  BAR.SYNC.DEFER_BLOCKING 0x1, 0x100 ;  /* 0x0044000000007b1d */ /* 0x000fec0000010000 */
[----:B------:R-:W-:Y:S04]  /*248d0*/  BSSY B0, `(.L_x_179) ;  /* 0x000000a000007945 */ /* 0x000fe80003800000 */
[----:B------:R-:W-:Y:S05]  /*248e0*/  @P0 BRA `(.L_x_180) ;  /* 0x0000000000200947 */ /* 0x000fea0003800000 */
[----:B------:R-:W-:-:S06]  /*248f0*/  UISETP.NE.AND UP0, UPT, UR43, 0x3, UPT ;  /* 0x000000032b00788c */ /* 0x000fcc000bf05270 */
[----:B------:R-:W-:-:S13]  /*24900*/  PLOP3.LUT P3, PT, PT, PT, UP0, 0x80, 0x0 ;  /* 0x000000000000781c */ /* 0x000fda0003f6f008 */
[----:B------:R-:W-:Y:S05]  /*24910*/  @!P3 BRA `(.L_x_181) ;  /* 0x000000000004b947 */ /* 0x000fea0003800000 */
[----:B------:R-:W-:Y:S01]  /*24920*/  BPT.TRAP 0x1 ;  /* 0x000000040000795c */ /* 0x000fe20000300000 */
.L_x_181:
[----:B------:R-:W-:-:S04]  /*24930*/  ULEA UR4, UR8, UR46, 0x3 ;  /* 0x0000002e08047291 */ /* 0x000fc8000f8e183f */
[----:B------:R-:W-:-:S04]  /*24940*/  UIADD3 UR4, UR4, 0x50, URZ ;  /* 0x0000005004047890 */ /* 0x000fc8000fffe03f */
[----:B------:R-:W-:-:S09]  /*24950*/  UPRMT UR4, UR52, 0x654, UR4 ;  /* 0x0000065434047896 */ /* 0x000fd20008000004 */
[----:B------:R-:W-:Y:S03]  /*24960*/  SYNCS.ARRIVE.TRANS64.RED.A1T0 RZ, [UR4], RZ ;  /* 0x000000ffffff79a7 */ /* 0x000fe60008100404 */
.L_x_180:
[----:B------:R-:W-:Y:S05]  /*24970*/  BSYNC B0 ;  /* 0x0000000000007941 */ /* 0x000fea0003800000 */
.L_x_179:
        /* <DEDUP_REMOVED lines=9> */
.L_x_184:
[----:B------:R-:W-:Y:S01]  /*24a10*/  LEA R12, R0, UR46, 0x3 ;  /* 0x0000002e000c7c11 */ /* 0x000fe2000f8e18ff */
[----:B------:R-:W-:Y:S01]  /*24a20*/  BSSY B1, `(.L_x_185) ;  /* 0x0000006000017945 */ /* 0x000fe20003800000 */
[----:B------:R-:W-:Y:S02]  /*24a30*/  SHF.L.U32 R13, R2, 0x1f, RZ ;  /* 0x0000001f020d7819 */ /* 0x000fe400000006ff */
[----:B------:R-:W-:Y:S02]  /*24a40*/  @!P4 LEA R15, R0, R19, 0xd ;  /* 0x00000013000fc211 */ /* 0x000fe400078e68ff */
[----:B------:R-:W2:Y:S03]  /*24a50*/  SYNCS.PHASECHK.TRANS64.TRYWAIT P3, [R12+URZ+0x30], R13 ;  /* 0x0000300d0c0075a7 */ /* 0x000ea6000806017f */
[----:B------:R-:W-:Y:S01]  /*24a60*/  @!P4 IMAD R14, R18, 0x2, R15 ;  /* 0x00000002120ec824 */ /* 0x000fe200078e020f */
[----:B--2---:R-:W-:Y:S06]  /*24a70*/  @!P3 BRA `(.L_x_186) ;  /* 0x000000a80060b947 */ /* 0x004fec0003800000 */
.L_x_372:
[----:B------:R-:W-:Y:S05]  /*24a80*/  BSYNC B1 ;  /* 0x0000000000017941 */ /* 0x000fea0003800000 */
.L_x_185:
[----:B------:R-:W-:Y:S05]  /*24a90*/  @!P4 WARPSYNC.ALL ;  /* 0x000000000000c948 */ /* 0x000fea0003800000 */
[----:B------:R3:W4:Y:S01]  /*24aa0*/  @!P4 LDSM.16.M88.4 R8, [R15] ;  /* 0x000000000f08c83b */ /* 0x0007220000000200 */
[----:B------:R-:W-:-:S03]  /*24ab0*/  IADD3 R0, R0, 0x1, RZ ;  /* 0x0000000100007810 */ /* 0x000fc60007ffe0ff */
[----:B------:R3:W1:Y:S01]  /*24ac0*/  @!P4 LDSM.16.M88.4 R4, [R14] ;  /* 0x000000000e04c83b */ /* 0x0006620000000200 */
[----:B------:R-:W-:-:S04]  /*24ad0*/  ISETP.NE.AND P3, PT, R0, 0x4, PT ;  /* 0x000000040000780c */ /* 0x000fc80003f65270 */
[----:B--2---:R-:W-:Y:S02]  /*24ae0*/  SEL R13, RZ, 0x1, P3 ;  /* 0x00000001ff0d7807 */ /* 0x004fe40001800000 */
[----:B------:R-:W-:Y:S02]  /*24af0*/  SEL R0, R0, RZ, P3 ;  /* 0x000000ff00007207 */ /* 0x000fe40001800000 */
[----:B---3--:R-:W-:-:S07]  /*24b00*/  LOP3.LUT R2, R2, R13, RZ, 0x3c, !PT ;  /* 0x0000000d02027212 */ /* 0x008fce00078e3cff */
.L_x_183:
[----:B------:R-:W-:Y:S05]  /*24b10*/  BSYNC B0 ;  /* 0x0000000000007941 */ /* 0x000fea0003800000 */
.L_x_182:
[--C-:B----4-:R-:W-:Y:S02]  /*24b20*/  HADD2.F32 R12, -RZ, R9.reuse.H0_H0 ;  /* 0x20000009ff0c7230 */ /* 0x110fe40000004100 */
[C---:B------:R-:W-:Y:S01]  /*24b30*/  FMUL R13, R17.reuse, R122 ;  /* 0x0000007a110d7220 */ /* 0x040fe20000400000 */
[----:B------:R-:W-:Y:S02]  /*24b40*/  HADD2.F32 R14, -RZ, R9.H1_H1 ;  /* 0x30000009ff0e7230 */ /* 0x000fe40000004100 */
[C---:B------:R-:W-:Y:S01]  /*24b50*/  FMUL R123, R17.reuse, R123 ;  /* 0x0000007b117b7220 */ /* 0x040fe20000400000 */
[----:B-1----:R-:W-:Y:S02]  /*24b60*/  HADD2.F32 R56, -RZ, R7.H0_H0 ;  /* 0x20000007ff387230 */ /* 0x002fe40000004100 */
[C---:B------:R-:W-:Y:S01]  /*24b70*/  FFMA R12, R16.reuse, R12, R13 ;  /* 0x0000000c100c7223 */ /* 0x040fe2000000000d */
[C---:B------:R-:W-:Y:S01]  /*24b80*/  FMUL R135, R17.reuse, R135 ;  /* 0x0000008711877220 */ /* 0x040fe20000400000 */
[----:B------:R-:W-:Y:S01]  /*24b90*/  FFMA R13, R16, R14, R123 ;  /* 0x0000000e100d7223 */ /* 0x000fe2000000007b */
[----:B------:R-:W-:Y:S01]  /*24ba0*/  FMUL R121, R17, R121 ;  /* 0x0000007911797220 */ /* 0x000fe20000400000 */
[----:B------:R-:W-:Y:S01]  /*24bb0*/  FMUL R35, R12, 0.70710676908493041992 ;  /* 0x3f3504f30c237820 */ /* 0x000fe20000400000 */
[----:B------:R-:W-:Y:S05]  /*24bc0*/  WARPSYNC.ALL ;  /* 0x0000000000007948 */ /* 0x000fea0003800000 */
[----:B------:R-:W-:Y:S01]  /*24bd0*/  FMUL R14, R35, R35 ;  /* 0x00000023230e7220 */ /* 0x000fe20000400000 */
[----:B------:R-:W-:Y:S01]  /*24be0*/  FMUL R30, R13, 0.70710676908493041992 ;  /* 0x3f3504f30d1e7820 */ /* 0x000fe20000400000 */
[C---:B------:R-:W-:Y:S01]  /*24bf0*/  FSETP.GE.AND P3, PT, |R35|.reuse, 1.0029599666595458984, PT ;  /* 0x3f8060fe2300780b */ /* 0x040fe20003f66200 */
[----:B------:R-:W-:Y:S02]  /*24c00*/  BSSY B0, `(.L_x_187) ;  /* 0x00001cf000007945 */ /* 0x000fe40003800000 */
[----:B------:R-:W-:Y:S01]  /*24c10*/  FMUL R24, R30, R30 ;  /* 0x0000001e1e187220 */ /* 0x000fe20000400000 */
[----:B------:R-:W-:-:S02]  /*24c20*/  FSEL R14, |R35|, R14, P3 ;  /* 0x0000000e230e7208 */ /* 0x000fc40001800200 */
[----:B------:R-:W-:Y:S02]  /*24c30*/  FSEL R15, R168, 8.4834944573231041431e-05, P3 ;  /* 0x38b1e96aa80f7808 */ /* 0x000fe40001800000 */
[----:B------:R-:W-:Y:S02]  /*24c40*/  FSEL R25, -R166, -0.00082130916416645050049, P3 ;  /* 0xba574d20a6197808 */ /* 0x000fe40001800100 */
        /* <DEDUP_REMOVED lines=290> */
[----:B------:R-:W-:Y:S01]  /*25e70*/  FMUL R43, R17, R134 ;  /* 0x00000086112b7220 */ /* 0x000fe20000400000 */
[----:B------:R-:W1:Y:S02]  /*25e80*/  @P3 MUFU.EX2 R42, R48 ;  /* 0x00000030002a3308 */ /* 0x000e640000000800 */
[----:B------:R-:W-:Y:S01]  /*25e90*/  FFMA R50, R47, R44, R44 ;  /* 0x0000002c2f327223 */ /* 0x000fe2000000002c */
[----:B------:R-:W-:Y:S01]  /*25ea0*/  FFMA R56, R16, R56, R43 ;  /* 0x0000003810387223 */ /* 0x000fe2000000002b */
[----:B------:R-:W-:-:S03]  /*25eb0*/  HADD2.F32 R43, -RZ, R7.H1_H1 ;  /* 0x30000007ff2b7230 */ /* 0x000fc60000004100 */
[----:B------:R-:W-:Y:S01]  /*25ec0*/  FMUL R61, R56, 0.70710676908493041992 ;  /* 0x3f3504f3383d7820 */ /* 0x000fe20000400000 */
[----:B------:R-:W2:Y:S01]  /*25ed0*/  @P5 MUFU.EX2 R44, R50 ;  /* 0x00000032002c5308 */ /* 0x000ea20000000800 */
[----:B------:R-:W-:Y:S01]  /*25ee0*/  FFMA R135, R16, R43, R135 ;  /* 0x0000002b10877223 */ /* 0x000fe20000000087 */
[----:B-1----:R-:W-:-:S05]  /*25ef0*/  @P3 FADD R42, -R42, 1 ;  /* 0x3f8000002a2a3421 */ /* 0x002fca0000000100 */
[----:B------:R-:W-:Y:S01]  /*25f00*/  @P3 LOP3.LUT R48, R42, 0x80000000, R55, 0xb8, !PT ;  /* 0x800000002a303812 */ /* 0x000fe200078eb837 */
[C---:B------:R-:W-:Y:S01]  /*25f10*/  FMUL R42, R61.reuse, R61 ;  /* 0x0000003d3d2a7220 */ /* 0x040fe20000400000 */
[C---:B------:R-:W-:Y:S01]  /*25f20*/  FSETP.GE.AND P3, PT, |R61|.reuse, 1.0029599666595458984, PT ;  /* 0x3f8060fe3d00780b */ /* 0x040fe20003f66200 */
[----:B--2---:R-:W-:Y:S01]  /*25f30*/  @P5 FADD R44, -R44, 1 ;  /* 0x3f8000002c2c5421 */ /* 0x004fe20000000100 */
[----:B------:R-:W-:Y:S02]  /*25f40*/  HADD2.F32 R55, -RZ, R8.H0_H0 ;  /* 0x20000008ff377230 */ /* 0x000fe40000004100 */
[----:B------:R-:W-:Y:S01]  /*25f50*/  FADD R48, R48, 1 ;  /* 0x3f80000030307421 */ /* 0x000fe20000000000 */
[----:B------:R-:W-:Y:S02]  /*25f60*/  FSEL R42, |R61|, R42, P3 ;  /* 0x0000002a3d2a7208 */ /* 0x000fe40001800200 */
[----:B------:R-:W-:Y:S01]  /*25f70*/  @P5 LOP3.LUT R50, R44, 0x80000000, R57, 0xb8, !PT ;  /* 0x800000002c325812 */ /* 0x000fe200078eb839 */
[----:B------:R-:W-:Y:S01]  /*25f80*/  FMUL R57, R135, 0.70710676908493041992 ;  /* 0x3f3504f387397820 */ /* 0x000fe20000400000 */
[----:B------:R-:W-:-:S02]  /*25f90*/  FSEL R43, R168, 8.4834944573231041431e-05, P3 ;  /* 0x38b1e96aa82b7808 */ /* 0x000fc40001800000 */
        /* <DEDUP_REMOVED lines=44> */
[----:B------:R-:W-:Y:S01]  /*26260*/  FSETP.GE.AND P3, PT, |R59|, 1.0029599666595458984, PT ;  /* 0x3f8060fe3b00780b */ /* 0x000fe20003f66200 */
[----:B--2---:R-:W-:Y:S02]  /*26270*/  @P5 FADD R44, -R44, 1 ;  /* 0x3f8000002c2c5421 */ /* 0x004fe40000000100 */
[----:B------:R-:W-:Y:S01]  /*26280*/  FADD R52, R52, 1 ;  /* 0x3f80000034347421 */ /* 0x000fe20000000000 */
[----:B------:R-:W-:Y:S02]  /*26290*/  FSEL R43, R168, 8.4834944573231041431e-05, P3 ;  /* 0x38b1e96aa82b7808 */ /* 0x000fe40001800000 */
[----:B------:R-:W-:Y:S01]  /*262a0*/  @P5 LOP3.LUT R54, R44, 0x80000000, R57, 0xb8, !PT ;  /* 0x800000002c365812 */ /* 0x000fe200078eb839 */
[----:B------:R-:W-:Y:S01]  /*262b0*/  FMUL R57, R55, 0.70710676908493041992 ;  /* 0x3f3504f337397820 */ /* 0x000fe20000400000 */
[----:B------:R-:W-:-:S02]  /*262c0*/  FSEL R44, |R59|, R42, P3 ;  /* 0x0000002a3b2c7208 */ /* 0x000fc40001800200 */
[----:B------:R-:W-:Y:S01]  /*262d0*/  FSEL R45, -R166, -0.00082130916416645050049, P3 ;  /* 0xba574d20a62d7808 */ /* 0x000fe20001800100 */
[C---:B------:R-:W-:Y:S01]  /*262e0*/  FMUL R42, R57.reuse, R57 ;  /* 0x00000039392a7220 */ /* 0x040fe20000400000 */
[C---:B------:R-:W-:Y:S01]  /*262f0*/  FSETP.GE.AND P5, PT, |R57|.reuse, 1.0029599666595458984, PT ;  /* 0x3f8060fe3900780b */ /* 0x040fe20003fa6200 */
[----:B------:R-:W-:Y:S01]  /*26300*/  FADD R54, R54, 1 ;  /* 0x3f80000036367421 */ /* 0x000fe20000000000 */
        /* <DEDUP_REMOVED lines=33> */
[----:B------:R-:W-:Y:S01]  /*26520*/  FMUL R24, R25, 0.5 ;  /* 0x3f00000019187820 */ /* 0x000fe20000400000 */
[----:B------:R-:W-:Y:S01]  /*26530*/  FMUL R25, R14, R45 ;  /* 0x0000002d0e197220 */ /* 0x000fe20000400000 */
[----:B------:R-:W-:Y:S01]  /*26540*/  FMUL R26, R26, R13 ;  /* 0x0000000d1a1a7220 */ /* 0x000fe20000400000 */
[----:B------:R-:W-:Y:S01]  /*26550*/  FMUL R13, R28, 0.5 ;  /* 0x3f0000001c0d7820 */ /* 0x000fe20000400000 */
[----:B------:R-:W-:Y:S01]  /*26560*/  FMUL R14, R33, 0.5 ;  /* 0x3f000000210e7820 */ /* 0x000fe20000400000 */
[----:B------:R-:W2:Y:S01]  /*26570*/  @P5 MUFU.EX2 R42, R43 ;  /* 0x0000002b002a5308 */ /* 0x000ea20000000800 */
[----:B------:R-:W-:Y:S01]  /*26580*/  FMUL R27, R27, R24 ;  /* 0x000000181b1b7220 */ /* 0x000fe20000400000 */
[----:B------:R-:W-:Y:S01]  /*26590*/  FMUL R30, R30, R13 ;  /* 0x0000000d1e1e7220 */ /* 0x000fe20000400000 */
[----:B------:R-:W-:Y:S01]  /*265a0*/  FMUL R13, R36, 0.5 ;  /* 0x3f000000240d7820 */ /* 0x000fe20000400000 */
[----:B------:R-:W-:Y:S01]  /*265b0*/  FMUL R35, R35, R14 ;  /* 0x0000000e23237220 */ /* 0x000fe20000400000 */
[----:B------:R-:W-:Y:S01]  /*265c0*/  FMUL R14, R121, 0.5 ;  /* 0x3f000000790e7820 */ /* 0x000fe20000400000 */
[----:B------:R-:W-:Y:S01]  /*265d0*/  F2FP.F16.F32.PACK_AB R26, R27, R26 ;  /* 0x0000001a1b1a723e */ /* 0x000fe200000000ff */
[----:B------:R-:W-:Y:S01]  /*265e0*/  FMUL R38, R38, R13 ;  /* 0x0000000d26267220 */ /* 0x000fe20000400000 */
[----:B------:R-:W-:Y:S01]  /*265f0*/  FMUL R13, R56, 0.5 ;  /* 0x3f000000380d7820 */ /* 0x000fe20000400000 */
[----:B-1----:R-:W-:-:S03]  /*26600*/  @P3 FADD R44, -R44, 1 ;  /* 0x3f8000002c2c3421 */ /* 0x002fc60000000100 */
[----:B------:R-:W-:Y:S02]  /*26610*/  FMUL R52, R52, R13 ;  /* 0x0000000d34347220 */ /* 0x000fe40000400000 */
[----:B------:R-:W-:Y:S01]  /*26620*/  @P3 LOP3.LUT R49, R44, 0x80000000, R59, 0xb8, !PT ;  /* 0x800000002c313812 */ /* 0x000fe200078eb83b */
[----:B--2---:R-:W-:-:S04]  /*26630*/  @P5 FADD R42, -R42, 1 ;  /* 0x3f8000002a2a5421 */ /* 0x004fc80000000100 */
[----:B------:R-:W-:Y:S01]  /*26640*/  FADD R49, R49, 1 ;  /* 0x3f80000031317421 */ /* 0x000fe20000000000 */
[----:B------:R-:W-:Y:S01]  /*26650*/  @P5 LOP3.LUT R43, R42, 0x80000000, R57, 0xb8, !PT ;  /* 0x800000002a2b5812 */ /* 0x000fe200078eb839 */
[----:B------:R-:W-:Y:S01]  /*26660*/  FMUL R42, R15, R12 ;  /* 0x0000000c0f2a7220 */ /* 0x000fe20000400000 */
[----:B------:R-:W-:Y:S01]  /*26670*/  FMUL R12, R29, 0.5 ;  /* 0x3f0000001d0c7820 */ /* 0x000fe20000400000 */
[----:B------:R-:W-:Y:S01]  /*26680*/  FMUL R15, R32, 0.5 ;  /* 0x3f000000200f7820 */ /* 0x000fe20000400000 */
[----:B------:R-:W-:Y:S01]  /*26690*/  FMUL R49, R49, R14 ;  /* 0x0000000e31317220 */ /* 0x000fe20000400000 */
[----:B------:R-:W-:Y:S01]  /*266a0*/  FADD R43, R43, 1 ;  /* 0x3f8000002b2b7421 */ /* 0x000fe20000000000 */
[----:B------:R-:W-:Y:S01]  /*266b0*/  FMUL R31, R31, R12 ;  /* 0x0000000c1f1f7220 */ /* 0x000fe20000400000 */
[----:B------:R-:W-:Y:S01]  /*266c0*/  FMUL R34, R34, R15 ;  /* 0x0000000f22227220 */ /* 0x000fe20000400000 */
[----:B------:R-:W-:Y:S01]  /*266d0*/  FMUL R12, R37, 0.5 ;  /* 0x3f000000250c7820 */ /* 0x000fe20000400000 */
[----:B------:R-:W-:Y:S01]  /*266e0*/  FMUL R15, R40, 0.5 ;  /* 0x3f000000280f7820 */ /* 0x000fe20000400000 */
[----:B------:R-:W-:-:S02]  /*266f0*/  F2FP.F16.F32.PACK_AB R25, R42, R25 ;  /* 0x000000192a19723e */ /* 0x000fc400000000ff */
[----:B------:R-:W-:Y:S01]  /*26700*/  FMUL R39, R39, R12 ;  /* 0x0000000c27277220 */ /* 0x000fe20000400000 */
[----:B------:R-:W-:Y:S01]  /*26710*/  FMUL R48, R48, R15 ;  /* 0x0000000f30307220 */ /* 0x000fe20000400000 */
[----:B------:R-:W-:Y:S01]  /*26720*/  FMUL R12, R55, 0.5 ;  /* 0x3f000000370c7820 */ /* 0x000fe20000400000 */
[----:B------:R-:W-:Y:S01]  /*26730*/  FMUL R15, R135, 0.5 ;  /* 0x3f000000870f7820 */ /* 0x000fe20000400000 */
[----:B------:R-:W-:Y:S02]  /*26740*/  F2FP.F16.F32.PACK_AB R27, R31, R30 ;  /* 0x0000001e1f1b723e */ /* 0x000fe400000000ff */
[----:B------:R-:W-:Y:S01]  /*26750*/  FMUL R24, R43, R12 ;  /* 0x0000000c2b187220 */ /* 0x000fe20000400000 */
[----:B------:R-:W-:Y:S01]  /*26760*/  FMUL R15, R54, R15 ;  /* 0x0000000f360f7220 */ /* 0x000fe20000400000 */
[----:B------:R-:W-:Y:S02]  /*26770*/  F2FP.F16.F32.PACK_AB R12, R35, R34 ;  /* 0x00000022230c723e */ /* 0x000fe400000000ff */
[----:B------:R-:W-:-:S02]  /*26780*/  F2FP.F16.F32.PACK_AB R13, R39, R38 ;  /* 0x00000026270d723e */ /* 0x000fc400000000ff */
[----:B------:R-:W-:Y:S02]  /*26790*/  F2FP.F16.F32.PACK_AB R24, R49, R24 ;  /* 0x000000183118723e */ /* 0x000fe400000000ff */
[----:B------:R-:W-:Y:S02]  /*267a0*/  F2FP.F16.F32.PACK_AB R14, R41, R48 ;  /* 0x00000030290e723e */ /* 0x000fe400000000ff */
        /* <DEDUP_REMOVED lines=20> */
.L_x_188:
[----:B------:R-:W-:Y:S05]  /*268f0*/  BSYNC B0 ;  /* 0x0000000000007941 */ /* 0x000fea0003800000 */
.L_x_187:
[----:B------:R-:W-:Y:S06]  /*26900*/  BAR.SYNC.DEFER_BLOCKING 0x1, 0x100 ;  /* 0x0044000000007b1d */ /* 0x000fec0000010000 */
[----:B------:R-:W-:Y:S04]  /*26910*/  BSSY B0, `(.L_x_189) ;  /* 0x000000a000007945 */ /* 0x000fe80003800000 */
[----:B------:R-:W-:Y:S05]  /*26920*/  @P0 BRA `(.L_x_190) ;  /* 0x0000000000200947 */ /* 0x000fea0003800000 */
[----:B------:R-:W-:-:S06]  /*26930*/  UISETP.NE.AND UP0, UPT, UR43, 0x3, UPT ;  /* 0x000000032b00788c */ /* 0x000fcc000bf05270 */
[----:B------:R-:W-:-:S13]  /*26940*/  PLOP3.LUT P3, PT, PT, PT, UP0, 0x80, 0x0 ;  /* 0x000000000000781c */ /* 0x000fda0003f6f008 */
[----:B------:R-:W-:Y:S05]  /*26950*/  @!P3 BRA `(.L_x_191) ;  /* 0x000000000004b947 */ /* 0x000fea0003800000 */
[----:B------:R-:W-:Y:S01]  /*26960*/  BPT.TRAP 0x1 ;  /* 0x000000040000795c */ /* 0x000fe20000300000 */
.L_x_191:
[----:B------:R-:W-:-:S04]  /*26970*/  ULEA UR4, UR8, UR46, 0x3 ;  /* 0x0000002e08047291 */ /* 0x000fc8000f8e183f */
[----:B------:R-:W-:-:S04]  /*26980*/  UIADD3 UR4, UR4, 0x50, URZ ;  /* 0x0000005004047890 */ /* 0x000fc8000fffe03f */
[----:B------:R-:W-:-:S09]  /*26990*/  UPRMT UR4, UR52, 0x654, UR4 ;  /* 0x0000065434047896 */ /* 0x000fd20008000004 */
[----:B------:R-:W-:Y:S03]  /*269a0*/  SYNCS.ARRIVE.TRANS64.RED.A1T0 RZ, [UR4], RZ ;  /* 0x000000ffffff79a7 */ /* 0x000fe60008100404 */
.L_x_190:
[----:B------:R-:W-:Y:S05]  /*269b0*/  BSYNC B0 ;  /* 0x0000000000007941 */ /* 0x000fea0003800000 */
.L_x_189:
        /* <DEDUP_REMOVED lines=9> */
.L_x_194:
[----:B-1----:R-:W-:Y:S01]  /*26a50*/  LEA R12, R0, UR46, 0x3 ;  /* 0x0000002e000c7c11 */ /* 0x002fe2000f8e18ff */
[----:B------:R-:W-:Y:S01]  /*26a60*/  BSSY B1, `(.L_x_195) ;  /* 0x0000006000017945 */ /* 0x000fe20003800000 */
[----:B------:R-:W-:Y:S02]  /*26a70*/  SHF.L.U32 R13, R2, 0x1f, RZ ;  /* 0x0000001f020d7819 */ /* 0x000fe400000006ff */
[----:B------:R-:W-:Y:S02]  /*26a80*/  @!P4 LEA R15, R0, R19, 0xd ;  /* 0x00000013000fc211 */ /* 0x000fe400078e68ff */
[----:B------:R-:W1:Y:S02]  /*26a90*/  SYNCS.PHASECHK.TRANS64.TRYWAIT P3, [R12+URZ+0x30], R13 ;  /* 0x0000300d0c0075a7 */ /* 0x000e64000806017f */
[----:B------:R-:W-:Y:S01]  /*26aa0*/  @!P4 LEA R14, R18, R15, 0x1 ;  /* 0x0000000f120ec211 */ /* 0x000fe200078e08ff */
[----:B-1----:R-:W-:Y:S06]  /*26ab0*/  @!P3 BRA `(.L_x_196) ;  /* 0x000000880064b947 */ /* 0x002fec0003800000 */
.L_x_373:
[----:B------:R-:W-:Y:S05]  /*26ac0*/  BSYNC B1 ;  /* 0x0000000000017941 */ /* 0x000fea0003800000 */
.L_x_195:
        /* <DEDUP_REMOVED lines=8> */
.L_x_193:
[----:B------:R-:W-:Y:S05]  /*26b50*/  BSYNC B0 ;  /* 0x0000000000007941 */ /* 0x000fea0003800000 */
.L_x_192:
        /* <DEDUP_REMOVED lines=312> */
[--C-:B------:R-:W-:Y:S02]  /*27ee0*/  HADD2.F32 R57, -RZ, R7.reuse.H0_H0 ;  /* 0x20000007ff397230 */ /* 0x100fe40000004100 */
        /* <DEDUP_REMOVED lines=10> */
[----:B------:R-:W-:-:S04]  /*27f90*/  FSETP.GE.AND P3, PT, |R63|, 1.0029599666595458984, PT ;  /* 0x3f8060fe3f00780b */ /* 0x000fc80003f66200 */
[----:B------:R-:W-:Y:S01]  /*27fa0*/  @P5 LOP3.LUT R50, R44, 0x80000000, R59, 0xb8, !PT ;  /* 0x800000002c325812 */ /* 0x000fe200078eb83b */
[----:B------:R-:W-:Y:S01]  /*27fb0*/  FMUL R59, R58, 0.70710676908493041992 ;  /* 0x3f3504f33a3b7820 */ /* 0x000fe20000400000 */
        /* <DEDUP_REMOVED lines=36> */
[--C-:B------:R-:W-:Y:S02]  /*28200*/  HADD2.F32 R56, -RZ, R8.reuse.H1_H1 ;  /* 0x30000008ff387230 */ /* 0x100fe40000004100 */
        /* <DEDUP_REMOVED lines=10> */
[----:B------:R-:W-:-:S03]  /*282b0*/  FSETP.GE.AND P3, PT, |R61|, 1.0029599666595458984, PT ;  /* 0x3f8060fe3d00780b */ /* 0x000fc60003f66200 */
[----:B------:R-:W-:Y:S01]  /*282c0*/  @P5 LOP3.LUT R54, R44, 0x80000000, R59, 0xb8, !PT ;  /* 0x800000002c365812 */ /* 0x000fe200078eb83b */
[----:B------:R-:W-:Y:S01]  /*282d0*/  FMUL R59, R55, 0.70710676908493041992 ;  /* 0x3f3504f3373b7820 */ /* 0x000fe20000400000 */
[----:B------:R-:W-:Y:S02]  /*282e0*/  FSEL R44, |R61|, R42, P3 ;  /* 0x0000002a3d2c7208 */ /* 0x000fe40001800200 */
[----:B------:R-:W-:Y:S01]  /*282f0*/  FSEL R43, R168, 8.4834944573231041431e-05, P3 ;  /* 0x38b1e96aa82b7808 */ /* 0x000fe20001800000 */
[C---:B------:R-:W-:Y:S01]  /*28300*/  FMUL R42, R59.reuse, R59 ;  /* 0x0000003b3b2a7220 */ /* 0x040fe20000400000 */
        /* <DEDUP_REMOVED lines=39> */
[----:B------:R-:W-:-:S02]  /*28580*/  FADD R14, R14, 1 ;  /* 0x3f8000000e0e7421 */ /* 0x000fc40000000000 */
[----:B------:R-:W-:Y:S01]  /*28590*/  FMUL R26, R26, R13 ;  /* 0x0000000d1a1a7220 */ /* 0x000fe20000400000 */
[----:B------:R-:W-:Y:S01]  /*285a0*/  FADD R31, R31, 1 ;  /* 0x3f8000001f1f7421 */ /* 0x000fe20000000000 */
[----:B------:R-:W-:Y:S01]  /*285b0*/  @P5 LOP3.LUT R43, R42, 0x80000000, R59, 0xb8, !PT ;  /* 0x800000002a2b5812 */ /* 0x000fe200078eb83b */
[----:B------:R-:W-:Y:S01]  /*285c0*/  FMUL R42, R15, R12 ;  /* 0x0000000c0f2a7220 */ /* 0x000fe20000400000 */
[----:B------:R-:W-:Y:S01]  /*285d0*/  FMUL R12, R29, 0.5 ;  /* 0x3f0000001d0c7820 */ /* 0x000fe20000400000 */
[----:B--2---:R-:W-:Y:S01]  /*285e0*/  @P3 FADD R44, -R44, 1 ;  /* 0x3f8000002c2c3421 */ /* 0x004fe20000000100 */
[----:B------:R-:W-:Y:S01]  /*285f0*/  FMUL R13, R28, 0.5 ;  /* 0x3f0000001c0d7820 */ /* 0x000fe20000400000 */
[----:B------:R-:W-:Y:S01]  /*28600*/  FMUL R15, R32, 0.5 ;  /* 0x3f000000200f7820 */ /* 0x000fe20000400000 */
[----:B------:R-:W-:Y:S01]  /*28610*/  FADD R30, R30, 1 ;  /* 0x3f8000001e1e7421 */ /* 0x000fe20000000000 */
[----:B------:R-:W-:Y:S01]  /*28620*/  FADD R34, R34, 1 ;  /* 0x3f80000022227421 */ /* 0x000fe20000000000 */
[----:B------:R-:W-:Y:S01]  /*28630*/  FMUL R24, R25, 0.5 ;  /* 0x3f00000019187820 */ /* 0x000fe20000400000 */
[----:B------:R-:W-:Y:S01]  /*28640*/  FMUL R25, R14, R45 ;  /* 0x0000002d0e197220 */ /* 0x000fe20000400000 */
[----:B------:R-:W-:Y:S01]  /*28650*/  FMUL R31, R31, R12 ;  /* 0x0000000c1f1f7220 */ /* 0x000fe20000400000 */
[----:B------:R-:W-:Y:S01]  /*28660*/  @P3 LOP3.LUT R49, R44, 0x80000000, R61, 0xb8, !PT ;  /* 0x800000002c313812 */ /* 0x000fe200078eb83d */
[----:B------:R-:W-:Y:S01]  /*28670*/  FMUL R14, R33, 0.5 ;  /* 0x3f000000210e7820 */ /* 0x000fe20000400000 */
[----:B------:R-:W-:Y:S01]  /*28680*/  FADD R35, R35, 1 ;  /* 0x3f80000023237421 */ /* 0x000fe20000000000 */
[----:B------:R-:W-:Y:S01]  /*28690*/  FMUL R30, R30, R13 ;  /* 0x0000000d1e1e7220 */ /* 0x000fe20000400000 */
[----:B------:R-:W-:Y:S01]  /*286a0*/  FMUL R34, R34, R15 ;  /* 0x0000000f22227220 */ /* 0x000fe20000400000 */
[----:B------:R-:W-:Y:S01]  /*286b0*/  FMUL R12, R37, 0.5 ;  /* 0x3f000000250c7820 */ /* 0x000fe20000400000 */
[----:B------:R-:W-:Y:S01]  /*286c0*/  FADD R39, R39, 1 ;  /* 0x3f80000027277421 */ /* 0x000fe20000000000 */
[----:B------:R-:W-:Y:S01]  /*286d0*/  FMUL R13, R36, 0.5 ;  /* 0x3f000000240d7820 */ /* 0x000fe20000400000 */
[----:B------:R-:W-:Y:S01]  /*286e0*/  FMUL R15, R40, 0.5 ;  /* 0x3f000000280f7820 */ /* 0x000fe20000400000 */
[----:B------:R-:W-:Y:S01]  /*286f0*/  FADD R38, R38, 1 ;  /* 0x3f80000026267421 */ /* 0x000fe20000000000 */
[----:B------:R-:W-:Y:S01]  /*28700*/  FADD R48, R48, 1 ;  /* 0x3f80000030307421 */ /* 0x000fe20000000000 */
[----:B------:R-:W-:Y:S01]  /*28710*/  FADD R27, R27, 1 ;  /* 0x3f8000001b1b7421 */ /* 0x000fe20000000000 */
        /* <DEDUP_REMOVED lines=49> */
.L_x_198:
[----:B------:R-:W-:Y:S05]  /*28a30*/  BSYNC B0 ;  /* 0x0000000000007941 */ /* 0x000fea0003800000 */
.L_x_197:
[----:B------:R-:W-:Y:S06]  /*28a40*/  BAR.SYNC.DEFER_BLOCKING 0x1, 0x100 ;  /* 0x0044000000007b1d */ /* 0x000fec0000010000 */
[----:B------:R-:W-:Y:S04]  /*28a50*/  BSSY B0, `(.L_x_199) ;  /* 0x000000a000007945 */ /* 0x000fe80003800000 */
[----:B------:R-:W-:Y:S05]  /*28a60*/  @P0 BRA `(.L_x_200) ;  /* 0x0000000000200947 */ /* 0x000fea0003800000 */
[----:B------:R-:W-:-:S06]  /*28a70*/  UISETP.NE.AND UP0, UPT, UR43, 0x3, UPT ;  /* 0x000000032b00788c */ /* 0x000fcc000bf05270 */
[----:B------:R-:W-:-:S13]  /*28a80*/  PLOP3.LUT P3, PT, PT, PT, UP0, 0x80, 0x0 ;  /* 0x000000000000781c */ /* 0x000fda0003f6f008 */
[----:B------:R-:W-:Y:S05]  /*28a90*/  @!P3 BRA `(.L_x_201) ;  /* 0x000000000004b947 */ /* 0x000fea0003800000 */
[----:B------:R-:W-:Y:S01]  /*28aa0*/  BPT.TRAP 0x1 ;  /* 0x000000040000795c */ /* 0x000fe20000300000 */
.L_x_201:
[----:B------:R-:W-:-:S04]  /*28ab0*/  ULEA UR4, UR8, UR46, 0x3 ;  /* 0x0000002e08047291 */ /* 0x000fc8000f8e183f */
[----:B------:R-:W-:-:S04]  /*28ac0*/  UIADD3 UR4, UR4, 0x50, URZ ;  /* 0x0000005004047890 */ /* 0x000fc8000fffe03f */
[----:B------:R-:W-:-:S09]  /*28ad0*/  UPRMT UR4, UR52, 0x654, UR4 ;  /* 0x0000065434047896 */ /* 0x000fd20008000004 */
[----:B------:R-:W-:Y:S03]  /*28ae0*/  SYNCS.ARRIVE.TRANS64.RED.A1T0 RZ, [UR4], RZ ;  /* 0x000000ffffff79a7 */ /* 0x000fe60008100404 */
.L_x_200:
[----:B------:R-:W-:Y:S05]  /*28af0*/  BSYNC B0 ;  /* 0x0000000000007941 */ /* 0x000fea0003800000 */
.L_x_199:
        /* <DEDUP_REMOVED lines=9> */
.L_x_204:
[----:B------:R-:W-:Y:S01]  /*28b90*/  SHF.L.U32 R2, R2, 0x1f, RZ ;  /* 0x0000001f02027819 */ /* 0x000fe200000006ff */
[----:B------:R-:W-:Y:S01]  /*28ba0*/  BSSY B1, `(.L_x_205) ;  /* 0x0000006000017945 */ /* 0x000fe20003800000 */
[C---:B-1----:R-:W-:Y:S02]  /*28bb0*/  LEA R13, R0.reuse, UR46, 0x3 ;  /* 0x0000002e000d7c11 */ /* 0x042fe4000f8e18ff */
[----:B------:R-:W-:Y:S02]  /*28bc0*/  @!P4 LEA R19, R0, R19, 0xd ;  /* 0x000000130013c211 */ /* 0x000fe400078e68ff */
[----:B------:R-:W1:Y:S02]  /*28bd0*/  SYNCS.PHASECHK.TRANS64.TRYWAIT P3, [R13+URZ+0x30], R2 ;  /* 0x000030020d0075a7 */ /* 0x000e64000806017f */
[----:B------:R-:W-:Y:S01]  /*28be0*/  @!P4 LEA R0, R18, R19, 0x1 ;  /* 0x000000131200c211 */ /* 0x000fe200078e08ff */
[----:B-1----:R-:W-:Y:S06]  /*28bf0*/  @!P3 BRA `(.L_x_206) ;  /* 0x000000680028b947 */ /* 0x002fec0003800000 */
.L_x_374:
[----:B------:R-:W-:Y:S05]  /*28c00*/  BSYNC B1 ;  /* 0x0000000000017941 */ /* 0x000fea0003800000 */
.L_x_205:
[----:B------:R-:W-:Y:S05]  /*28c10*/  @!P4 WARPSYNC.ALL ;  /* 0x000000000000c948 */ /* 0x000fea0003800000 */
[----:B------:R2:W3:Y:S04]  /*28c20*/  @!P4 LDSM.16.M88.4 R8, [R19] ;  /* 0x000000001308c83b */ /* 0x0004e80000000200 */
[----:B------:R2:W4:Y:S02]  /*28c30*/  @!P4 LDSM.16.M88.4 R4, [R0] ;  /* 0x000000000004c83b */ /* 0x0005240000000200 */
.L_x_203:
[----:B------:R-:W-:Y:S05]  /*28c40*/  BSYNC B0 ;  /* 0x0000000000007941 */ /* 0x000fea0003800000 */
.L_x_202:
[----:B-1--4-:R-:W-:Y:S02]  /*28c50*/  HADD2.F32 R13, -RZ, R7.H1_H1 ;  /* 0x30000007ff0d7230 */ /* 0x012fe40000004100 */
[C---:B------:R-:W-:Y:S01]  /*28c60*/  FMUL R151, R17.reuse, R151 ;  /* 0x0000009711977220 */ /* 0x040fe20000400000 */
[C---:B------:R-:W-:Y:S01]  /*28c70*/  FMUL R25, R17.reuse, R138 ;  /* 0x0000008a11197220 */ /* 0x040fe20000400000 */
[----:B--23--:R-:W-:Y:S02]  /*28c80*/  HADD2.F32 R19, -RZ, R10.H0_H0 ;  /* 0x2000000aff137230 */ /* 0x00cfe40000004100 */
[C---:B------:R-:W-:Y:S01]  /*28c90*/  FMUL R140, R17.reuse, R140 ;  /* 0x0000008c118c7220 */ /* 0x040fe20000400000 */
[----:B------:R-:W-:Y:S01]  /*28ca0*/  FFMA R2, R16, R13, R151 ;  /* 0x0000000d10027223 */ /* 0x000fe20000000097 */
[C---:B------:R-:W-:Y:S01]  /*28cb0*/  FMUL R141, R17.reuse, R141 ;  /* 0x0000008d118d7220 */ /* 0x040fe20000400000 */
[C---:B------:R-:W-:Y:S01]  /*28cc0*/  FMUL R142, R17.reuse, R142 ;  /* 0x0000008e118e7220 */ /* 0x040fe20000400000 */
[C---:B------:R-:W-:Y:S01]  /*28cd0*/  FMUL R146, R17.reuse, R146 ;  /* 0x0000009211927220 */ /* 0x040fe20000400000 */
[----:B------:R-:W-:Y:S01]  /*28ce0*/  FMUL R27, R2, 0.70710676908493041992 ;  /* 0x3f3504f3021b7820 */ /* 0x000fe20000400000 */
[C---:B------:R-:W-:Y:S01]  /*28cf0*/  FMUL R147, R17.reuse, R147 ;  /* 0x0000009311937220 */ /* 0x040fe20000400000 */
[C---:B------:R-:W-:Y:S01]  /*28d00*/  FMUL R148, R17.reuse, R148 ;  /* 0x0000009411947220 */ /* 0x040fe20000400000 */
[----:B------:R-:W-:Y:S01]  /*28d10*/  FMUL R136, R17, R136 ;  /* 0x0000008811887220 */ /* 0x000fe20000400000 */
[C---:B------:R-:W-:Y:S01]  /*28d20*/  FMUL R0, R27.reuse, R27 ;  /* 0x0000001b1b007220 */ /* 0x040fe20000400000 */
[C---:B------:R-:W-:Y:S01]  /*28d30*/  FSETP.GE.AND P3, PT, |R27|.reuse, 1.0029599666595458984, PT ;  /* 0x3f8060fe1b00780b */ /* 0x040fe20003f66200 */
[----:B------:R-:W-:Y:S05]  /*28d40*/  WARPSYNC.ALL ;  /* 0x0000000000007948 */ /* 0x000fea0003800000 */
[----:B------:R-:W-:Y:S01]  /*28d50*/  FSEL R0, |R27|, R0, P3 ;  /* 0x000000001b007208 */ /* 0x000fe20001800200 */
[----:B------:R-:W-:Y:S01]  /*28d60*/  BSSY B0, `(.L_x_207) ;  /* 0x00001cc000007945 */ /* 0x000fe20003800000 */
[----:B------:R-:W-:-:S02]  /*28d70*/  FSEL R13, R168, 8.4834944573231041431e-05, P3 ;  /* 0x38b1e96aa80d7808 */ /* 0x000fc40001800000 */
[----:B------:R-:W-:Y:S02]  /*28d80*/  FSEL R15, -R166, -0.00082130916416645050049, P3 ;  /* 0xba574d20a60f7808 */ /* 0x000fe40001800100 */
[----:B------:R-:W-:Y:S02]  /*28d90*/  FSEL R12, R164, 0.0052134888246655464172, P3 ;  /* 0x3baad5eaa40c7808 */ /* 0x000fe40001800000 */
[----:B------:R-:W-:Y:S01]  /*28da0*/  FSEL R14, -R163, -0.026868773624300956726, P3 ;  /* 0xbcdc1be7a30e7808 */ /* 0x000fe20001800100 */
[----:B------:R-:W-:Y:S01]  /*28db0*/  FFMA R13, R0, R13, R15 ;  /* 0x0000000d000d7223 */ /* 0x000fe2000000000f */
[----:B------:R-:W-:-:S03]  /*28dc0*/  FSEL R15, -|R27|, R27, P3 ;  /* 0x0000001b1b0f7208 */ /* 0x000fc60001800300 */
        /* <DEDUP_REMOVED lines=8> */
[--C-:B------:R-:W-:Y:S02]  /*28e50*/  HADD2.F32 R13, -RZ, R9.reuse.H0_H0 ;  /* 0x20000009ff0d7230 */ /* 0x100fe40000004100 */
[----:B------:R-:W-:Y:S01]  /*28e60*/  FMUL R12, R17, R139 ;  /* 0x0000008b110c7220 */ /* 0x000fe20000400000 */
[----:B------:R-:W-:Y:S01]  /*28e70*/  FFMA R0, R0, R15, R15 ;  /* 0x0000000f00007223 */ /* 0x000fe2000000000f */
[----:B------:R-:W-:Y:S02]  /*28e80*/  HADD2.F32 R15, -RZ, R9.H1_H1 ;  /* 0x30000009ff0f7230 */ /* 0x000fe40000004100 */
[C---:B------:R-:W-:Y:S01]  /*28e90*/  FFMA R9, R16.reuse, R13, R25 ;  /* 0x0000000d10097223 */ /* 0x040fe20000000019 */
[C---:B------:R-:W-:Y:S01]  /*28ea0*/  FFMA R13, R16.reuse, R19, R140 ;  /* 0x00000013100d7223 */ /* 0x040fe2000000008c */
[----:B------:R-:W1:Y:S01]  /*28eb0*/  @P3 MUFU.EX2 R14, R0 ;  /* 0x00000000000e3308 */ /* 0x000e620000000800 */
[----:B------:R-:W-:Y:S01]  /*28ec0*/  FFMA R12, R16, R15, R12 ;  /* 0x0000000f100c7223 */ /* 0x000fe2000000000c */
[----:B------:R-:W-:Y:S01]  /*28ed0*/  FMUL R37, R9, 0.70710676908493041992 ;  /* 0x3f3504f309257820 */ /* 0x000fe20000400000 */
[----:B------:R-:W-:Y:S01]  /*28ee0*/  FMUL R41, R13, 0.70710676908493041992 ;  /* 0x3f3504f30d297820 */ /* 0x000fe20000400000 */
[----:B------:R-:W-:Y:S01]  /*28ef0*/  FMUL R9, R9, 0.5 ;  /* 0x3f00000009097820 */ /* 0x000fe20000400000 */
[C---:B------:R-:W-:Y:S01]  /*28f00*/  FMUL R39, R12.reuse, 0.70710676908493041992 ;  /* 0x3f3504f30c277820 */ /* 0x040fe20000400000 */
[----:B------:R-:W-:Y:S01]  /*28f10*/  FMUL R12, R12, 0.5 ;  /* 0x3f0000000c0c7820 */ /* 0x000fe20000400000 */
[C---:B------:R-:W-:Y:S01]  /*28f20*/  FMUL R24, R41.reuse, R41 ;  /* 0x0000002929187220 */ /* 0x040fe20000400000 */
[----:B------:R-:W-:Y:S01]  /*28f30*/  FSETP.GE.AND P5, PT, |R41|, 1.0029599666595458984, PT ;  /* 0x3f8060fe2900780b */ /* 0x000fe20003fa6200 */
[C---:B------:R-:W-:Y:S01]  /*28f40*/  FMUL R20, R39.reuse, R39 ;  /* 0x0000002727147220 */ /* 0x040fe20000400000 */
[----:B------:R-:W-:-:S02]  /*28f50*/  FSETP.GE.AND P4, PT, |R39|, 1.0029599666595458984, PT ;  /* 0x3f8060fe2700780b */ /* 0x000fc40003f86200 */
[----:B------:R-:W-:Y:S02]  /*28f60*/  FSEL R26, |R41|, R24, P5 ;  /* 0x00000018291a7208 */ /* 0x000fe40002800200 */
[----:B------:R-:W-:Y:S01]  /*28f70*/  FSEL R20, |R39|, R20, P4 ;  /* 0x0000001427147208 */ /* 0x000fe20002000200 */
[----:B-1----:R-:W-:Y:S01]  /*28f80*/  @P3 FADD R14, -R14, 1 ;  /* 0x3f8000000e0e3421 */ /* 0x002fe20000000100 */
[C---:B------:R-:W-:Y:S02]  /*28f90*/  FSEL R25, R168.reuse, 8.4834944573231041431e-05, P4 ;  /* 0x38b1e96aa8197808 */ /* 0x040fe40002000000 */
[----:B------:R-:W-:Y:S02]  /*28fa0*/  FSEL R31, R168, 8.4834944573231041431e-05, P5 ;  /* 0x38b1e96aa81f7808 */ /* 0x000fe40002800000 */
[----:B------:R-:W-:Y:S01]  /*28fb0*/  @P3 LOP3.LUT R0, R14, 0x80000000, R27, 0xb8, !PT ;  /* 0x800000000e003812 */ /* 0x000fe200078eb81b */
[C---:B------:R-:W-:Y:S01]  /*28fc0*/  FMUL R14, R37.reuse, R37 ;  /* 0x00000025250e7220 */ /* 0x040fe20000400000 */
[----:B------:R-:W-:-:S02]  /*28fd0*/  FSETP.GE.AND P3, PT, |R37|, 1.0029599666595458984, PT ;  /* 0x3f8060fe2500780b */ /* 0x000fc40003f66200 */
[----:B------:R-:W-:Y:S01]  /*28fe0*/  FSEL R27, -R166, -0.00082130916416645050049, P4 ;  /* 0xba574d20a61b7808 */ /* 0x000fe20002000100 */
[----:B------:R-:W-:Y:S01]  /*28ff0*/  FADD R0, R0, 1 ;  /* 0x3f80000000007421 */ /* 0x000fe20000000000 */
[----:B------:R-:W-:Y:S02]  /*29000*/  FSEL R14, |R37|, R14, P3 ;  /* 0x0000000e250e7208 */ /* 0x000fe40001800200 */
[----:B------:R-:W-:Y:S01]  /*29010*/  FSEL R15, R168, 8.4834944573231041431e-05, P3 ;  /* 0x38b1e96aa80f7808 */ /* 0x000fe20001800000 */
[----:B------:R-:W-:Y:S01]  /*29020*/  FFMA R27, R20, R25, R27 ;  /* 0x00000019141b7223 */ /* 0x000fe2000000001b */
[C---:B------:R-:W-:Y:S02]  /*29030*/  FSEL R19, -R166.reuse, -0.00082130916416645050049, P3 ;  /* 0xba574d20a6137808 */ /* 0x040fe40001800100 */
[----:B------:R-:W-:Y:S02]  /*29040*/  FSEL R33, -R166, -0.00082130916416645050049, P5 ;  /* 0xba574d20a6217808 */ /* 0x000fe40002800100 */
[----:B------:R-:W-:Y:S01]  /*29050*/  FSEL R29, R164, 0.0052134888246655464172, P4 ;  /* 0x3baad5eaa41d7808 */ /* 0x000fe20002000000 */
[----:B------:R-:W-:Y:S01]  /*29060*/  FFMA R15, R14, R15, R19 ;  /* 0x0000000f0e0f7223 */ /* 0x000fe20000000013 */
[----:B------:R-:W-:Y:S01]  /*29070*/  FSEL R19, R164, 0.0052134888246655464172, P3 ;  /* 0x3baad5eaa4137808 */ /* 0x000fe20001800000 */
[----:B------:R-:W-:Y:S01]  /*29080*/  FFMA R31, R26, R31, R33 ;  /* 0x0000001f1a1f7223 */ /* 0x000fe20000000021 */
[----:B------:R-:W-:Y:S01]  /*29090*/  FSEL R25, -R163, -0.026868773624300956726, P3 ;  /* 0xbcdc1be7a3197808 */ /* 0x000fe20001800100 */
[----:B------:R-:W-:Y:S01]  /*290a0*/  FFMA R27, R20, R27, R29 ;  /* 0x0000001b141b7223 */ /* 0x000fe2000000001d */
[----:B------:R-:W-:Y:S01]  /*290b0*/  FSEL R35, R164, 0.0052134888246655464172, P5 ;  /* 0x3baad5eaa4237808 */ /* 0x000fe20002800000 */
[----:B------:R-:W-:Y:S01]  /*290c0*/  FFMA R15, R14, R15, R19 ;  /* 0x0000000f0e0f7223 */ /* 0x000fe20000000013 */
[----:B------:R-:W-:-:S02]  /*290d0*/  FSEL R19, R162, 0.11284004896879196167, P3 ;  /* 0x3de718afa2137808 */ /* 0x000fc40001800000 */
[----:B------:R-:W-:Y:S01]  /*290e0*/  FSEL R29, -R163, -0.026868773624300956726, P4 ;  /* 0xbcdc1be7a31d7808 */ /* 0x000fe20002000100 */
[----:B------:R-:W-:Y:S01]  /*290f0*/  FFMA R15, R14, R15, R25 ;  /* 0x0000000f0e0f7223 */ /* 0x000fe20000000019 */
[----:B------:R-:W-:Y:S01]  /*29100*/  FSEL R25, R161, -0.37612664699554443359, P3 ;  /* 0xbec093aca1197808 */ /* 0x000fe20001800000 */
[----:B------:R-:W-:Y:S01]  /*29110*/  FFMA R35, R26, R31, R35 ;  /* 0x0000001f1a237223 */ /* 0x000fe20000000023 */
[----:B------:R-:W-:Y:S01]  /*29120*/  FSEL R31, R162, 0.11284004896879196167, P4 ;  /* 0x3de718afa21f7808 */ /* 0x000fe20002000000 */
[----:B------:R-:W-:Y:S01]  /*29130*/  FFMA R15, R14, R15, R19 ;  /* 0x0000000f0e0f7223 */ /* 0x000fe20000000013 */
[----:B------:R-:W-:Y:S01]  /*29140*/  FFMA R27, R20, R27, R29 ;  /* 0x0000001b141b7223 */ /* 0x000fe2000000001d */
[----:B------:R-:W-:Y:S02]  /*29150*/  FSEL R19, R160, 0.12837915122509002686, P3 ;  /* 0x3e0375d3a0137808 */ /* 0x000fe40001800000 */
        /* <DEDUP_REMOVED lines=9> */
[----:B------:R-:W-:Y:S01]  /*291f0*/  FSEL R25, -|R37|, R37, P3 ;  /* 0x0000002525197208 */ /* 0x000fe20001800300 */
[----:B------:R-:W-:Y:S01]  /*29200*/  FFMA R31, R26, R33, R31 ;  /* 0x000000211a1f7223 */ /* 0x000fe2000000001f */
[----:B------:R-:W-:Y:S01]  /*29210*/  FSEL R19, R161, -0.37612664699554443359, P5 ;  /* 0xbec093aca1137808 */ /* 0x000fe20002800000 */
[----:B------:R-:W-:Y:S01]  /*29220*/  FFMA R15, R20, R27, R15 ;  /* 0x0000001b140f7223 */ /* 0x000fe2000000000f */
[----:B------:R-:W-:Y:S01]  /*29230*/  FSEL R20, -|R39|, R39, P4 ;  /* 0x0000002727147208 */ /* 0x000fe20002000300 */
[----:B------:R-:W-:Y:S01]  /*29240*/  FFMA R14, R14, R25, R25 ;  /* 0x000000190e0e7223 */ /* 0x000fe20000000019 */
[----:B------:R-:W-:Y:S01]  /*29250*/  FSEL R28, R160, 0.12837915122509002686, P5 ;  /* 0x3e0375d3a01c7808 */ /* 0x000fe20002800000 */
[C---:B------:R-:W-:Y:S01]  /*29260*/  FFMA R19, R26.reuse, R31, R19 ;  /* 0x0000001f1a137223 */ /* 0x040fe20000000013 */
[----:B------:R-:W-:Y:S01]  /*29270*/  HADD2.F32 R25, -RZ, R10.H1_H1 ;  /* 0x3000000aff197230 */ /* 0x000fe20000004100 */
[----:B------:R-:W1:Y:S01]  /*29280*/  @P3 MUFU.EX2 R24, R14 ;  /* 0x0000000e00183308 */ /* 0x000e620000000800 */
[----:B------:R-:W-:Y:S01]  /*29290*/  FFMA R15, R15, R20, R20 ;  /* 0x000000140f0f7223 */ /* 0x000fe20000000014 */
[----:B------:R-:W-:Y:S01]  /*292a0*/  FSEL R20, -|R41|, R41, P5 ;  /* 0x0000002929147208 */ /* 0x000fe20002800300 */
[----:B------:R-:W-:Y:S01]  /*292b0*/  FFMA R19, R26, R19, R28 ;  /* 0x000000131a137223 */ /* 0x000fe2000000001c */
[----:B------:R-:W-:-:S02]  /*292c0*/  HADD2.F32 R27, -RZ, R11.H0_H0 ;  /* 0x2000000bff1b7230 */ /* 0x000fc40000004100 */
[C---:B------:R-:W-:Y:S01]  /*292d0*/  FFMA R10, R16.reuse, R25, R141 ;  /* 0x00000019100a7223 */ /* 0x040fe2000000008d */
[----:B------:R-:W-:Y:S02]  /*292e0*/  HADD2.F32 R29, -RZ, R11.H1_H1 ;  /* 0x3000000bff1d7230 */ /* 0x000fe40000004100 */
[----:B------:R-:W-:Y:S01]  /*292f0*/  FFMA R19, R19, R20, R20 ;  /* 0x0000001413137223 */ /* 0x000fe20000000014 */
[----:B------:R-:W2:Y:S01]  /*29300*/  @P4 MUFU.EX2 R26, R15 ;  /* 0x0000000f001a4308 */ /* 0x000ea20000000800 */
[----:B------:R-:W-:Y:S01]  /*29310*/  FFMA R11, R16, R27, R142 ;  /* 0x0000001b100b7223 */ /* 0x000fe2000000008e */
[----:B------:R-:W-:Y:S01]  /*29320*/  FMUL R43, R10, 0.70710676908493041992 ;  /* 0x3f3504f30a2b7820 */ /* 0x000fe20000400000 */
[----:B------:R-:W-:Y:S02]  /*29330*/  FMUL R20, R17, R143 ;  /* 0x0000008f11147220 */ /* 0x000fe40000400000 */
[----:B------:R-:W-:Y:S02]  /*29340*/  FMUL R45, R11, 0.70710676908493041992 ;  /* 0x3f3504f30b2d7820 */ /* 0x000fe40000400000 */
[----:B------:R-:W-:Y:S01]  /*29350*/  FFMA R20, R16, R29, R20 ;  /* 0x0000001d10147223 */ /* 0x000fe20000000014 */
[----:B------:R-:W3:Y:S01]  /*29360*/  @P5 MUFU.EX2 R28, R19 ;  /* 0x00000013001c5308 */ /* 0x000ee20000000800 */
[----:B-1----:R-:W-:-:S02]  /*29370*/  @P3 FADD R24, -R24, 1 ;  /* 0x3f80000018183421 */ /* 0x002fc40000000100 */
[----:B------:R-:W-:-:S03]  /*29380*/  FMUL R36, R20, 0.70710676908493041992 ;  /* 0x3f3504f314247820 */ /* 0x000fc60000400000 */
[----:B------:R-:W-:Y:S01]  /*29390*/  @P3 LOP3.LUT R14, R24, 0x80000000, R37, 0xb8, !PT ;  /* 0x80000000180e3812 */ /* 0x000fe200078eb825 */
[C---:B------:R-:W-:Y:S01]  /*293a0*/  FMUL R24, R43.reuse, R43 ;  /* 0x0000002b2b187220 */ /* 0x040fe20000400000 */
[C---:B------:R-:W-:Y:S01]  /*293b0*/  FSETP.GE.AND P3, PT, |R43|.reuse, 1.0029599666595458984, PT ;  /* 0x3f8060fe2b00780b */ /* 0x040fe20003f66200 */
[----:B--2---:R-:W-:Y:S02]  /*293c0*/  @P4 FADD R26, -R26, 1 ;  /* 0x3f8000001a1a4421 */ /* 0x004fe40000000100 */
[----:B------:R-:W-:Y:S01]  /*293d0*/  FADD R14, R14, 1 ;  /* 0x3f8000000e0e7421 */ /* 0x000fe20000000000 */
[----:B------:R-:W-:Y:S02]  /*293e0*/  FSEL R24, |R43|, R24, P3 ;  /* 0x000000182b187208 */ /* 0x000fe40001800200 */
[----:B------:R-:W-:Y:S01]  /*293f0*/  @P4 LOP3.LUT R15, R26, 0x80000000, R39, 0xb8, !PT ;  /* 0x800000001a0f4812 */ /* 0x000fe200078eb827 */
[C---:B------:R-:W-:Y:S01]  /*29400*/  FMUL R26, R45.reuse, R45 ;  /* 0x0000002d2d1a7220 */ /* 0x040fe20000400000 */
[C---:B------:R-:W-:Y:S01]  /*29410*/  FSETP.GE.AND P4, PT, |R45|.reuse, 1.0029599666595458984, PT ;  /* 0x3f8060fe2d00780b */ /* 0x040fe20003f86200 */
[----:B---3--:R-:W-:Y:S01]  /*29420*/  @P5 FADD R28, -R28, 1 ;  /* 0x3f8000001c1c5421 */ /* 0x008fe20000000100 */
[----:B------:R-:W-:Y:S01]  /*29430*/  FSEL R25, R168, 8.4834944573231041431e-05, P3 ;  /* 0x38b1e96aa8197808 */ /* 0x000fe20001800000 */
[----:B------:R-:W-:Y:S01]  /*29440*/  FMUL R14, R14, R9 ;  /* 0x000000090e0e7220 */ /* 0x000fe20000400000 */
[----:B------:R-:W-:Y:S01]  /*29450*/  FSEL R27, -R166, -0.00082130916416645050049, P3 ;  /* 0xba574d20a61b7808 */ /* 0x000fe20001800100 */
[----:B------:R-:W-:Y:S01]  /*29460*/  FMUL R9, R20, 0.5 ;  /* 0x3f00000014097820 */ /* 0x000fe20000400000 */
[----:B------:R-:W-:Y:S01]  /*29470*/  @P5 LOP3.LUT R19, R28, 0x80000000, R41, 0xb8, !PT ;  /* 0x800000001c135812 */ /* 0x000fe200078eb829 */
[----:B------:R-:W-:Y:S01]  /*29480*/  FMUL R28, R36, R36 ;  /* 0x00000024241c7220 */ /* 0x000fe20000400000 */
[----:B------:R-:W-:Y:S01]  /*29490*/  FSEL R26, |R45|, R26, P4 ;  /* 0x0000001a2d1a7208 */ /* 0x000fe20002000200 */
[----:B------:R-:W-:Y:S01]  /*294a0*/  FFMA R25, R24, R25, R27 ;  /* 0x0000001918197223 */ /* 0x000fe2000000001b */
[----:B------:R-:W-:Y:S01]  /*294b0*/  FSEL R29, R168, 8.4834944573231041431e-05, P4 ;  /* 0x38b1e96aa81d7808 */ /* 0x000fe20002000000 */
[----:B------:R-:W-:Y:S01]  /*294c0*/  FADD R19, R19, 1 ;  /* 0x3f80000013137421 */ /* 0x000fe20000000000 */
        /* <DEDUP_REMOVED lines=10> */
[----:B------:R-:W-:Y:S02]  /*29570*/  FSEL R33, R164, 0.0052134888246655464172, P4 ;  /* 0x3baad5eaa4217808 */ /* 0x000fe40002000000 */
[C---:B------:R-:W-:Y:S01]  /*29580*/  FSEL R29, -R163.reuse, -0.026868773624300956726, P3 ;  /* 0xbcdc1be7a31d7808 */ /* 0x040fe20001800100 */
[----:B------:R-:W-:Y:S01]  /*29590*/  FFMA R35, R30, R35, R37 ;  /* 0x000000231e237223 */ /* 0x000fe20000000025 */
[----:B------:R-:W-:Y:S01]  /*295a0*/  FSEL R39, R164, 0.0052134888246655464172, P5 ;  /* 0x3baad5eaa4277808 */ /* 0x000fe20002800000 */
[----:B------:R-:W-:Y:S01]  /*295b0*/  FFMA R31, R26, R31, R33 ;  /* 0x0000001f1a1f7223 */ /* 0x000fe20000000021 */
[----:B------:R-:W-:Y:S01]  /*295c0*/  FSEL R27, R162, 0.11284004896879196167, P3 ;  /* 0x3de718afa21b7808 */ /* 0x000fe20001800000 */
        /* <DEDUP_REMOVED lines=9> */
[----:B------:R-:W-:Y:S01]  /*29660*/  FSEL R37, -R163, -0.026868773624300956726, P5 ;  /* 0xbcdc1be7a3257808 */ /* 0x000fe20002800100 */
[----:B------:R-:W-:Y:S01]  /*29670*/  FFMA R31, R26, R31, R35 ;  /* 0x0000001f1a1f7223 */ /* 0x000fe20000000023 */
[----:B------:R-:W-:Y:S01]  /*29680*/  FSEL R33, R161, -0.37612664699554443359, P4 ;  /* 0xbec093aca1217808 */ /* 0x000fe20002000000 */
[----:B------:R-:W-:Y:S01]  /*29690*/  FFMA R24, R24, R25, R27 ;  /* 0x0000001918187223 */ /* 0x000fe2000000001b */
[----:B------:R-:W-:Y:S01]  /*296a0*/  FSEL R35, R162, 0.11284004896879196167, P5 ;  /* 0x3de718afa2237808 */ /* 0x000fe20002800000 */
[----:B------:R-:W-:Y:S01]  /*296b0*/  FFMA R37, R30, R39, R37 ;  /* 0x000000271e257223 */ /* 0x000fe20000000025 */
[----:B------:R-:W-:Y:S01]  /*296c0*/  FSEL R29, -|R43|, R43, P3 ;  /* 0x0000002b2b1d7208 */ /* 0x000fe20001800300 */
[----:B------:R-:W-:Y:S01]  /*296d0*/  FFMA R31, R26, R31, R33 ;  /* 0x0000001f1a1f7223 */ /* 0x000fe20000000021 */
[----:B------:R-:W-:Y:S01]  /*296e0*/  FSEL R25, R160, 0.12837915122509002686, P4 ;  /* 0x3e0375d3a0197808 */ /* 0x000fe20002000000 */
[----:B------:R-:W-:Y:S01]  /*296f0*/  FFMA R35, R30, R37, R35 ;  /* 0x000000251e237223 */ /* 0x000fe20000000023 */
[----:B------:R-:W-:Y:S01]  /*29700*/  FSEL R27, R161, -0.37612664699554443359, P5 ;  /* 0xbec093aca11b7808 */ /* 0x000fe20002800000 */
[----:B------:R-:W-:Y:S01]  /*29710*/  FFMA R24, R24, R29, R29 ;  /* 0x0000001d18187223 */ /* 0x000fe2000000001d */
[----:B------:R-:W-:Y:S01]  /*29720*/  FSEL R32, R160, 0.12837915122509002686, P5 ;  /* 0x3e0375d3a0207808 */ /* 0x000fe20002800000 */
[----:B------:R-:W-:Y:S01]  /*29730*/  FFMA R25, R26, R31, R25 ;  /* 0x0000001f1a197223 */ /* 0x000fe20000000019 */
[----:B------:R-:W-:Y:S01]  /*29740*/  FSEL R26, -|R45|, R45, P4 ;  /* 0x0000002d2d1a7208 */ /* 0x000fe20002000300 */
[----:B------:R-:W1:Y:S01]  /*29750*/  @P3 MUFU.EX2 R28, R24 ;  /* 0x00000018001c3308 */ /* 0x000e620000000800 */
[----:B------:R-:W-:Y:S01]  /*29760*/  FFMA R27, R30, R35, R27 ;  /* 0x000000231e1b7223 */ /* 0x000fe2000000001b */
[----:B------:R-:W-:Y:S01]  /*29770*/  FMUL R33, R17, R144 ;  /* 0x0000009011217220 */ /* 0x000fe20000400000 */
[----:B------:R-:W-:-:S02]  /*29780*/  HADD2.F32 R29, -RZ, R4.H1_H1 ;  /* 0x30000004ff1d7230 */ /* 0x000fc40000004100 */
[----:B------:R-:W-:Y:S01]  /*29790*/  FFMA R25, R25, R26, R26 ;  /* 0x0000001a19197223 */ /* 0x000fe2000000001a */
[----:B------:R-:W-:Y:S01]  /*297a0*/  FSEL R26, -|R36|, R36, P5 ;  /* 0x00000024241a7208 */ /* 0x000fe20002800300 */
[----:B------:R-:W-:Y:S01]  /*297b0*/  FFMA R27, R30, R27, R32 ;  /* 0x0000001b1e1b7223 */ /* 0x000fe20000000020 */
[----:B------:R-:W-:Y:S01]  /*297c0*/  FMUL R30, R17, R145 ;  /* 0x00000091111e7220 */ /* 0x000fe20000400000 */
[----:B------:R-:W2:Y:S01]  /*297d0*/  @P4 MUFU.EX2 R34, R25 ;  /* 0x0000001900224308 */ /* 0x000ea20000000800 */
[--C-:B------:R-:W-:Y:S02]  /*297e0*/  HADD2.F32 R31, -RZ, R5.reuse.H0_H0 ;  /* 0x20000005ff1f7230 */ /* 0x100fe40000004100 */
[----:B------:R-:W-:Y:S01]  /*297f0*/  FFMA R26, R27, R26, R26 ;  /* 0x0000001a1b1a7223 */ /* 0x000fe2000000001a */
[----:B------:R-:W-:Y:S02]  /*29800*/  HADD2.F32 R27, -RZ, R4.H0_H0 ;  /* 0x20000004ff1b7230 */ /* 0x000fe40000004100 */
[----:B------:R-:W-:Y:S01]  /*29810*/  FFMA R4, R16, R29, R30 ;  /* 0x0000001d10047223 */ /* 0x000fe2000000001e */
[----:B------:R-:W-:Y:S01]  /*29820*/  HADD2.F32 R5, -RZ, R5.H1_H1 ;  /* 0x30000005ff057230 */ /* 0x000fe20000004100 */
[----:B------:R-:W3:Y:S01]  /*29830*/  @P5 MUFU.EX2 R35, R26 ;  /* 0x0000001a00235308 */ /* 0x000ee20000000800 */
[----:B-1----:R-:W-:Y:S01]  /*29840*/  @P3 FADD R32, -R28, 1 ;  /* 0x3f8000001c203421 */ /* 0x002fe20000000100 */
[----:B------:R-:W-:Y:S01]  /*29850*/  FFMA R28, R16, R27, R33 ;  /* 0x0000001b101c7223 */ /* 0x000fe20000000021 */
[----:B------:R-:W-:Y:S01]  /*29860*/  FMUL R46, R4, 0.70710676908493041992 ;  /* 0x3f3504f3042e7820 */ /* 0x000fe20000400000 */
[C---:B------:R-:W-:Y:S01]  /*29870*/  FFMA R27, R16.reuse, R31, R146 ;  /* 0x0000001f101b7223 */ /* 0x040fe20000000092 */
[----:B------:R-:W-:Y:S01]  /*29880*/  FFMA R147, R16, R5, R147 ;  /* 0x0000000510937223 */ /* 0x000fe20000000093 */
[----:B------:R-:W-:Y:S01]  /*29890*/  FMUL R39, R28, 0.70710676908493041992 ;  /* 0x3f3504f31c277820 */ /* 0x000fe20000400000 */
[----:B------:R-:W-:Y:S01]  /*298a0*/  @P3 LOP3.LUT R24, R32, 0x80000000, R43, 0xb8, !PT ;  /* 0x8000000020183812 */ /* 0x000fe200078eb82b */
[----:B------:R-:W-:Y:S01]  /*298b0*/  FMUL R31, R46, R46 ;  /* 0x0000002e2e1f7220 */ /* 0x000fe20000400000 */
[----:B--2---:R-:W-:Y:S01]  /*298c0*/  @P4 FADD R34, -R34, 1 ;  /* 0x3f80000022224421 */ /* 0x004fe20000000100 */
[C---:B------:R-:W-:Y:S01]  /*298d0*/  FMUL R29, R39.reuse, R39 ;  /* 0x00000027271d7220 */ /* 0x040fe20000400000 */
[----:B------:R-:W-:Y:S01]  /*298e0*/  FSETP.GE.AND P3, PT, |R39|, 1.0029599666595458984, PT ;  /* 0x3f8060fe2700780b */ /* 0x000fe20003f66200 */
[----:B------:R-:W-:Y:S01]  /*298f0*/  FMUL R48, R27, 0.70710676908493041992 ;  /* 0x3f3504f31b307820 */ /* 0x000fe20000400000 */
[----:B------:R-:W-:Y:S01]  /*29900*/  FADD R24, R24, 1 ;  /* 0x3f80000018187421 */ /* 0x000fe20000000000 */
[----:B------:R-:W-:Y:S01]  /*29910*/  @P4 LOP3.LUT R25, R34, 0x80000000, R45, 0xb8, !PT ;  /* 0x8000000022194812 */ /* 0x000fe200078eb82d */
[----:B------:R-:W-:Y:S01]  /*29920*/  FMUL R45, R147, 0.70710676908493041992 ;  /* 0x3f3504f3932d7820 */ /* 0x000fe20000400000 */
[----:B------:R-:W-:Y:S01]  /*29930*/  FSETP.GE.AND P4, PT, |R46|, 1.0029599666595458984, PT ;  /* 0x3f8060fe2e00780b */ /* 0x000fe20003f86200 */
[----:B---3--:R-:W-:Y:S01]  /*29940*/  @P5 FADD R35, -R35, 1 ;  /* 0x3f80000023235421 */ /* 0x008fe20000000100 */
[----:B------:R-:W-:Y:S01]  /*29950*/  FSEL R29, |R39|, R29, P3 ;  /* 0x0000001d271d7208 */ /* 0x000fe20001800200 */
[----:B------:R-:W-:Y:S01]  /*29960*/  FMUL R33, R48, R48 ;  /* 0x0000003030217220 */ /* 0x000fe20000400000 */
[----:B------:R-:W-:Y:S01]  /*29970*/  FSEL R30, R168, 8.4834944573231041431e-05, P3 ;  /* 0x38b1e96aa81e7808 */ /* 0x000fe20001800000 */
[----:B------:R-:W-:Y:S01]  /*29980*/  FMUL R5, R45, R45 ;  /* 0x0000002d2d057220 */ /* 0x000fe20000400000 */
[----:B------:R-:W-:Y:S01]  /*29990*/  FSEL R32, -R166, -0.00082130916416645050049, P3 ;  /* 0xba574d20a6207808 */ /* 0x000fe20001800100 */
[----:B------:R-:W-:Y:S01]  /*299a0*/  FADD R25, R25, 1 ;  /* 0x3f80000019197421 */ /* 0x000fe20000000000 */
[----:B------:R-:W-:Y:S01]  /*299b0*/  @P5 LOP3.LUT R26, R35, 0x80000000, R36, 0xb8, !PT ;  /* 0x80000000231a5812 */ /* 0x000fe200078eb824 */
[----:B------:R-:W-:Y:S01]  /*299c0*/  FMUL R28, R28, 0.5 ;  /* 0x3f0000001c1c7820 */ /* 0x000fe20000400000 */
[----:B------:R-:W-:Y:S01]  /*299d0*/  FSEL R35, |R46|, R31, P4 ;  /* 0x0000001f2e237208 */ /* 0x000fe20002000200 */
[----:B------:R-:W-:Y:S01]  /*299e0*/  FFMA R30, R29, R30, R32 ;  /* 0x0000001e1d1e7223 */ /* 0x000fe20000000020 */
[----:B------:R-:W-:Y:S01]  /*299f0*/  FSEL R34, R168, 8.4834944573231041431e-05, P4 ;  /* 0x38b1e96aa8227808 */ /* 0x000fe20002000000 */
[----:B------:R-:W-:Y:S01]  /*29a00*/  FADD R26, R26, 1 ;  /* 0x3f8000001a1a7421 */ /* 0x000fe20000000000 */
[----:B------:R-:W-:Y:S01]  /*29a10*/  FSEL R36, -R166, -0.00082130916416645050049, P4 ;  /* 0xba574d20a6247808 */ /* 0x000fe20002000100 */
[----:B------:R-:W-:Y:S01]  /*29a20*/  FMUL R27, R27, 0.5 ;  /* 0x3f0000001b1b7820 */ /* 0x000fe20000400000 */
[----:B------:R-:W-:Y:S01]  /*29a30*/  FSETP.GE.AND P5, PT, |R48|, 1.0029599666595458984, PT ;  /* 0x3f8060fe3000780b */ /* 0x000fe20003fa6200 */
[----:B------:R-:W-:Y:S01]  /*29a40*/  FMUL R26, R26, R9 ;  /* 0x000000091a1a7220 */ /* 0x000fe20000400000 */
[----:B------:R-:W-:Y:S01]  /*29a50*/  FSEL R32, R164, 0.0052134888246655464172, P3 ;  /* 0x3baad5eaa4207808 */ /* 0x000fe20001800000 */
[----:B------:R-:W-:Y:S01]  /*29a60*/  FFMA R36, R35, R34, R36 ;  /* 0x0000002223247223 */ /* 0x000fe20000000024 */
[----:B------:R-:W-:-:S02]  /*29a70*/  FSEL R37, |R48|, R33, P5 ;  /* 0x0000002130257208 */ /* 0x000fc40002800200 */
[----:B------:R-:W-:Y:S01]  /*29a80*/  FSEL R40, R168, 8.4834944573231041431e-05, P5 ;  /* 0x38b1e96aa8287808 */ /* 0x000fe20002800000 */
[----:B------:R-:W-:Y:S01]  /*29a90*/  FFMA R30, R29, R30, R32 ;  /* 0x0000001e1d1e7223 */ /* 0x000fe20000000020 */
[----:B------:R-:W-:Y:S02]  /*29aa0*/  FSEL R42, -R166, -0.00082130916416645050049, P5 ;  /* 0xba574d20a62a7808 */ /* 0x000fe40002800100 */
[C---:B------:R-:W-:Y:S02]  /*29ab0*/  FSEL R38, R164.reuse, 0.0052134888246655464172, P4 ;  /* 0x3baad5eaa4267808 */ /* 0x040fe40002000000 */
[----:B------:R-:W-:Y:S01]  /*29ac0*/  FSEL R34, -R163, -0.026868773624300956726, P3 ;  /* 0xbcdc1be7a3227808 */ /* 0x000fe20001800100 */
[----:B------:R-:W-:Y:S01]  /*29ad0*/  FFMA R40, R37, R40, R42 ;  /* 0x0000002825287223 */ /* 0x000fe2000000002a */
        /* <DEDUP_REMOVED lines=16> */
[----:B------:R-:W-:Y:S01]  /*29be0*/  FSEL R31, -|R39|, R39, P3 ;  /* 0x00000027271f7208 */ /* 0x000fe20001800300 */
        /* <DEDUP_REMOVED lines=10> */
[----:B------:R-:W1:Y:S01]  /*29c90*/  @P3 MUFU.EX2 R32, R33 ;  /* 0x0000002100203308 */ /* 0x000e620000000800 */
[----:B------:R-:W-:Y:S01]  /*29ca0*/  FFMA R30, R37, R38, R30 ;  /* 0x00000026251e7223 */ /* 0x000fe2000000001e */
[----:B------:R-:W-:Y:S01]  /*29cb0*/  FFMA R34, R34, R29, R29 ;  /* 0x0000001d22227223 */ /* 0x000fe2000000001d */
[----:B------:R-:W-:-:S02]  /*29cc0*/  FSEL R29, -|R48|, R48, P5 ;  /* 0x00000030301d7208 */ /* 0x000fc40002800300 */
[----:B------:R-:W-:Y:S01]  /*29cd0*/  FFMA R30, R37, R30, R31 ;  /* 0x0000001e251e7223 */ /* 0x000fe2000000001f */
[--C-:B------:R-:W-:Y:S02]  /*29ce0*/  HADD2.F32 R31, -RZ, R6.reuse.H1_H1 ;  /* 0x30000006ff1f7230 */ /* 0x100fe40000004100 */
[----:B------:R-:W2:Y:S01]  /*29cf0*/  @P4 MUFU.EX2 R35, R34 ;  /* 0x0000002200234308 */ /* 0x000ea20000000800 */
[----:B------:R-:W-:Y:S01]  /*29d00*/  FFMA R36, R30, R29, R29 ;  /* 0x0000001d1e247223 */ /* 0x000fe2000000001d */
[----:B------:R-:W-:Y:S02]  /*29d10*/  HADD2.F32 R29, -RZ, R6.H0_H0 ;  /* 0x20000006ff1d7230 */ /* 0x000fe40000004100 */
[----:B------:R-:W-:-:S03]  /*29d20*/  FMUL R30, R17, R149 ;  /* 0x00000095111e7220 */ /* 0x000fc60000400000 */
[----:B------:R-:W-:Y:S01]  /*29d30*/  FFMA R148, R16, R29, R148 ;  /* 0x0000001d10947223 */ /* 0x000fe20000000094 */
[----:B------:R-:W3:Y:S01]  /*29d40*/  @P5 MUFU.EX2 R37, R36 ;  /* 0x0000002400255308 */ /* 0x000ee20000000800 */
[----:B-1----:R-:W-:Y:S01]  /*29d50*/  @P3 FADD R32, -R32, 1 ;  /* 0x3f80000020203421 */ /* 0x002fe20000000100 */
[----:B------:R-:W-:Y:S01]  /*29d60*/  FFMA R43, R16, R31, R30 ;  /* 0x0000001f102b7223 */ /* 0x000fe2000000001e */
[----:B------:R-:W-:-:S03]  /*29d70*/  FMUL R47, R148, 0.70710676908493041992 ;  /* 0x3f3504f3942f7820 */ /* 0x000fc60000400000 */
[----:B------:R-:W-:Y:S01]  /*29d80*/  @P3 LOP3.LUT R33, R32, 0x80000000, R39, 0xb8, !PT ;  /* 0x8000000020213812 */ /* 0x000fe200078eb827 */
[----:B------:R-:W-:Y:S01]  /*29d90*/  FMUL R29, R47, R47 ;  /* 0x0000002f2f1d7220 */ /* 0x000fe20000400000 */
        /* <DEDUP_REMOVED lines=8> */
[----:B------:R-:W-:Y:S01]  /*29e20*/  FSETP.GE.AND P4, PT, |R47|, 1.0029599666595458984, PT ;  /* 0x3f8060fe2f00780b */ /* 0x000fe20003f86200 */
[----:B---3--:R-:W-:Y:S01]  /*29e30*/  @P5 FADD R37, -R37, 1 ;  /* 0x3f80000025255421 */ /* 0x008fe20000000100 */
[----:B------:R-:W-:Y:S01]  /*29e40*/  FSEL R6, R168, 8.4834944573231041431e-05, P3 ;  /* 0x38b1e96aa8067808 */ /* 0x000fe20001800000 */
[----:B------:R-:W-:Y:S01]  /*29e50*/  FADD R34, R34, 1 ;  /* 0x3f80000022227421 */ /* 0x000fe20000000000 */
[----:B------:R-:W-:Y:S01]  /*29e60*/  FSEL R30, -R166, -0.00082130916416645050049, P3 ;  /* 0xba574d20a61e7808 */ /* 0x000fe20001800100 */
[----:B------:R-:W-:Y:S01]  /*29e70*/  FMUL R12, R33, R28 ;  /* 0x0000001c210c7220 */ /* 0x000fe20000400000 */
[----:B------:R-:W-:-:S02]  /*29e80*/  FSEL R31, |R47|, R29, P4 ;  /* 0x0000001d2f1f7208 */ /* 0x000fc40002000200 */
[----:B------:R-:W-:Y:S01]  /*29e90*/  FSEL R32, R168, 8.4834944573231041431e-05, P4 ;  /* 0x38b1e96aa8207808 */ /* 0x000fe20002000000 */
[----:B------:R-:W-:Y:S01]  /*29ea0*/  FFMA R6, R5, R6, R30 ;  /* 0x0000000605067223 */ /* 0x000fe2000000001e */
[----:B------:R-:W-:Y:S02]  /*29eb0*/  FSEL R38, -R166, -0.00082130916416645050049, P4 ;  /* 0xba574d20a6267808 */ /* 0x000fe40002000100 */
[----:B------:R-:W-:Y:S02]  /*29ec0*/  FSEL R30, R164, 0.0052134888246655464172, P3 ;  /* 0x3baad5eaa41e7808 */ /* 0x000fe40001800000 */
[----:B------:R-:W-:Y:S01]  /*29ed0*/  @P5 LOP3.LUT R36, R37, 0x80000000, R48, 0xb8, !PT ;  /* 0x8000000025245812 */ /* 0x000fe200078eb830 */
[----:B------:R-:W-:Y:S01]  /*29ee0*/  FFMA R38, R31, R32, R38 ;  /* 0x000000201f267223 */ /* 0x000fe20000000026 */
[----:B------:R-:W-:Y:S01]  /*29ef0*/  FSETP.GE.AND P5, PT, |R50|, 1.0029599666595458984, PT ;  /* 0x3f8060fe3200780b */ /* 0x000fe20003fa6200 */
[----:B------:R-:W-:Y:S01]  /*29f00*/  FFMA R6, R5, R6, R30 ;  /* 0x0000000605067223 */ /* 0x000fe2000000001e */
[----:B------:R-:W-:Y:S01]  /*29f10*/  FSEL R32, -R163, -0.026868773624300956726, P3 ;  /* 0xbcdc1be7a3207808 */ /* 0x000fe20001800100 */
[----:B------:R-:W-:Y:S01]  /*29f20*/  FADD R36, R36, 1 ;  /* 0x3f80000024247421 */ /* 0x000fe20000000000 */
[----:B------:R-:W-:-:S02]  /*29f30*/  FSEL R39, |R50|, R35, P5 ;  /* 0x0000002332277208 */ /* 0x000fc40002800200 */
[----:B------:R-:W-:Y:S01]  /*29f40*/  FSEL R42, R168, 8.4834944573231041431e-05, P5 ;  /* 0x38b1e96aa82a7808 */ /* 0x000fe20002800000 */
[----:B------:R-:W-:Y:S01]  /*29f50*/  FFMA R6, R5, R6, R32 ;  /* 0x0000000605067223 */ /* 0x000fe20000000020 */
[----:B------:R-:W-:Y:S01]  /*29f60*/  FSEL R44, -R166, -0.00082130916416645050049, P5 ;  /* 0xba574d20a62c7808 */ /* 0x000fe20002800100 */
[----:B------:R-:W-:Y:S01]  /*29f70*/  FMUL R27, R36, R27 ;  /* 0x0000001b241b7220 */ /* 0x000fe20000400000 */
[----:B------:R-:W-:Y:S02]  /*29f80*/  FSEL R40, R164, 0.0052134888246655464172, P4 ;  /* 0x3baad5eaa4287808 */ /* 0x000fe40002000000 */
[----:B------:R-:W-:Y:S01]  /*29f90*/  FSEL R30, R162, 0.11284004896879196167, P3 ;  /* 0x3de718afa21e7808 */ /* 0x000fe20001800000 */
[----:B------:R-:W-:Y:S01]  /*29fa0*/  FFMA R42, R39, R42, R44 ;  /* 0x0000002a272a7223 */ /* 0x000fe2000000002c */
[----:B------:R-:W-:Y:S01]  /*29fb0*/  FSEL R46, R164, 0.0052134888246655464172, P5 ;  /* 0x3baad5eaa42e7808 */ /* 0x000fe20002800000 */
        /* <DEDUP_REMOVED lines=24> */
[C---:B------:R-:W-:Y:S01]  /*2a140*/  FFMA R6, R39.reuse, R40, R6 ;  /* 0x0000002827067223 */ /* 0x040fe20000000006 */
[----:B------:R-:W1:Y:S01]  /*2a150*/  @P3 MUFU.EX2 R30, R35 ;  /* 0x00000023001e3308 */ /* 0x000e620000000800 */
[----:B------:R-:W-:Y:S01]  /*2a160*/  FFMA R37, R32, R5, R5 ;  /* 0x0000000520257223 */ /* 0x000fe20000000005 */
[----:B------:R-:W-:Y:S01]  /*2a170*/  FSEL R5, -|R50|, R50, P5 ;  /* 0x0000003232057208 */ /* 0x000fe20002800300 */
[----:B------:R-:W-:Y:S01]  /*2a180*/  FFMA R6, R39, R6, R29 ;  /* 0x0000000627067223 */ /* 0x000fe2000000001d */
[----:B------:R-:W-:-:S02]  /*2a190*/  HADD2.F32 R29, -RZ, R7.H0_H0 ;  /* 0x20000007ff1d7230 */ /* 0x000fc40000004100 */
[C---:B------:R-:W-:Y:S01]  /*2a1a0*/  FMUL R31, R17.reuse, R150 ;  /* 0x00000096111f7220 */ /* 0x040fe20000400000 */
[--C-:B------:R-:W-:Y:S02]  /*2a1b0*/  HADD2.F32 R7, -RZ, R8.reuse.H1_H1 ;  /* 0x30000008ff077230 */ /* 0x100fe40000004100 */
[----:B------:R-:W-:Y:S01]  /*2a1c0*/  FFMA R38, R6, R5, R5 ;  /* 0x0000000506267223 */ /* 0x000fe20000000005 */
[----:B------:R-:W2:Y:S01]  /*2a1d0*/  @P4 MUFU.EX2 R32, R37 ;  /* 0x0000002500204308 */ /* 0x000ea20000000800 */
[----:B------:R-:W-:Y:S02]  /*2a1e0*/  HADD2.F32 R5, -RZ, R8.H0_H0 ;  /* 0x20000008ff057230 */ /* 0x000fe40000004100 */
[C---:B------:R-:W-:Y:S01]  /*2a1f0*/  FFMA R44, R16.reuse, R29, R31 ;  /* 0x0000001d102c7223 */ /* 0x040fe2000000001f */
[----:B------:R-:W-:Y:S02]  /*2a200*/  FMUL R6, R17, R137 ;  /* 0x0000008911067220 */ /* 0x000fe40000400000 */
[----:B------:R-:W-:-:S02]  /*2a210*/  FFMA R136, R16, R5, R136 ;  /* 0x0000000510887223 */ /* 0x000fc40000000088 */
[----:B------:R-:W-:Y:S01]  /*2a220*/  FFMA R41, R16, R7, R6 ;  /* 0x0000000710297223 */ /* 0x000fe20000000006 */
[----:B------:R-:W3:Y:S01]  /*2a230*/  @P5 MUFU.EX2 R39, R38 ;  /* 0x0000002600275308 */ /* 0x000ee20000000800 */
[----:B-1----:R-:W-:Y:S02]  /*2a240*/  @P3 FADD R30, -R30, 1 ;  /* 0x3f8000001e1e3421 */ /* 0x002fe40000000100 */
[----:B------:R-:W-:-:S03]  /*2a250*/  FMUL R46, R41, 0.70710676908493041992 ;  /* 0x3f3504f3292e7820 */ /* 0x000fc60000400000 */
[----:B------:R-:W-:Y:S01]  /*2a260*/  @P3 LOP3.LUT R35, R30, 0x80000000, R45, 0xb8, !PT ;  /* 0x800000001e233812 */ /* 0x000fe200078eb82d */
[----:B------:R-:W-:Y:S01]  /*2a270*/  FMUL R45, R136, 0.70710676908493041992 ;  /* 0x3f3504f3882d7820 */ /* 0x000fe20000400000 */
[----:B------:R-:W-:Y:S01]  /*2a280*/  FMUL R7, R46, R46 ;  /* 0x0000002e2e077220 */ /* 0x000fe20000400000 */
[----:B--2---:R-:W-:Y:S02]  /*2a290*/  @P4 FADD R32, -R32, 1 ;  /* 0x3f80000020204421 */ /* 0x004fe40000000100 */
[C---:B------:R-:W-:Y:S01]  /*2a2a0*/  FMUL R5, R45.reuse, R45 ;  /* 0x0000002d2d057220 */ /* 0x040fe20000400000 */
[----:B------:R-:W-:Y:S01]  /*2a2b0*/  FSETP.GE.AND P3, PT, |R45|, 1.0029599666595458984, PT ;  /* 0x3f8060fe2d00780b */ /* 0x000fe20003f66200 */
[----:B------:R-:W-:Y:S01]  /*2a2c0*/  FADD R35, R35, 1 ;  /* 0x3f80000023237421 */ /* 0x000fe20000000000 */
[----:B------:R-:W-:Y:S01]  /*2a2d0*/  @P4 LOP3.LUT R37, R32, 0x80000000, R47, 0xb8, !PT ;  /* 0x8000000020254812 */ /* 0x000fe200078eb82f */
[----:B------:R-:W-:Y:S01]  /*2a2e0*/  FMUL R47, R44, 0.70710676908493041992 ;  /* 0x3f3504f32c2f7820 */ /* 0x000fe20000400000 */
[----:B------:R-:W-:Y:S01]  /*2a2f0*/  FSEL R5, |R45|, R5, P3 ;  /* 0x000000052d057208 */ /* 0x000fe20001800200 */
[----:B---3--:R-:W-:Y:S01]  /*2a300*/  @P5 FADD R39, -R39, 1 ;  /* 0x3f80000027275421 */ /* 0x008fe20000000100 */
[----:B------:R-:W-:Y:S01]  /*2a310*/  FSEL R8, -R166, -0.00082130916416645050049, P3 ;  /* 0xba574d20a6087808 */ /* 0x000fe20001800100 */
[----:B------:R-:W-:Y:S01]  /*2a320*/  FMUL R6, R47, R47 ;  /* 0x0000002f2f067220 */ /* 0x000fe20000400000 */
[----:B------:R-:W-:Y:S01]  /*2a330*/  FSETP.GE.AND P4, PT, |R46|, 1.0029599666595458984, PT ;  /* 0x3f8060fe2e00780b */ /* 0x000fe20003f86200 */
[----:B------:R-:W-:Y:S01]  /*2a340*/  FADD R37, R37, 1 ;  /* 0x3f80000025257421 */ /* 0x000fe20000000000 */
[----:B------:R-:W-:-:S02]  /*2a350*/  @P5 LOP3.LUT R38, R39, 0x80000000, R50, 0xb8, !PT ;  /* 0x8000000027265812 */ /* 0x000fc400078eb832 */
[C---:B------:R-:W-:Y:S02]  /*2a360*/  FSETP.GE.AND P5, PT, |R47|.reuse, 1.0029599666595458984, PT ;  /* 0x3f8060fe2f00780b */ /* 0x040fe40003fa6200 */
[----:B------:R-:W-:Y:S01]  /*2a370*/  FSEL R7, |R46|, R7, P4 ;  /* 0x000000072e077208 */ /* 0x000fe20002000200 */
[----:B------:R-:W-:Y:S01]  /*2a380*/  FADD R38, R38, 1 ;  /* 0x3f80000026267421 */ /* 0x000fe20000000000 */
[----:B------:R-:W-:Y:S02]  /*2a390*/  FSEL R29, |R47|, R6, P5 ;  /* 0x000000062f1d7208 */ /* 0x000fe40002800200 */
[----:B------:R-:W-:Y:S02]  /*2a3a0*/  FSEL R30, R168, 8.4834944573231041431e-05, P5 ;  /* 0x38b1e96aa81e7808 */ /* 0x000fe40002800000 */
[----:B------:R-:W-:Y:S02]  /*2a3b0*/  FSEL R32, -R166, -0.00082130916416645050049, P5 ;  /* 0xba574d20a6207808 */ /* 0x000fe40002800100 */
[----:B------:R-:W-:-:S02]  /*2a3c0*/  FSEL R6, R168, 8.4834944573231041431e-05, P3 ;  /* 0x38b1e96aa8067808 */ /* 0x000fc40001800000 */
[----:B------:R-:W-:Y:S01]  /*2a3d0*/  FSEL R40, -R163, -0.026868773624300956726, P5 ;  /* 0xbcdc1be7a3287808 */ /* 0x000fe20002800100 */
[----:B------:R-:W-:Y:S01]  /*2a3e0*/  FFMA R30, R29, R30, R32 ;  /* 0x0000001e1d1e7223 */ /* 0x000fe20000000020 */
[C---:B------:R-:W-:Y:S01]  /*2a3f0*/  FSEL R32, R164.reuse, 0.0052134888246655464172, P5 ;  /* 0x3baad5eaa4207808 */ /* 0x040fe20002800000 */
[----:B------:R-:W-:Y:S01]  /*2a400*/  FFMA R6, R5, R6, R8 ;  /* 0x0000000605067223 */ /* 0x000fe20000000008 */
[----:B------:R-:W-:Y:S02]  /*2a410*/  FSEL R8, R164, 0.0052134888246655464172, P3 ;  /* 0x3baad5eaa4087808 */ /* 0x000fe40001800000 */
[----:B------:R-:W-:Y:S01]  /*2a420*/  FSEL R168, R168, 8.4834944573231041431e-05, P4 ;  /* 0x38b1e96aa8a87808 */ /* 0x000fe20002000000 */
[----:B------:R-:W-:Y:S01]  /*2a430*/  FFMA R30, R29, R30, R32 ;  /* 0x0000001e1d1e7223 */ /* 0x000fe20000000020 */
[----:B------:R-:W-:Y:S01]  /*2a440*/  FSEL R166, -R166, -0.00082130916416645050049, P4 ;  /* 0xba574d20a6a67808 */ /* 0x000fe20002000100 */
[----:B------:R-:W-:Y:S01]  /*2a450*/  FFMA R6, R5, R6, R8 ;  /* 0x0000000605067223 */ /* 0x000fe20000000008 */
[----:B------:R-:W-:Y:S01]  /*2a460*/  FSEL R8, -R163, -0.026868773624300956726, P3 ;  /* 0xbcdc1be7a3087808 */ /* 0x000fe20001800100 */
[----:B------:R-:W-:Y:S01]  /*2a470*/  FFMA R40, R29, R30, R40 ;  /* 0x0000001e1d287223 */ /* 0x000fe20000000028 */
[----:B------:R-:W-:Y:S01]  /*2a480*/  FSEL R42, R162, 0.11284004896879196167, P5 ;  /* 0x3de718afa22a7808 */ /* 0x000fe20002800000 */
[----:B------:R-:W-:Y:S01]  /*2a490*/  FFMA R166, R7, R168, R166 ;  /* 0x000000a807a67223 */ /* 0x000fe200000000a6 */
[----:B------:R-:W-:Y:S01]  /*2a4a0*/  FSEL R164, R164, 0.0052134888246655464172, P4 ;  /* 0x3baad5eaa4a47808 */ /* 0x000fe20002000000 */
[----:B------:R-:W-:Y:S01]  /*2a4b0*/  FFMA R6, R5, R6, R8 ;  /* 0x0000000605067223 */ /* 0x000fe20000000008 */
[----:B------:R-:W-:Y:S01]  /*2a4c0*/  FSEL R8, R161, -0.37612664699554443359, P5 ;  /* 0xbec093aca1087808 */ /* 0x000fe20002800000 */
        /* <DEDUP_REMOVED lines=15> */
[C---:B------:R-:W-:Y:S01]  /*2a5c0*/  FSEL R29, R160.reuse, 0.12837915122509002686, P4 ;  /* 0x3e0375d3a01d7808 */ /* 0x040fe20002000000 */
[C---:B------:R-:W-:Y:S01]  /*2a5d0*/  FFMA R8, R7.reuse, R32, R8 ;  /* 0x0000002007087223 */ /* 0x040fe20000000008 */
[----:B------:R-:W-:Y:S01]  /*2a5e0*/  FSEL R30, R160, 0.12837915122509002686, P3 ;  /* 0x3e0375d3a01e7808 */ /* 0x000fe20001800000 */
[----:B------:R-:W-:Y:S01]  /*2a5f0*/  FFMA R40, R40, R31, R31 ;  /* 0x0000001f28287223 */ /* 0x000fe2000000001f */
[----:B------:R-:W-:Y:S01]  /*2a600*/  FSEL R31, -|R46|, R46, P4 ;  /* 0x0000002e2e1f7208 */ /* 0x000fe20002000300 */
[----:B------:R-:W-:Y:S01]  /*2a610*/  FFMA R8, R7, R8, R29 ;  /* 0x0000000807087223 */ /* 0x000fe2000000001d */
[----:B------:R-:W-:Y:S01]  /*2a620*/  FMUL R29, R38, R9 ;  /* 0x00000009261d7220 */ /* 0x000fe20000400000 */
[----:B------:R-:W-:Y:S01]  /*2a630*/  FFMA R6, R5, R6, R30 ;  /* 0x0000000605067223 */ /* 0x000fe2000000001e */
[----:B------:R-:W-:Y:S01]  /*2a640*/  FSEL R5, -|R45|, R45, P3 ;  /* 0x0000002d2d057208 */ /* 0x000fe20001800300 */
[----:B------:R-:W-:Y:S01]  /*2a650*/  FFMA R8, R8, R31, R31 ;  /* 0x0000001f08087223 */ /* 0x000fe2000000001f */
[----:B------:R-:W1:Y:S01]  /*2a660*/  @P5 MUFU.EX2 R30, R40 ;  /* 0x00000028001e5308 */ /* 0x000e620000000800 */
[----:B------:R-:W-:-:S02]  /*2a670*/  F2FP.F16.F32.PACK_AB R9, R15, R14 ;  /* 0x0000000e0f09723e */ /* 0x000fc400000000ff */
[----:B------:R-:W-:-:S05]  /*2a680*/  FFMA R5, R6, R5, R5 ;  /* 0x0000000506057223 */ /* 0x000fca0000000005 */
[----:B------:R-:W2:Y:S08]  /*2a690*/  @P4 MUFU.EX2 R7, R8 ;  /* 0x0000000800074308 */ /* 0x000eb00000000800 */
[----:B------:R-:W3:Y:S01]  /*2a6a0*/  @P3 MUFU.EX2 R6, R5 ;  /* 0x0000000500063308 */ /* 0x000ee20000000800 */
[----:B-1----:R-:W-:-:S05]  /*2a6b0*/  @P5 FADD R30, -R30, 1 ;  /* 0x3f8000001e1e5421 */ /* 0x002fca0000000100 */
[----:B------:R-:W-:Y:S01]  /*2a6c0*/  @P5 LOP3.LUT R40, R30, 0x80000000, R47, 0xb8, !PT ;  /* 0x800000001e285812 */ /* 0x000fe200078eb82f */
[----:B--2---:R-:W-:-:S04]  /*2a6d0*/  @P4 FADD R7, -R7, 1 ;  /* 0x3f80000007074421 */ /* 0x004fc80000000100 */
[----:B------:R-:W-:Y:S01]  /*2a6e0*/  FADD R40, R40, 1 ;  /* 0x3f80000028287421 */ /* 0x000fe20000000000 */
[----:B------:R-:W-:Y:S01]  /*2a6f0*/  @P4 LOP3.LUT R8, R7, 0x80000000, R46, 0xb8, !PT ;  /* 0x8000000007084812 */ /* 0x000fe200078eb82e */
[----:B------:R-:W-:Y:S01]  /*2a700*/  FMUL R7, R2, 0.5 ;  /* 0x3f00000002077820 */ /* 0x000fe20000400000 */
[----:B------:R-:W-:Y:S01]  /*2a710*/  FMUL R2, R13, 0.5 ;  /* 0x3f0000000d027820 */ /* 0x000fe20000400000 */
[----:B---3--:R-:W-:Y:S02]  /*2a720*/  @P3 FADD R6, -R6, 1 ;  /* 0x3f80000006063421 */ /* 0x008fe40000000100 */
[----:B------:R-:W-:Y:S01]  /*2a730*/  FADD R8, R8, 1 ;  /* 0x3f80000008087421 */ /* 0x000fe20000000000 */
[----:B------:R-:W-:Y:S01]  /*2a740*/  FMUL R19, R19, R2 ;  /* 0x0000000213137220 */ /* 0x000fe20000400000 */
[----:B------:R-:W-:Y:S01]  /*2a750*/  FMUL R2, R148, 0.5 ;  /* 0x3f00000094027820 */ /* 0x000fe20000400000 */
[----:B------:R-:W-:Y:S01]  /*2a760*/  @P3 LOP3.LUT R5, R6, 0x80000000, R45, 0xb8, !PT ;  /* 0x8000000006053812 */ /* 0x000fe200078eb82d */
[----:B------:R-:W-:Y:S01]  /*2a770*/  FMUL R6, R0, R7 ;  /* 0x0000000700067220 */ /* 0x000fe20000400000 */
[----:B------:R-:W-:Y:S01]  /*2a780*/  FMUL R7, R10, 0.5 ;  /* 0x3f0000000a077820 */ /* 0x000fe20000400000 */
[----:B------:R-:W-:Y:S01]  /*2a790*/  FMUL R0, R11, 0.5 ;  /* 0x3f0000000b007820 */ /* 0x000fe20000400000 */
[----:B------:R-:W-:Y:S01]  /*2a7a0*/  FMUL R11, R44, 0.5 ;  /* 0x3f0000002c0b7820 */ /* 0x000fe20000400000 */
[----:B------:R-:W-:Y:S01]  /*2a7b0*/  FADD R5, R5, 1 ;  /* 0x3f80000005057421 */ /* 0x000fe20000000000 */
[----:B------:R-:W-:Y:S01]  /*2a7c0*/  FMUL R10, R24, R7 ;  /* 0x00000007180a7220 */ /* 0x000fe20000400000 */
[----:B------:R-:W-:Y:S01]  /*2a7d0*/  FMUL R25, R25, R0 ;  /* 0x0000000019197220 */ /* 0x000fe20000400000 */
[----:B------:R-:W-:Y:S01]  /*2a7e0*/  FMUL R7, R4, 0.5 ;  /* 0x3f00000004077820 */ /* 0x000fe20000400000 */
[----:B------:R-:W-:Y:S01]  /*2a7f0*/  FMUL R0, R147, 0.5 ;  /* 0x3f00000093007820 */ /* 0x000fe20000400000 */
[----:B------:R-:W-:Y:S01]  /*2a800*/  FMUL R2, R37, R2 ;  /* 0x0000000225027220 */ /* 0x000fe20000400000 */
[----:B------:R-:W-:Y:S01]  /*2a810*/  FMUL R31, R40, R11 ;  /* 0x0000000b281f7220 */ /* 0x000fe20000400000 */
[----:B------:R-:W-:Y:S01]  /*2a820*/  FMUL R13, R34, R7 ;  /* 0x00000007220d7220 */ /* 0x000fe20000400000 */
[----:B------:R-:W-:Y:S01]  /*2a830*/  FMUL R4, R35, R0 ;  /* 0x0000000023047220 */ /* 0x000fe20000400000 */
[----:B------:R-:W-:Y:S01]  /*2a840*/  FMUL R0, R136, 0.5 ;  /* 0x3f00000088007820 */ /* 0x000fe20000400000 */
[----:B------:R-:W-:Y:S01]  /*2a850*/  FMUL R7, R41, 0.5 ;  /* 0x3f00000029077820 */ /* 0x000fe20000400000 */
[----:B------:R-:W-:-:S02]  /*2a860*/  F2FP.F16.F32.PACK_AB R10, R10, R19 ;  /* 0x000000130a0a723e */ /* 0x000fc400000000ff */
[----:B------:R-:W-:Y:S01]  /*2a870*/  FMUL R0, R5, R0 ;  /* 0x0000000005007220 */ /* 0x000fe20000400000 */
        /* <DEDUP_REMOVED lines=26> */
.L_x_208:
[----:B------:R-:W-:Y:S05]  /*2aa20*/  BSYNC B0 ;  /* 0x0000000000007941 */ /* 0x000fea0003800000 */
.L_x_207:
[----:B------:R-:W-:Y:S06]  /*2aa30*/  BAR.SYNC.DEFER_BLOCKING 0x1, 0x100 ;  /* 0x0044000000007b1d */ /* 0x000fec0000010000 */
[----:B------:R-:W-:Y:S04]  /*2aa40*/  BSSY B0, `(.L_x_209) ;  /* 0x000000a000007945 */ /* 0x000fe80003800000 */
[----:B------:R-:W-:Y:S05]  /*2aa50*/  @P0 BRA `(.L_x_210) ;  /* 0x0000000000200947 */ /* 0x000fea0003800000 */
[----:B------:R-:W-:-:S06]  /*2aa60*/  UISETP.NE.AND UP0, UPT, UR43, 0x3, UPT ;  /* 0x000000032b00788c */ /* 0x000fcc000bf05270 */
[----:B------:R-:W-:-:S13]  /*2aa70*/  PLOP3.LUT P0, PT, PT, PT, UP0, 0x80, 0x0 ;  /* 0x000000000000781c */ /* 0x000fda0003f0f008 */
[----:B------:R-:W-:Y:S05]  /*2aa80*/  @!P0 BRA `(.L_x_211) ;  /* 0x0000000000048947 */ /* 0x000fea0003800000 */
[----:B------:R-:W-:Y:S01]  /*2aa90*/  BPT.TRAP 0x1 ;  /* 0x000000040000795c */ /* 0x000fe20000300000 */
.L_x_211:
[----:B------:R-:W-:-:S04]  /*2aaa0*/  ULEA UR4, UR36, UR46, 0x3 ;  /* 0x0000002e24047291 */ /* 0x000fc8000f8e183f */
[----:B------:R-:W-:-:S04]  /*2aab0*/  UIADD3 UR4, UR4, 0x50, URZ ;  /* 0x0000005004047890 */ /* 0x000fc8000fffe03f */
[----:B------:R-:W-:-:S09]  /*2aac0*/  UPRMT UR4, UR52, 0x654, UR4 ;  /* 0x0000065434047896 */ /* 0x000fd20008000004 */
[----:B------:R-:W-:Y:S03]  /*2aad0*/  SYNCS.ARRIVE.TRANS64.RED.A1T0 RZ, [UR4], RZ ;  /* 0x000000ffffff79a7 */ /* 0x000fe60008100404 */
.L_x_210:
[----:B------:R-:W-:Y:S05]  /*2aae0*/  BSYNC B0 ;  /* 0x0000000000007941 */ /* 0x000fea0003800000 */
.L_x_209:
[----:B------:R-:W2:Y:S01]  /*2aaf0*/  LDL.LU R27, [R1+0x204] ;  /* 0x00020400011b7983 */ /* 0x000ea20000300800 */
[----:B------:R-:W-:-:S03]  /*2ab00*/  ULDC.64 UR4, c[0x0][0x8f8] ;  /* 0x00023e0000047ab9 */ /* 0x000fc60000000a00 */
[----:B------:R-:W3:Y:S01]  /*2ab10*/  LDL.LU R25, [R1+0x200] ;  /* 0x0002000001197983 */ /* 0x000ee20000300800 */
[----:B------:R-:W-:Y:S01]  /*2ab20*/  UIADD3 UR36, UR36, 0x1, URZ ;  /* 0x0000000124247890 */ /* 0x000fe2000fffe03f */
[----:B------:R-:W-:Y:S01]  /*2ab30*/  PRMT R0, RZ, 0x7610, R0 ;  /* 0x00007610ff007816 */ /* 0x000fe20000000000 */
[----:B------:R-:W-:Y:S01]  /*2ab40*/  UMOV UR51, 0xffffffff ;  /* 0xffffffff00337882 */ /* 0x000fe20000000000 */
[----:B------:R-:W-:Y:S01]  /*2ab50*/  MOV R152, 0xffffffff ;  /* 0xffffffff00987802 */ /* 0x000fe20000000f00 */
[----:B------:R-:W-:Y:S01]  /*2ab60*/  UISETP.NE.AND UP0, UPT, UR36, 0x4, UPT ;  /* 0x000000042400788c */ /* 0x000fe2000bf05270 */
[----:B------:R-:W-:-:S03]  /*2ab70*/  MOV R19, 0xffffffff ;  /* 0xffffffff00137802 */ /* 0x000fc60000000f00 */
[----:B------:R-:W-:Y:S01]  /*2ab80*/  USEL UR36, UR36, URZ, UP0 ;  /* 0x0000003f24247287 */ /* 0x000fe20008000000 */
[----:B---3--:R-:W-:-:S04]  /*2ab90*/  IADD3 R25, P0, R25, UR54, RZ ;  /* 0x0000003619197c10 */ /* 0x008fc8000ff1e0ff */
[----:B--2---:R-:W-:Y:S01]  /*2aba0*/  IADD3.X R27, R27, UR53, RZ, P0, !PT ;  /* 0x000000351b1b7c10 */ /* 0x004fe200087fe4ff */
[----:B------:R2:W-:Y:S01]  /*2abb0*/  STL [R1+0x200], R25 ;  /* 0x0002001901007387 */ /* 0x0005e20000100800 */
[----:B------:R-:W-:-:S03]  /*2abc0*/  ISETP.GE.U32.AND P0, PT, R25, UR4, PT ;  /* 0x0000000419007c0c */ /* 0x000fc6000bf06070 */
[----:B------:R2:W-:Y:S01]  /*2abd0*/  STL [R1+0x204], R27 ;  /* 0x0002041b01007387 */ /* 0x0005e20000100800 */
[----:B------:R-:W-:-:S13]  /*2abe0*/  ISETP.GE.U32.AND.EX P0, PT, R27, UR5, PT, P0 ;  /* 0x000000051b007c0c */ /* 0x000fda000bf06100 */
[----:B--2---:R-:W-:Y:S05]  /*2abf0*/  @P0 BRA `(.L_x_212) ;  /* 0x0000000400700947 */ /* 0x004fea0003800000 */
[----:B------:R-:W2:Y:S01]  /*2ac00*/  S2R R19, SR_CTAID.X ;  /* 0x0000000000137919 */ /* 0x000ea20000002500 */
[----:B-1----:R-:W1:Y:S01]  /*2ac10*/  LDC.64 R8, c[0x0][0x8d0] ;  /* 0x00023400ff087b82 */ /* 0x002e620000000a00 */
[----:B------:R-:W-:Y:S01]  /*2ac20*/  ULDC UR4, c[0x0][0x150] ;  /* 0x0000540000047ab9 */ /* 0x000fe20000000800 */
[----:B------:R-:W-:Y:S01]  /*2ac30*/  MOV R6, R25 ;  /* 0x0000001900067202 */ /* 0x000fe20000000f00 */
[----:B------:R-:W3:Y:S01]  /*2ac40*/  S2R R21, SR_CTAID.Y ;  /* 0x0000000000157919 */ /* 0x000ee20000002600 */
[----:B------:R-:W-:-:S04]  /*2ac50*/  MOV R7, R27 ;  /* 0x0000001b00077202 */ /* 0x000fc80000000f00 */
[----:B------:R-:W4:Y:S08]  /*2ac60*/  LDC R24, c[0x0][0x144] ;  /* 0x00005100ff187b82 */ /* 0x000f300000000800 */
[----:B------:R-:W3:Y:S08]  /*2ac70*/  LDC R10, c[0x0][0x8d8] ;  /* 0x00023600ff0a7b82 */ /* 0x000ef00000000800 */
[----:B------:R-:W3:Y:S01]  /*2ac80*/  LDC.64 R14, c[0x0][0x8c8] ;  /* 0x00023200ff0e7b82 */ /* 0x000ee20000000a00 */
[----:B-1----:R-:W-:-:S04]  /*2ac90*/  ISETP.NE.U32.AND P0, PT, R8, RZ, PT ;  /* 0x000000ff0800720c */ /* 0x002fc80003f05070 */
[----:B------:R-:W-:Y:S02]  /*2aca0*/  ISETP.NE.AND.EX P0, PT, R9, RZ, PT, P0 ;  /* 0x000000ff0900720c */ /* 0x000fe40003f05300 */
[----:B--2---:R-:W-:-:S05]  /*2acb0*/  I2FP.F32.U32 R0, R19 ;  /* 0x0000001300007245 */ /* 0x004fca0000201000 */
[----:B------:R-:W-:-:S04]  /*2acc0*/  FMUL R0, R0, UR4 ;  /* 0x0000000400007c20 */ /* 0x000fc80008400000 */
[----:B------:R1:W2:Y:S02]  /*2acd0*/  F2I.U32.TRUNC.NTZ R20, R0 ;  /* 0x0000000000147305 */ /* 0x0002a4000020f000 */
[----:B----4-:R-:W-:Y:S05]  /*2ace0*/  @!P0 BRA `(.L_x_213) ;  /* 0x0000000000288947 */ /* 0x010fea0003800000 */
[----:B-1----:R-:W1:Y:S02]  /*2acf0*/  LDC R0, c[0x0][0x8dc] ;  /* 0x00023700ff007b82 */ /* 0x002e640000000800 */
[----:B-1----:R-:W-:-:S05]  /*2ad00*/  IADD3 R7, P0, R25, R0, RZ ;  /* 0x0000000019077210 */ /* 0x002fca0007f1e0ff */
[----:B------:R-:W-:-:S04]  /*2ad10*/  IMAD.X R11, RZ, RZ, R27, P0 ;  /* 0x000000ffff0b7224 */ /* 0x000fc800000e061b */
[----:B------:R-:W-:-:S04]  /*2ad20*/  IMAD.WIDE.U32 R2, R11, R8, RZ ;  /* 0x000000080b027225 */ /* 0x000fc800078e00ff */
[----:B------:R-:W-:-:S04]  /*2ad30*/  IMAD.WIDE.U32 R4, P0, R7, R9, R2 ;  /* 0x0000000907047225 */ /* 0x000fc80007800002 */
[----:B------:R-:W-:Y:S01]  /*2ad40*/  IMAD.WIDE.U32 R2, R7, R8, RZ ;  /* 0x0000000807027225 */ /* 0x000fe200078e00ff */
[----:B------:R-:W-:Y:S02]  /*2ad50*/  IADD3.X R7, RZ, RZ, RZ, P0, !PT ;  /* 0x000000ffff077210 */ /* 0x000fe400007fe4ff */
[----:B------:R-:W-:Y:S02]  /*2ad60*/  MOV R6, R5 ;  /* 0x0000000500067202 */ /* 0x000fe40000000f00 */
[----:B------:R-:W-:-:S05]  /*2ad70*/  IADD3 RZ, P0, R3, R4, RZ ;  /* 0x0000000403ff7210 */ /* 0x000fca0007f1e0ff */
[----:B------:R-:W-:-:S08]  /*2ad80*/  IMAD.WIDE.U32.X R6, R11, R9, R6, P0 ;  /* 0x000000090b067225 */ /* 0x000fd000000e0406 */
.L_x_213:
[-CC-:B---3--:R-:W-:Y:S01]  /*2ad90*/  SHF.R.U64 R29, R6, R10.reuse, R7.reuse ;  /* 0x0000000a061d7219 */ /* 0x188fe20000001207 */
[----:B------:R-:W3:Y:S01]  /*2ada0*/  LDC.64 R12, c[0x0][0x8e8] ;  /* 0x00023a00ff0c7b82 */ /* 0x000ee20000000a00 */
[----:B-1----:R-:W-:Y:S01]  /*2adb0*/  SHF.R.U32.HI R0, RZ, R10, R7 ;  /* 0x0000000aff007219 */ /* 0x002fe20000011607 */
[----:B------:R-:W-:Y:S01]  /*2adc0*/  ULDC UR4, c[0x0][0x154] ;  /* 0x0000550000047ab9 */ /* 0x000fe20000000800 */
[----:B------:R-:W-:Y:S02]  /*2add0*/  IADD3 R5, P0, RZ, -R29, RZ ;  /* 0x8000001dff057210 */ /* 0x000fe40007f1e0ff */
[----:B------:R-:W-:Y:S02]  /*2ade0*/  MOV R2, R25 ;  /* 0x0000001900027202 */ /* 0x000fe40000000f00 */
[----:B------:R-:W-:Y:S01]  /*2adf0*/  IADD3.X R3, RZ, ~R0, RZ, P0, !PT ;  /* 0x80000000ff037210 */ /* 0x000fe200007fe4ff */
[----:B------:R-:W1:Y:S01]  /*2ae00*/  LDC R4, c[0x0][0x8c0] ;  /* 0x00023000ff047b82 */ /* 0x000e620000000800 */
[----:B--2---:R-:W-:-:S02]  /*2ae10*/  IADD3 R20, -R20, RZ, RZ ;  /* 0x000000ff14147210 */ /* 0x004fc40007ffe1ff */
[----:B------:R-:W-:Y:S01]  /*2ae20*/  MOV R7, 0x1 ;  /* 0x0000000100077802 */ /* 0x000fe20000000f00 */
[----:B------:R-:W-:Y:S01]  /*2ae30*/  IMAD R0, R3, R14, RZ ;  /* 0x0000000e03007224 */ /* 0x000fe200078e02ff */
[----:B------:R-:W-:Y:S01]  /*2ae40*/  MOV R3, R27 ;  /* 0x0000001b00037202 */ /* 0x000fe20000000f00 */
[----:B------:R-:W-:Y:S02]  /*2ae50*/  IMAD R19, R24, R20, R19 ;  /* 0x0000001418137224 */ /* 0x000fe400078e0213 */
[----:B------:R-:W2:Y:S01]  /*2ae60*/  LDC R6, c[0x0][0x8b0] ;  /* 0x00022c00ff067b82 */ /* 0x000ea20000000800 */
[----:B------:R-:W-:-:S04]  /*2ae70*/  IMAD.WIDE.U32 R2, R5, R14, R2 ;  /* 0x0000000e05027225 */ /* 0x000fc800078e0002 */
[----:B------:R-:W-:Y:S01]  /*2ae80*/  IMAD R5, R5, R15, R0 ;  /* 0x0000000f05057224 */ /* 0x000fe200078e0200 */
[----:B------:R-:W-:Y:S02]  /*2ae90*/  I2FP.F32.U32 R0, R21 ;  /* 0x0000001500007245 */ /* 0x000fe40000201000 */
[----:B------:R-:W4:Y:S01]  /*2aea0*/  LDC R26, c[0x0][0x900] ;  /* 0x00024000ff1a7b82 */ /* 0x000f220000000800 */
[----:B---3--:R-:W-:Y:S02]  /*2aeb0*/  ISETP.NE.U32.AND P0, PT, R12, RZ, PT ;  /* 0x000000ff0c00720c */ /* 0x008fe40003f05070 */
[----:B------:R-:W-:Y:S01]  /*2aec0*/  IADD3 R3, R3, R5, RZ ;  /* 0x0000000503037210 */ /* 0x000fe20007ffe0ff */
[----:B------:R-:W-:Y:S01]  /*2aed0*/  FMUL R0, R0, UR4 ;  /* 0x0000000400007c20 */ /* 0x000fe20008400000 */
[----:B------:R-:W-:Y:S02]  /*2aee0*/  ISETP.NE.AND.EX P0, PT, R13, RZ, PT, P0 ;  /* 0x000000ff0d00720c */ /* 0x000fe40003f05300 */
[----:B------:R-:W-:Y:S01]  /*2aef0*/  MOV R5, 0xffffffff ;  /* 0xffffffff00057802 */ /* 0x000fe20000000f00 */
[----:B------:R-:W3:Y:S01]  /*2af00*/  LDC R20, c[0x0][0x148] ;  /* 0x00005200ff147b82 */ /* 0x000ee20000000800 */
[-CC-:B-1----:R-:W-:Y:S01]  /*2af10*/  SHF.R.U64 R10, R2, R4.reuse, R3.reuse ;  /* 0x00000004020a7219 */ /* 0x182fe20000001203 */
[----:B------:R1:W1:Y:S01]  /*2af20*/  F2I.U32.TRUNC.NTZ R14, R0 ;  /* 0x00000000000e7305 */ /* 0x000262000020f000 */
[----:B------:R-:W-:-:S05]  /*2af30*/  SHF.R.U32.HI R3, RZ, R4, R3 ;  /* 0x00000004ff037219 */ /* 0x000fca0000011603 */
[----:B------:R-:W1:Y:S01]  /*2af40*/  LDC R15, c[0x0][0x8a8] ;  /* 0x00022a00ff0f7b82 */ /* 0x000e620000000800 */
[-CC-:B--2---:R-:W-:Y:S02]  /*2af50*/  SHF.R.U64 R8, R10, R6.reuse, R3.reuse ;  /* 0x000000060a087219 */ /* 0x184fe40000001203 */
[----:B------:R-:W-:-:S05]  /*2af60*/  SHF.R.U32.HI R3, RZ, R6, R3 ;  /* 0x00000006ff037219 */ /* 0x000fca0000011603 */
[----:B------:R-:W2:Y:S01]  /*2af70*/  LDC R24, c[0x0][0x8f0] ;  /* 0x00023c00ff187b82 */ /* 0x000ea20000000800 */
[-C--:B----4-:R-:W-:Y:S02]  /*2af80*/  SHF.L.U32 R5, R5, R26.reuse, RZ ;  /* 0x0000001a05057219 */ /* 0x090fe400000006ff */
[-CC-:B------:R-:W-:Y:S02]  /*2af90*/  SHF.R.U64 R11, R8, R26.reuse, R3.reuse ;  /* 0x0000001a080b7219 */ /* 0x180fe40000001203 */
[-C--:B------:R-:W-:Y:S02]  /*2afa0*/  SHF.R.U32.HI R3, RZ, R26.reuse, R3 ;  /* 0x0000001aff037219 */ /* 0x080fe40000011603 */
[----:B------:R-:W-:Y:S01]  /*2afb0*/  SHF.L.U32 R152, R7, R26, RZ ;  /* 0x0000001a07987219 */ /* 0x000fe200000006ff */
[----:B------:R-:W4:Y:S01]  /*2afc0*/  LDC R27, c[0x0][0x8e0] ;  /* 0x00023800ff1b7b82 */ /* 0x000f220000000800 */
[----:B------:R-:W-:Y:S02]  /*2afd0*/  LOP3.LUT R25, RZ, R5, RZ, 0x33, !PT ;  /* 0x00000005ff197212 */ /* 0x000fe400078e33ff */
[----:B------:R-:W-:-:S05]  /*2afe0*/  MOV R2, R11 ;  /* 0x0000000b00027202 */ /* 0x000fca0000000f00 */
[----:B------:R-:W1:Y:S01]  /*2aff0*/  LDC R28, c[0x0][0x8b8] ;  /* 0x00022e00ff1c7b82 */ /* 0x000e620000000800 */
[----:B------:R-:W-:Y:S05]  /*2b000*/  @!P0 BRA `(.L_x_214) ;  /* 0x0000000000288947 */ /* 0x000fea0003800000 */
        /* <DEDUP_REMOVED lines=10> */
.L_x_214:
[----:B------:R-:W5:Y:S01]  /*2b0b0*/  LDC R4, c[0x0][0x904] ;  /* 0x00024100ff047b82 */ /* 0x000f620000000800 */
[----:B-12---:R-:W-:Y:S02]  /*2b0c0*/  SHF.R.U64 R0, R2, R24, R3 ;  /* 0x0000001802007219 */ /* 0x006fe40000001203 */
[----:B------:R-:W-:Y:S02]  /*2b0d0*/  LOP3.LUT R3, R8, R25, RZ, 0xc0, !PT ;  /* 0x0000001908037212 */ /* 0x000fe400078ec0ff */
[----:B------:R-:W-:Y:S02]  /*2b0e0*/  IADD3 R14, -R14, RZ, RZ ;  /* 0x000000ff0e0e7210 */ /* 0x000fe40007ffe1ff */
[----:B------:R-:W-:Y:S01]  /*2b0f0*/  IADD3 R5, R15, -0x1, RZ ;  /* 0xffffffff0f057810 */ /* 0x000fe20007ffe0ff */
[----:B------:R-:W-:Y:S01]  /*2b100*/  IMAD R152, R152, R0, R3 ;  /* 0x0000000098987224 */ /* 0x000fe200078e0203 */
[----:B------:R-:W-:Y:S02]  /*2b110*/  IADD3 R2, -R0, RZ, RZ ;  /* 0x000000ff00027210 */ /* 0x000fe40007ffe1ff */
[----:B------:R-:W-:-:S02]  /*2b120*/  LOP3.LUT R3, R10, R5, RZ, 0xc0, !PT ;  /* 0x000000050a037212 */ /* 0x000fc400078ec0ff */
[----:B------:R-:W-:Y:S01]  /*2b130*/  R2UR UR51, R29 ;  /* 0x000000001d3372ca */ /* 0x000fe200000e0000 */
[----:B----4-:R-:W-:-:S04]  /*2b140*/  IMAD R0, R2, R27, R11 ;  /* 0x0000001b02007224 */ /* 0x010fc800078e020b */
[----:B------:R-:W-:Y:S01]  /*2b150*/  IMAD R3, R0, R15, R3 ;  /* 0x0000000f00037224 */ /* 0x000fe200078e0203 */
[----:B------:R-:W-:Y:S02]  /*2b160*/  MOV R0, 0x1 ;  /* 0x0000000100007802 */ /* 0x000fe40000000f00 */
[----:B-----5:R-:W-:-:S13]  /*2b170*/  ISETP.NE.AND P0, PT, R4, 0x1, PT ;  /* 0x000000010400780c */ /* 0x020fda0003f05270 */
[----:B---3--:R-:W-:-:S04]  /*2b180*/  @P0 IMAD R19, R20, R14, R21 ;  /* 0x0000000e14130224 */ /* 0x008fc800078e0215 */
[----:B------:R-:W-:-:S05]  /*2b190*/  IMAD R152, R152, R28, R19 ;  /* 0x0000001c98987224 */ /* 0x000fca00078e0213 */
[----:B------:R-:W-:Y:S02]  /*2b1a0*/  SEL R19, R3, R152, !P0 ;  /* 0x0000009803137207 */ /* 0x000fe40004000000 */
[----:B------:R-:W-:-:S07]  /*2b1b0*/  SEL R152, R152, R3, !P0 ;  /* 0x0000000398987207 */ /* 0x000fce0004000000 */
.L_x_212:
[----:B------:R-:W-:Y:S01]  /*2b1c0*/  LOP3.LUT P0, RZ, R0, 0xff, RZ, 0xc0, !PT ;  /* 0x000000ff00ff7812 */ /* 0x000fe2000780c0ff */
[----:B------:R-:W-:Y:S02]  /*2b1d0*/  UIMAD.WIDE.U32 UR4, UR42, -0x55555555, URZ ;  /* 0xaaaaaaab2a0478a5 */ /* 0x000fe4000f8e003f */
[----:B------:R-:W-:Y:S02]  /*2b1e0*/  UIADD3 UR40, UR40, 0x10, URZ ;  /* 0x0000001028287890 */ /* 0x000fe4000fffe03f */
[----:B------:R-:W-:-:S04]  /*2b1f0*/  USHF.R.U32.HI UR4, URZ, 0x1, UR5 ;  /* 0x000000013f047899 */ /* 0x000fc80008011605 */
[----:B------:R-:W-:-:S04]  /*2b200*/  UIMAD UR42, UR4, -0x3, UR42 ;  /* 0xfffffffd042a78a4 */ /* 0x000fc8000f8e022a */
[----:B------:R-:W-:Y:S08]  /*2b210*/  @P0 BRA `(.L_x_215) ;  /* 0xfffffd6400880947 */ /* 0x000ff0000383ffff */
[----:B------:R-:W-:-:S13]  /*2b220*/  PLOP3.LUT P0, PT, PT, PT, PT, 0x8, 0x0 ;  /* 0x000000000000781c */ /* 0x000fda0003f0e170 */
.L_x_22:
[----:B------:R-:W-:Y:S05]  /*2b230*/  @P0 BRA `(.L_x_14) ;  /* 0x0000003c00340947 */ /* 0x000fea0003800000 */
[----:B------:R-:W-:Y:S01]  /*2b240*/  ULDC.64 UR6, c[0x0][0x588] ;  /* 0x0001620000067ab9 */ /* 0x000fe20000000a00 */
[----:B------:R-:W-:Y:S01]  /*2b250*/  ISETP.NE.AND.EX P1, PT, R172, RZ, PT, P1 ;  /* 0x000000ffac00720c */ /* 0x000fe20003f25310 */
[----:B------:R-:W-:-:S04]  /*2b260*/  DEPBAR.LE SB0, 0x0 ;  /* 0x000080000000791a */ /* 0x000fc80000000000 */
[----:B------:R-:W-:Y:S01]  /*2b270*/  ISETP.NE.U32.AND P0, PT, RZ, UR6, PT ;  /* 0x00000006ff007c0c */ /* 0x000fe2000bf05070 */
[----:B------:R-:W-:Y:S03]  /*2b280*/  BSSY B0, `(.L_x_216) ;  /* 0x0000015000007945 */ /* 0x000fe60003800000 */
[----:B------:R-:W-:-:S13]  /*2b290*/  ISETP.NE.AND.EX P0, PT, RZ, UR7, PT, P0 ;  /* 0x00000007ff007c0c */ /* 0x000fda000bf05300 */
[----:B------:R-:W-:Y:S05]  /*2b2a0*/  @P0 BRA P1, `(.L_x_217) ;  /* 0x0000000000480947 */ /* 0x000fea0000800000 */
[----:B------:R-:W-:-:S04]  /*2b2b0*/  ISETP.NE.U32.AND P0, PT, R171, RZ, PT ;  /* 0x000000ffab00720c */ /* 0x000fc80003f05070 */
[----:B------:R-:W-:-:S13]  /*2b2c0*/  ISETP.NE.AND.EX P0, PT, R172, RZ, PT, P0 ;  /* 0x000000ffac00720c */ /* 0x000fda0003f05300 */
[----:B------:R-:W-:Y:S05]  /*2b2d0*/  @!P0 BRA `(.L_x_218) ;  /* 0x0000000000308947 */ /* 0x000fea0003800000 */
[----:B---34-:R-:W3:Y:S02]  /*2b2e0*/  LDL.LU R0, [R1+0x208] ;  /* 0x0002080001007983 */ /* 0x018ee40000300800 */
[----:B---3--:R-:W-:-:S13]  /*2b2f0*/  LOP3.LUT P0, RZ, R0, 0xff, RZ, 0xc0, !PT ;  /* 0x000000ff00ff7812 */ /* 0x008fda000780c0ff */
[----:B------:R-:W-:Y:S05]  /*2b300*/  @!P0 BRA `(.L_x_219) ;  /* 0x0000000000108947 */ /* 0x000fea0003800000 */
[----:B-----5:R-:W-:-:S13]  /*2b310*/  FSETP.NEU.AND P0, PT, R16, RZ, PT ;  /* 0x000000ff1000720b */ /* 0x020fda0003f0d000 */
[----:B------:R-:W-:Y:S05]  /*2b320*/  @!P0 BREAK B0 ;  /* 0x0000000000008942 */ /* 0x000fea0003800000 */
[----:B------:R-:W-:Y:S05]  /*2b330*/  @P0 BRA `(.L_x_217) ;  /* 0x0000000000240947 */ /* 0x000fea0003800000 */
[----:B------:R-:W-:Y:S05]  /*2b340*/  BRA `(.L_x_14) ;  /* 0x0000003800f07947 */ /* 0x000fea0003800000 */
.L_x_219:
[----:B------:R-:W-:-:S04]  /*2b350*/  ISETP.NE.U32.AND P0, PT, RZ, UR6, PT ;  /* 0x00000006ff007c0c */ /* 0x000fc8000bf05070 */
[----:B------:R-:W-:-:S13]  /*2b360*/  ISETP.NE.AND.EX P0, PT, RZ, UR7, PT, P0 ;  /* 0x00000007ff007c0c */ /* 0x000fda000bf05300 */
[----:B------:R-:W-:Y:S05]  /*2b370*/  @!P0 BREAK B0 ;  /* 0x0000000000008942 */ /* 0x000fea0003800000 */
[----:B------:R-:W-:Y:S05]  /*2b380*/  @P0 BRA `(.L_x_217) ;  /* 0x0000000000100947 */ /* 0x000fea0003800000 */
[----:B------:R-:W-:Y:S05]  /*2b390*/  BRA `(.L_x_14) ;  /* 0x0000003800dc7947 */ /* 0x000fea0003800000 */
.L_x_218:
[----:B-----5:R-:W-:-:S13]  /*2b3a0*/  FSETP.NEU.AND P0, PT, R16, RZ, PT ;  /* 0x000000ff1000720b */ /* 0x020fda0003f0d000 */
[----:B------:R-:W-:Y:S05]  /*2b3b0*/  @!P0 BREAK B0 ;  /* 0x0000000000008942 */ /* 0x000fea0003800000 */
[----:B------:R-:W-:Y:S05]  /*2b3c0*/  @!P0 BRA `(.L_x_14) ;  /* 0x0000003800d08947 */ /* 0x000fea0003800000 */
.L_x_217:
[----:B--2---:R-:W-:Y:S05]  /*2b3d0*/  BSYNC B0 ;  /* 0x0000000000007941 */ /* 0x004fea0003800000 */
.L_x_216:
[----:B------:R-:W-:-:S04]  /*2b3e0*/  ULOP3.LUT UR4, UR59, 0x1, URZ, 0xfc, !UPT ;  /* 0x000000013b047892 */ /* 0x000fc8000f8efc3f */
[----:B------:R-:W-:-:S06]  /*2b3f0*/  UISETP.NE.AND UP0, UPT, UR4, 0x3, UPT ;  /* 0x000000030400788c */ /* 0x000fcc000bf05270 */
[----:B------:R-:W-:-:S13]  /*2b400*/  PLOP3.LUT P0, PT, PT, PT, UP0, 0x80, 0x0 ;  /* 0x000000000000781c */ /* 0x000fda0003f0f008 */
[----:B------:R-:W-:Y:S05]  /*2b410*/  @!P0 BRA `(.L_x_220) ;  /* 0x0000000000048947 */ /* 0x000fea0003800000 */
[----:B------:R-:W-:Y:S01]  /*2b420*/  BPT.TRAP 0x1 ;  /* 0x000000040000795c */ /* 0x000fe20000300000 */
.L_x_220:
[----:B------:R-:W2:Y:S01]  /*2b430*/  S2UR UR5, SR_CgaCtaId ;  /* 0x00000000000579c3 */ /* 0x000ea20000008800 */
[----:B------:R-:W-:Y:S02]  /*2b440*/  UMOV UR4, 0x400 ;  /* 0x0000040000047882 */ /* 0x000fe40000000000 */
[----:B--2---:R-:W-:-:S04]  /*2b450*/  ULEA UR4, UR5, UR4, 0x18 ;  /* 0x0000000405047291 */ /* 0x004fc8000f8ec03f */
[----:B------:R-:W-:-:S04]  /*2b460*/  ULEA UR4, UR36, UR4, 0x3 ;  /* 0x0000000424047291 */ /* 0x000fc8000f8e183f */
[----:B------:R-:W-:-:S04]  /*2b470*/  UIADD3 UR4, UR4, 0x50, URZ ;  /* 0x0000005004047890 */ /* 0x000fc8000fffe03f */
[----:B------:R-:W-:-:S09]  /*2b480*/  UPRMT UR4, UR5, 0x654, UR4 ;  /* 0x0000065405047896 */ /* 0x000fd20008000004 */
[----:B------:R-:W-:Y:S01]  /*2b490*/  SYNCS.ARRIVE.TRANS64.RED.A1T0 RZ, [UR4], RZ ;  /* 0x000000ffffff79a7 */ /* 0x000fe20008100404 */
[----:B------:R-:W-:Y:S05]  /*2b4a0*/  BRA `(.L_x_14) ;  /* 0x0000003800987947 */ /* 0x000fea0003800000 */
.L_x_13:
[----:B------:R-:W3:Y:S01]  /*2b4b0*/  LDL R163, [R1+0x200] ;  /* 0x0002000001a37983 */ /* 0x000ee20000100800 */
[----:B------:R-:W-:-:S03]  /*2b4c0*/  ULDC.64 UR4, c[0x0][0x8f8] ;  /* 0x00023e0000047ab9 */ /* 0x000fc60000000a00 */
[----:B------:R-:W4:Y:S01]  /*2b4d0*/  LDL R162, [R1+0x204] ;  /* 0x0002040001a27983 */ /* 0x000f220000100800 */
[----:B------:R-:W-:Y:S02]  /*2b4e0*/  PRMT R6, RZ, 0x7610, R6 ;  /* 0x00007610ff067816 */ /* 0x000fe40000000006 */
[----:B------:R-:W-:Y:S02]  /*2b4f0*/  MOV R3, 0xffffffff ;  /* 0xffffffff00037802 */ /* 0x000fe40000000f00 */
[----:B------:R-:W-:Y:S02]  /*2b500*/  MOV R2, 0xffffffff ;  /* 0xffffffff00027802 */ /* 0x000fe40000000f00 */
[----:B------:R-:W-:Y:S02]  /*2b510*/  MOV R10, 0xffffffff ;  /* 0xffffffff000a7802 */ /* 0x000fe40000000f00 */
[----:B---3--:R-:W-:-:S04]  /*2b520*/  ISETP.GE.U32.AND P0, PT, R163, UR4, PT ;  /* 0x00000004a3007c0c */ /* 0x008fc8000bf06070 */
[----:B----4-:R-:W-:-:S13]  /*2b530*/  ISETP.GE.U32.AND.EX P0, PT, R162, UR5, PT, P0 ;  /* 0x00000005a2007c0c */ /* 0x010fda000bf06100 */
[----:B------:R-:W-:Y:S05]  /*2b540*/  @P0 BRA `(.L_x_221) ;  /* 0x0000000400340947 */ /* 0x000fea0003800000 */
[----:B------:R-:W3:Y:S01]  /*2b550*/  LDC.64 R14, c[0x0][0x8d0] ;  /* 0x00023400ff0e7b82 */ /* 0x000ee20000000a00 */
[----:B------:R-:W-:Y:S01]  /*2b560*/  MOV R8, R163 ;  /* 0x000000a300087202 */ /* 0x000fe20000000f00 */
[----:B------:R-:W-:-:S06]  /*2b570*/  IMAD.MOV.U32 R9, RZ, RZ, R162 ;  /* 0x000000ffff097224 */ /* 0x000fcc00078e00a2 */
        /* <DEDUP_REMOVED lines=15> */
.L_x_222:
[----:B------:R-:W1:Y:S01]  /*2b670*/  LDC.64 R20, c[0x0][0x8e8] ;  /* 0x00023a00ff147b82 */ /* 0x000e620000000a00 */
[-CC-:B------:R-:W-:Y:S02]  /*2b680*/  SHF.R.U64 R14, R8, R10.reuse, R9.reuse ;  /* 0x0000000a080e7219 */ /* 0x180fe40000001209 */
[----:B------:R-:W-:Y:S02]  /*2b690*/  SHF.R.U32.HI R2, RZ, R10, R9 ;  /* 0x0000000aff027219 */ /* 0x000fe40000011609 */
[----:B------:R-:W-:-:S03]  /*2b6a0*/  IADD3 R7, P0, RZ, -R14, RZ ;  /* 0x8000000eff077210 */ /* 0x000fc60007f1e0ff */
[----:B------:R-:W3:Y:S01]  /*2b6b0*/  LDC R8, c[0x0][0x8c0] ;  /* 0x00023000ff087b82 */ /* 0x000ee20000000800 */
[----:B------:R-:W-:Y:S02]  /*2b6c0*/  IADD3.X R3, RZ, ~R2, RZ, P0, !PT ;  /* 0x80000002ff037210 */ /* 0x000fe400007fe4ff */
[----:B------:R-:W-:-:S03]  /*2b6d0*/  MOV R2, R163 ;  /* 0x000000a300027202 */ /* 0x000fc60000000f00 */
[----:B------:R-:W-:Y:S01]  /*2b6e0*/  IMAD R6, R3, R16, RZ ;  /* 0x0000001003067224 */ /* 0x000fe200078e02ff */
[----:B------:R-:W-:Y:S01]  /*2b6f0*/  MOV R3, R162 ;  /* 0x000000a200037202 */ /* 0x000fe20000000f00 */
[----:B------:R-:W4:Y:S02]  /*2b700*/  LDC R18, c[0x0][0x8b0] ;  /* 0x00022c00ff127b82 */ /* 0x000f240000000800 */
[----:B------:R-:W-:-:S06]  /*2b710*/  IMAD.WIDE.U32 R2, R7, R16, R2 ;  /* 0x0000001007027225 */ /* 0x000fcc00078e0002 */
[----:B------:R-:W5:Y:S01]  /*2b720*/  LDC R19, c[0x0][0x900] ;  /* 0x00024000ff137b82 */ /* 0x000f620000000800 */
[----:B------:R-:W-:Y:S01]  /*2b730*/  IMAD R7, R7, R17, R6 ;  /* 0x0000001107077224 */ /* 0x000fe200078e0206 */
[----:B-1----:R-:W-:Y:S02]  /*2b740*/  ISETP.NE.U32.AND P0, PT, R20, RZ, PT ;  /* 0x000000ff1400720c */ /* 0x002fe40003f05070 */
[----:B------:R-:W-:Y:S02]  /*2b750*/  MOV R6, 0xffffffff ;  /* 0xffffffff00067802 */ /* 0x000fe40000000f00 */
[----:B------:R-:W-:Y:S02]  /*2b760*/  IADD3 R3, R3, R7, RZ ;  /* 0x0000000703037210 */ /* 0x000fe40007ffe0ff */
[----:B------:R-:W1:Y:S01]  /*2b770*/  LDC R17, c[0x0][0x8a8] ;  /* 0x00022a00ff117b82 */ /* 0x000e620000000800 */
[----:B------:R-:W-:Y:S02]  /*2b780*/  ISETP.NE.AND.EX P0, PT, R21, RZ, PT, P0 ;  /* 0x000000ff1500720c */ /* 0x000fe40003f05300 */
[----:B---3--:R-:W-:-:S02]  /*2b790*/  SHF.R.U64 R10, R2, R8, R3 ;  /* 0x00000008020a7219 */ /* 0x008fc40000001203 */
[----:B------:R-:W-:-:S03]  /*2b7a0*/  SHF.R.U32.HI R3, RZ, R8, R3 ;  /* 0x00000008ff037219 */ /* 0x000fc60000011603 */
[----:B------:R-:W3:Y:S01]  /*2b7b0*/  LDC R22, c[0x0][0x8f0] ;  /* 0x00023c00ff167b82 */ /* 0x000ee20000000800 */
[-CC-:B----4-:R-:W-:Y:S02]  /*2b7c0*/  SHF.R.U64 R15, R10, R18.reuse, R3.reuse ;  /* 0x000000120a0f7219 */ /* 0x190fe40000001203 */
[----:B------:R-:W-:Y:S02]  /*2b7d0*/  SHF.R.U32.HI R2, RZ, R18, R3 ;  /* 0x00000012ff027219 */ /* 0x000fe40000011603 */
[----:B------:R-:W-:-:S03]  /*2b7e0*/  MOV R18, 0x1 ;  /* 0x0000000100127802 */ /* 0x000fc60000000f00 */
[----:B------:R-:W4:Y:S01]  /*2b7f0*/  LDC R23, c[0x0][0x8e0] ;  /* 0x00023800ff177b82 */ /* 0x000f220000000800 */
[-C--:B-----5:R-:W-:Y:S02]  /*2b800*/  SHF.L.U32 R6, R6, R19.reuse, RZ ;  /* 0x0000001306067219 */ /* 0x0a0fe400000006ff */
[-CC-:B------:R-:W-:Y:S02]  /*2b810*/  SHF.R.U64 R16, R15, R19.reuse, R2.reuse ;  /* 0x000000130f107219 */ /* 0x180fe40000001202 */
[----:B------:R-:W-:Y:S02]  /*2b820*/  SHF.R.U32.HI R3, RZ, R19, R2 ;  /* 0x00000013ff037219 */ /* 0x000fe40000011602 */
[----:B------:R-:W-:Y:S01]  /*2b830*/  LOP3.LUT R24, RZ, R6, RZ, 0x33, !PT ;  /* 0x00000006ff187212 */ /* 0x000fe200078e33ff */
[----:B------:R-:W1:Y:S01]  /*2b840*/  LDC R25, c[0x0][0x8b8] ;  /* 0x00022e00ff197b82 */ /* 0x000e620000000800 */
[----:B------:R-:W-:Y:S01]  /*2b850*/  MOV R2, R16 ;  /* 0x0000001000027202 */ /* 0x000fe20000000f00 */
[----:B------:R-:W-:Y:S06]  /*2b860*/  @!P0 BRA `(.L_x_223) ;  /* 0x0000000000288947 */ /* 0x000fec0003800000 */
[----:B------:R-:W5:Y:S02]  /*2b870*/  LDC R9, c[0x0][0x8f4] ;  /* 0x00023d00ff097b82 */ /* 0x000f640000000800 */
[----:B-----5:R-:W-:-:S05]  /*2b880*/  IADD3 R9, P0, R16, R9, RZ ;  /* 0x0000000910097210 */ /* 0x020fca0007f1e0ff */
        /* <DEDUP_REMOVED lines=8> */
.L_x_223:
[----:B------:R-:W5:Y:S01]  /*2b910*/  LDC R6, c[0x0][0x904] ;  /* 0x00024100ff067b82 */ /* 0x000f620000000800 */
[----:B---3--:R-:W-:Y:S02]  /*2b920*/  SHF.R.U64 R3, R2, R22, R3 ;  /* 0x0000001602037219 */ /* 0x008fe40000001203 */
[----:B------:R-:W-:Y:S02]  /*2b930*/  SHF.L.U32 R18, R18, R19, RZ ;  /* 0x0000001312127219 */ /* 0x000fe400000006ff */
[----:B------:R-:W-:Y:S02]  /*2b940*/  LOP3.LUT R2, R15, R24, RZ, 0xc0, !PT ;  /* 0x000000180f027212 */ /* 0x000fe400078ec0ff */
[----:B-1----:R-:W-:Y:S02]  /*2b950*/  IADD3 R7, R17, -0x1, RZ ;  /* 0xffffffff11077810 */ /* 0x002fe40007ffe0ff */
[----:B------:R-:W-:Y:S01]  /*2b960*/  IADD3 R5, -R3, RZ, RZ ;  /* 0x000000ff03057210 */ /* 0x000fe20007ffe1ff */
[----:B------:R-:W-:Y:S01]  /*2b970*/  IMAD R3, R18, R3, R2 ;  /* 0x0000000312037224 */ /* 0x000fe200078e0202 */
[----:B------:R-:W-:-:S02]  /*2b980*/  LOP3.LUT R7, R10, R7, RZ, 0xc0, !PT ;  /* 0x000000070a077212 */ /* 0x000fc400078ec0ff */
[----:B------:R-:W-:Y:S01]  /*2b990*/  MOV R10, R14 ;  /* 0x0000000e000a7202 */ /* 0x000fe20000000f00 */
[----:B----4-:R-:W-:Y:S01]  /*2b9a0*/  IMAD R2, R5, R23, R16 ;  /* 0x0000001705027224 */ /* 0x010fe200078e0210 */
[----:B-----5:R-:W-:Y:S02]  /*2b9b0*/  ISETP.NE.AND P0, PT, R6, 0x1, PT ;  /* 0x000000010600780c */ /* 0x020fe40003f05270 */
[----:B------:R-:W-:-:S11]  /*2b9c0*/  MOV R6, 0x1 ;  /* 0x0000000100067802 */ /* 0x000fd60000000f00 */
[----:B------:R-:W-:-:S04]  /*2b9d0*/  @P0 IMAD R0, R11, R12, R4 ;  /* 0x0000000c0b000224 */ /* 0x000fc800078e0204 */
[----:B------:R-:W-:Y:S02]  /*2b9e0*/  IMAD R0, R3, R25, R0 ;  /* 0x0000001903007224 */ /* 0x000fe400078e0200 */
[----:B------:R-:W-:-:S05]  /*2b9f0*/  IMAD R3, R2, R17, R7 ;  /* 0x0000001102037224 */ /* 0x000fca00078e0207 */
[----:B------:R-:W-:Y:S02]  /*2ba00*/  SEL R2, R3, R0, !P0 ;  /* 0x0000000003027207 */ /* 0x000fe40004000000 */
[----:B------:R-:W-:-:S07]  /*2ba10*/  SEL R3, R0, R3, !P0 ;  /* 0x0000000300037207 */ /* 0x000fce0004000000 */
.L_x_221:
[----:B------:R-:W-:-:S08]  /*2ba20*/  NOP ;  /* 0x0000000000007918 */ /* 0x000fd00000000000 */
[----:B-1----:R-:W1:-:S00]  /*2ba30*/  USETMAXREG.DEALLOC.CTAPOOL 0x18 ;  /* 0x00000018000079c8 */ /* 0x002e4000080e0500 */
[----:B------:R-:W-:-:S06]  /*2ba40*/  UISETP.NE.AND UP0, UPT, UR58, 0x1, UPT ;  /* 0x000000013a00788c */ /* 0x000fcc000bf05270 */
[----:B------:R-:W-:-:S13]  /*2ba50*/  PLOP3.LUT P0, PT, PT, PT, UP0, 0x80, 0x0 ;  /* 0x000000000000781c */ /* 0x000fda0003f0f008 */
[----:B-1----:R-:W-:Y:S05]  /*2ba60*/  @!P0 BRA `(.L_x_14) ;  /* 0x0000003400288947 */ /* 0x002fea0003800000 */
[----:B------:R-:W-:-:S06]  /*2ba70*/  UISETP.NE.AND UP0, UPT, UR58, URZ, UPT ;  /* 0x0000003f3a00728c */ /* 0x000fcc000bf05270 */
[----:B------:R-:W-:-:S13]  /*2ba80*/  PLOP3.LUT P0, PT, PT, PT, UP0, 0x80, 0x0 ;  /* 0x000000000000781c */ /* 0x000fda0003f0f008 */
[----:B------:R-:W-:Y:S05]  /*2ba90*/  @!P0 BRA `(.L_x_224) ;  /* 0x0000002400388947 */ /* 0x000fea0003800000 */
[----:B------:R-:W-:-:S04]  /*2baa0*/  UISETP.NE.AND UP0, UPT, UR60, URZ, UPT ;  /* 0x0000003f3c00728c */ /* 0x000fc8000bf05270 */
[----:B------:R-:W-:-:S06]  /*2bab0*/  UISETP.NE.OR UP0, UPT, UR58, 0x2, UP0 ;  /* 0x000000023a00788c */ /* 0x000fcc0008705670 */
[----:B------:R-:W-:-:S13]  /*2bac0*/  PLOP3.LUT P0, PT, PT, PT, UP0, 0x80, 0x0 ;  /* 0x000000000000781c */ /* 0x000fda0003f0f008 */
[----:B------:R-:W-:Y:S05]  /*2bad0*/  @P0 BRA `(.L_x_14) ;  /* 0x00000034000c0947 */ /* 0x000fea0003800000 */
[----:B------:R-:W-:-:S13]  /*2bae0*/  LOP3.LUT P2, RZ, R6, 0xff, RZ, 0xc0, !PT ;  /* 0x000000ff06ff7812 */ /* 0x000fda000784c0ff */
[----:B------:R-:W-:Y:S05]  /*2baf0*/  @!P2 BRA `(.L_x_225) ;  /* 0x000000000018a947 */ /* 0x000fea0003800000 */
[----:B------:R-:W-:Y:S01]  /*2bb00*/  UMOV UR4, 0x400 ;  /* 0x0000040000047882 */ /* 0x000fe20000000000 */
[----:B------:R-:W-:Y:S01]  /*2bb10*/  MOV R0, RZ ;  /* 0x000000ff00007202 */ /* 0x000fe20000000f00 */
[----:B--2---:R-:W-:-:S03]  /*2bb20*/  ULEA UR4, UR45, UR4, 0x18 ;  /* 0x000000042d047291 */ /* 0x004fc6000f8ec03f */
[----:B------:R-:W-:-:S06]  /*2bb30*/  SHF.L.U32 R0, R0, 0x1f, RZ ;  /* 0x0000001f00007819 */ /* 0x000fcc00000006ff */
[----:B------:R-:W1:Y:S02]  /*2bb40*/  SYNCS.PHASECHK.TRANS64.TRYWAIT P0, [UR4+0x78], R0 ;  /* 0x00007800ff0075a7 */ /* 0x000e640008000144 */
[----:B-1----:R-:W-:Y:S05]  /*2bb50*/  @!P0 BRA `(.L_x_226) ;  /* 0x0000003800648947 */ /* 0x002fea0003800000 */
.L_x_225:
[----:B-1----:R-:W-:Y:S01]  /*2bb60*/  PRMT R0, RZ, 0x7610, R0 ;  /* 0x00007610ff007816 */ /* 0x002fe20000000000 */
[----:B------:R-:W-:Y:S06]  /*2bb70*/  @P1 BRA `(.L_x_227) ;  /* 0x0000000000301947 */ /* 0x000fec0003800000 */
[----:B------:R-:W-:Y:S02]  /*2bb80*/  ULDC.64 UR4, c[0x0][0x588] ;  /* 0x0001620000047ab9 */ /* 0x000fe40000000a00 */
[----:B------:R-:W-:-:S04]  /*2bb90*/  ISETP.NE.U32.AND P0, PT, RZ, UR4, PT ;  /* 0x00000004ff007c0c */ /* 0x000fc8000bf05070 */
[----:B------:R-:W-:-:S13]  /*2bba0*/  ISETP.NE.AND.EX P0, PT, RZ, UR5, PT, P0 ;  /* 0x00000005ff007c0c */ /* 0x000fda000bf05300 */
[----:B------:R-:W-:Y:S05]  /*2bbb0*/  @!P0 BRA `(.L_x_228) ;  /* 0x0000000000188947 */ /* 0x000fea0003800000 */
[----:B------:R-:W-:Y:S02]  /*2bbc0*/  ULDC.64 UR4, c[0x0][0x588] ;  /* 0x0001620000047ab9 */ /* 0x000fe40000000a00 */
[----:B------:R-:W-:Y:S02]  /*2bbd0*/  MOV R6, UR4 ;  /* 0x0000000400067c02 */ /* 0x000fe40008000f00 */
[----:B------:R-:W-:-:S05]  /*2bbe0*/  MOV R7, UR5 ;  /* 0x0000000500077c02 */ /* 0x000fca0008000f00 */
[----:B------:R1:W5:Y:S01]  /*2bbf0*/  LDG.E R6, desc[UR56][R6.64] ;  /* 0x0000003806067981 */ /* 0x000362000c1e1900 */
[----:B------:R-:W-:Y:S01]  /*2bc00*/  MOV R0, 0x1 ;  /* 0x0000000100007802 */ /* 0x000fe20000000f00 */
[----:B------:R-:W-:Y:S06]  /*2bc10*/  BRA `(.L_x_227) ;  /* 0x0000000000087947 */ /* 0x000fec0003800000 */
.L_x_228:
[----:B------:R-:W3:Y:S01]  /*2bc20*/  LDC R6, c[0x0][0x580] ;  /* 0x00016000ff067b82 */ /* 0x000ee20000000800 */
[----:B------:R-:W-:-:S07]  /*2bc30*/  IMAD.MOV.U32 R0, RZ, RZ, 0x1 ;  /* 0x00000001ff007424 */ /* 0x000fce00078e00ff */
.L_x_227:
[----:B------:R-:W-:Y:S05]  /*2bc40*/  @!P2 BRA `(.L_x_229) ;  /* 0x000000200050a947 */ /* 0x000fea0003800000 */
[----:B------:R-:W4:Y:S01]  /*2bc50*/  LDC R16, c[0x0][0x900] ;  /* 0x00024000ff107b82 */ /* 0x000f220000000800 */
[----:B------:R-:W-:Y:S01]  /*2bc60*/  MOV R5, 0xffffffff ;  /* 0xffffffff00057802 */ /* 0x000fe20000000f00 */
[----:B------:R-:W-:Y:S01]  /*2bc70*/  ULOP3.LUT UR21, UR59, 0x2, URZ, 0xfc, !UPT ;  /* 0x000000023b157892 */ /* 0x000fe2000f8efc3f */
[----:B-1----:R-:W-:Y:S01]  /*2bc80*/  MOV R7, 0x1 ;  /* 0x0000000100077802 */ /* 0x002fe20000000f00 */
[----:B------:R-:W-:Y:S01]  /*2bc90*/  ULDC.64 UR6, c[0x0][0x198] ;  /* 0x0000660000067ab9 */ /* 0x000fe20000000a00 */
[----:B------:R-:W-:Y:S01]  /*2bca0*/  ULDC.64 UR38, c[0x0][0x588] ;  /* 0x0001620000267ab9 */ /* 0x000fe20000000a00 */
[----:B------:R-:W-:Y:S01]  /*2bcb0*/  ULDC.64 UR30, c[0x0][0x8f8] ;  /* 0x00023e00001e7ab9 */ /* 0x000fe20000000a00 */
[----:B------:R-:W-:Y:S01]  /*2bcc0*/  ULDC.64 UR22, c[0x0][0x590] ;  /* 0x0001640000167ab9 */ /* 0x000fe20000000a00 */
[----:B------:R-:W1:Y:S01]  /*2bcd0*/  LDC R17, c[0x0][0x8a8] ;  /* 0x00022a00ff117b82 */ /* 0x000e620000000800 */
[-C--:B----4-:R-:W-:Y:S02]  /*2bce0*/  SHF.L.U32 R5, R5, R16.reuse, RZ ;  /* 0x0000001005057219 */ /* 0x090fe400000006ff */
[----:B------:R-:W-:-:S02]  /*2bcf0*/  SHF.L.U32 R16, R7, R16, RZ ;  /* 0x0000001007107219 */ /* 0x000fc400000006ff */
[----:B------:R-:W-:Y:S02]  /*2bd00*/  LOP3.LUT R14, RZ, R5, RZ, 0x33, !PT ;  /* 0x00000005ff0e7212 */ /* 0x000fe400078e33ff */
[----:B-1----:R-:W-:-:S07]  /*2bd10*/  IADD3 R17, R17, -0x1, RZ ;  /* 0xffffffff11117810 */ /* 0x002fce0007ffe0ff */
.L_x_333:
[----:B------:R-:W-:Y:S02]  /*2bd20*/  ISETP.NE.U32.AND P0, PT, RZ, UR22, PT ;  /* 0x00000016ff007c0c */ /* 0x000fe4000bf05070 */
[----:B------:R-:W-:Y:S02]  /*2bd30*/  R2UR UR51, R3 ;  /* 0x00000000033372ca */ /* 0x000fe400000e0000 */
[----:B------:R-:W-:Y:S02]  /*2bd40*/  R2UR UR50, R2 ;  /* 0x00000000023272ca */ /* 0x000fe400000e0000 */
[----:B------:R-:W-:-:S09]  /*2bd50*/  ISETP.NE.AND.EX P0, PT, RZ, UR23, PT, P0 ;  /* 0x00000017ff007c0c */ /* 0x000fd2000bf05300 */
[----:B------:R-:W-:Y:S02]  /*2bd60*/  USHF.L.U32 UR51, UR51, 0x8, URZ ;  /* 0x0000000833337899 */ /* 0x000fe4000800063f */
[----:B------:R-:W-:Y:S02]  /*2bd70*/  USHF.L.U32 UR50, UR50, 0x8, URZ ;  /* 0x0000000832327899 */ /* 0x000fe4000800063f */
[----:B------:R-:W-:Y:S10]  /*2bd80*/  @!P0 BRA `(.L_x_230) ;  /* 0x00000000002c8947 */ /* 0x000ff40003800000 */
[----:B------:R-:W-:-:S04]  /*2bd90*/  ISETP.NE.U32.AND P1, PT, RZ, UR38, PT ;  /* 0x00000026ff007c0c */ /* 0x000fc8000bf25070 */
[----:B------:R-:W-:-:S13]  /*2bda0*/  ISETP.NE.AND.EX P1, PT, RZ, UR39, PT, P1 ;  /* 0x00000027ff007c0c */ /* 0x000fda000bf25310 */
[----:B------:R-:W-:Y:S05]  /*2bdb0*/  @!P1 BRA `(.L_x_231) ;  /* 0x0000000000189947 */ /* 0x000fea0003800000 */
[----:B------:R-:W1:Y:S01]  /*2bdc0*/  LDC.64 R2, c[0x0][0x588] ;  /* 0x00016200ff027b82 */ /* 0x000e620000000a00 */
[----:B------:R-:W-:-:S04]  /*2bdd0*/  IMAD R5, R10, UR22, RZ ;  /* 0x000000160a057c24 */ /* 0x000fc8000f8e02ff */
[----:B-1----:R-:W-:-:S05]  /*2bde0*/  IMAD.WIDE R2, R5, 0x4, R2 ;  /* 0x0000000405027825 */ /* 0x002fca00078e0202 */
[----:B---3-5:R4:W5:Y:S01]  /*2bdf0*/  LDG.E R6, desc[UR56][R2.64] ;  /* 0x0000003802067981 */ /* 0x028962000c1e1900 */
[----:B------:R-:W-:Y:S01]  /*2be00*/  MOV R0, 0x1 ;  /* 0x0000000100007802 */ /* 0x000fe20000000f00 */
[----:B------:R-:W-:Y:S06]  /*2be10*/  BRA `(.L_x_230) ;  /* 0x0000000000087947 */ /* 0x000fec0003800000 */
.L_x_231:
[----:B---3-5:R-:W1:Y:S01]  /*2be20*/  LDC R6, c[0x0][0x580] ;  /* 0x00016000ff067b82 */ /* 0x028e620000000800 */
[----:B------:R-:W-:-:S07]  /*2be30*/  MOV R0, 0x1 ;  /* 0x0000000100007802 */ /* 0x000fce0000000f00 */
.L_x_230:
[----:B------:R-:W-:Y:S05]  /*2be40*/  @!P0 BRA `(.L_x_232) ;  /* 0x00000000001c8947 */ /* 0x000fea0003800000 */
[----:B------:R-:W-:-:S13]  /*2be50*/  LOP3.LUT P2, RZ, R0, 0xff, RZ, 0xc0, !PT ;  /* 0x000000ff00ff7812 */ /* 0x000fda000784c0ff */
[----:B----4-:R-:W4:Y:S02]  /*2be60*/  @!P2 LDC.64 R2, c[0x0][0x588] ;  /* 0x00016200ff02ab82 */ /* 0x010f240000000a00 */
[----:B----4-:R-:W-:-:S04]  /*2be70*/  @!P2 ISETP.NE.U32.AND P0, PT, R2, RZ, PT ;  /* 0x000000ff0200a20c */ /* 0x010fc80003f05070 */
[----:B------:R-:W-:Y:S02]  /*2be80*/  @!P2 ISETP.NE.AND.EX P1, PT, R3, RZ, PT, P0 ;  /* 0x000000ff0300a20c */ /* 0x000fe40003f25300 */
[----:B-1-3-5:R-:W-:Y:S02]  /*2be90*/  @P2 FSETP.EQ.AND P0, PT, R6, RZ, PT ;  /* 0x000000ff0600220b */ /* 0x02afe40003f02000 */
[----:B------:R-:W-:Y:S01]  /*2bea0*/  @!P2 PLOP3.LUT P0, PT, P1, PT, PT, 0x8, 0x0 ;  /* 0x000000000000a81c */ /* 0x000fe20000f0e170 */
[----:B------:R-:W-:-:S12]  /*2beb0*/  BRA `(.L_x_233) ;  /* 0x0000000000047947 */ /* 0x000fd80003800000 */
.L_x_232:
[----:B-1-3-5:R-:W-:-:S13]  /*2bec0*/  FSETP.EQ.AND P0, PT, R6, RZ, PT ;  /* 0x000000ff0600720b */ /* 0x02afda0003f02000 */
.L_x_233:
[----:B------:R-:W-:Y:S01]  /*2bed0*/  UISETP.NE.AND UP0, UPT, UR21, 0x3, UPT ;  /* 0x000000031500788c */ /* 0x000fe2000bf05270 */
[----:B------:R-:W-:-:S04]  /*2bee0*/  ELECT P1, URZ, PT ;  /* 0x00000000003f782f */ /* 0x000fc80003820000 */
[----:B------:R-:W-:Y:S02]  /*2bef0*/  PLOP3.LUT P0, PT, P1, P0, PT, 0x20, 0x0 ;  /* 0x000000000000781c */ /* 0x000fe40000f00470 */
[----:B------:R-:W-:-:S13]  /*2bf00*/  PLOP3.LUT P1, PT, PT, PT, UP0, 0x80, 0x0 ;  /* 0x000000000000781c */ /* 0x000fda0003f2f008 */
[----:B------:R-:W-:Y:S05]  /*2bf10*/  @!P1 BRA `(.L_x_234) ;  /* 0x0000000000049947 */ /* 0x000fea0003800000 */
[----:B--2---:R-:W-:Y:S01]  /*2bf20*/  BPT.TRAP 0x1 ;  /* 0x000000040000795c */ /* 0x004fe20000300000 */
.L_x_234:
[----:B--2---:R-:W1:Y:S01]  /*2bf30*/  S2UR UR45, SR_CgaCtaId ;  /* 0x00000000002d79c3 */ /* 0x004e620000008800 */
[----:B------:R-:W-:Y:S01]  /*2bf40*/  UMOV UR4, 0x400 ;  /* 0x0000040000047882 */ /* 0x000fe20000000000 */
[----:B----4-:R-:W-:-:S04]  /*2bf50*/  MOV R2, 0x1 ;  /* 0x0000000100027802 */ /* 0x010fc80000000f00 */
[----:B------:R-:W-:Y:S01]  /*2bf60*/  SHF.L.U32 R2, R2, 0x1f, RZ ;  /* 0x0000001f02027819 */ /* 0x000fe200000006ff */
[----:B-1----:R-:W-:-:S09]  /*2bf70*/  ULEA UR4, UR45, UR4, 0x18 ;  /* 0x000000042d047291 */ /* 0x002fd2000f8ec03f */
[----:B------:R-:W1:Y:S02]  /*2bf80*/  SYNCS.PHASECHK.TRANS64.TRYWAIT P2, [UR4+0x50], R2 ;  /* 0x00005002ff0075a7 */ /* 0x000e640008040144 */
[----:B-1----:R-:W-:Y:S05]  /*2bf90*/  @!P2 BRA `(.L_x_235) ;  /* 0x00000034006ca947 */ /* 0x002fea0003800000 */
.L_x_375:
[----:B------:R-:W-:Y:S04]  /*2bfa0*/  BSSY B0, `(.L_x_236) ;  /* 0x000000e000007945 */ /* 0x000fe80003800000 */
[----:B------:R-:W-:Y:S05]  /*2bfb0*/  @!P0 BRA `(.L_x_237) ;  /* 0x0000000000308947 */ /* 0x000fea0003800000 */
[----:B------:R-:W-:Y:S01]  /*2bfc0*/  R2UR UR52, R10 ;  /* 0x000000000a3472ca */ /* 0x000fe200000e0000 */
[----:B------:R-:W-:Y:S02]  /*2bfd0*/  UIADD3 UR8, UP0, UR6, 0x3f0, URZ ;  /* 0x000003f006087890 */ /* 0x000fe4000ff1e03f */
[----:B------:R-:W-:Y:S02]  /*2bfe0*/  UIADD3 UR48, UR4, 0x200, URZ ;  /* 0x0000020004307890 */ /* 0x000fe4000fffe03f */
[----:B------:R-:W-:Y:S02]  /*2bff0*/  UIADD3 UR49, UR4, 0x30, URZ ;  /* 0x0000003004317890 */ /* 0x000fe4000fffe03f */
[----:B------:R-:W-:Y:S01]  /*2c000*/  UIADD3.X UR9, URZ, UR7, URZ, UP0, !UPT ;  /* 0x000000073f097290 */ /* 0x000fe200087fe43f */
[----:B------:R-:W-:Y:S01]  /*2c010*/  UMOV UR10, 0x0 ;  /* 0x00000000000a7882 */ /* 0x000fe20000000000 */
[----:B------:R-:W-:-:S07]  /*2c020*/  UMOV UR11, 0x10000000 ;  /* 0x10000000000b7882 */ /* 0x000fce0000000000 */
[----:B------:R2:W-:Y:S02]  /*2c030*/  UTMALDG.3D [UR48], [UR8], desc[UR10] ;  /* 0x00000a30080075b4 */ /* 0x0005e40008011000 */
[----:B--2---:R-:W-:Y:S05]  /*2c040*/  @!P1 BRA `(.L_x_238) ;  /* 0x0000000000049947 */ /* 0x004fea0003800000 */
[----:B------:R-:W-:Y:S01]  /*2c050*/  BPT.TRAP 0x1 ;  /* 0x000000040000795c */ /* 0x000fe20000300000 */
.L_x_238:
[----:B-1----:R-:W1:Y:S02]  /*2c060*/  LDC R3, c[0x0][0x800] ;  /* 0x00020000ff037b82 */ /* 0x002e640000000800 */
[----:B-1----:R2:W-:Y:S02]  /*2c070*/  SYNCS.ARRIVE.TRANS64.RED.A0TR RZ, [UR4+0x30], R3 ;  /* 0x00003003ffff79a7 */ /* 0x0025e40008300404 */
.L_x_237:
[----:B------:R-:W-:Y:S05]  /*2c080*/  BSYNC B0 ;  /* 0x0000000000007941 */ /* 0x000fea0003800000 */
.L_x_236:
[----:B------:R-:W-:Y:S05]  /*2c090*/  @!P1 BRA `(.L_x_239) ;  /* 0x0000000000049947 */ /* 0x000fea0003800000 */
[----:B------:R-:W-:Y:S01]  /*2c0a0*/  BPT.TRAP 0x1 ;  /* 0x000000040000795c */ /* 0x000fe20000300000 */
.L_x_239:
[----:B------:R-:W-:-:S04]  /*2c0b0*/  UIADD3 UR41, UR4, 0x30, URZ ;  /* 0x0000003004297890 */ /* 0x000fc8000fffe03f */
[----:B------:R-:W-:-:S09]  /*2c0c0*/  UPRMT UR14, UR45, 0x654, UR41 ;  /* 0x000006542d0e7896 */ /* 0x000fd20008000029 */
[----:B------:R-:W-:Y:S01]  /*2c0d0*/  SYNCS.ARRIVE.TRANS64.RED.A1T0 RZ, [UR14], RZ ;  /* 0x000000ffffff79a7 */ /* 0x000fe2000810040e */
[----:B------:R-:W-:Y:S05]  /*2c0e0*/  @!P1 BRA `(.L_x_240) ;  /* 0x0000000000049947 */ /* 0x000fea0003800000 */
[----:B------:R-:W-:Y:S01]  /*2c0f0*/  BPT.TRAP 0x1 ;  /* 0x000000040000795c */ /* 0x000fe20000300000 */
.L_x_240:
[----:B------:R-:W3:Y:S02]  /*2c100*/  SYNCS.PHASECHK.TRANS64.TRYWAIT P2, [UR4+0x58], R2 ;  /* 0x00005802ff0075a7 */ /* 0x000ee40008040144 */
[----:B---3--:R-:W-:Y:S05]  /*2c110*/  @!P2 BRA `(.L_x_241) ;  /* 0x000000340024a947 */ /* 0x008fea0003800000 */
.L_x_376:
[----:B------:R-:W-:Y:S04]  /*2c120*/  BSSY B0, `(.L_x_242) ;  /* 0x0000010000007945 */ /* 0x000fe80003800000 */
[----:B------:R-:W-:Y:S05]  /*2c130*/  @!P0 BRA `(.L_x_243) ;  /* 0x0000000000388947 */ /* 0x000fea0003800000 */
[----:B------:R-:W-:Y:S01]  /*2c140*/  UIADD3 UR16, UP0, UR6, 0x3f0, URZ ;  /* 0x000003f006107890 */ /* 0x000fe2000ff1e03f */
[----:B------:R-:W-:Y:S01]  /*2c150*/  R2UR UR12, R10 ;  /* 0x000000000a0c72ca */ /* 0x000fe200000e0000 */
[----:B------:R-:W-:Y:S02]  /*2c160*/  UIADD3 UR11, UR51, 0x80, URZ ;  /* 0x00000080330b7890 */ /* 0x000fe4000fffe03f */
[----:B------:R-:W-:Y:S02]  /*2c170*/  UIADD3 UR8, UR4, 0x2200, URZ ;  /* 0x0000220004087890 */ /* 0x000fe4000fffe03f */
[----:B------:R-:W-:Y:S02]  /*2c180*/  UIADD3 UR9, UR4, 0x38, URZ ;  /* 0x0000003804097890 */ /* 0x000fe4000fffe03f */
[----:B------:R-:W-:Y:S01]  /*2c190*/  UIADD3.X UR17, URZ, UR7, URZ, UP0, !UPT ;  /* 0x000000073f117290 */ /* 0x000fe200087fe43f */
[----:B------:R-:W-:Y:S01]  /*2c1a0*/  UMOV UR18, 0x0 ;  /* 0x0000000000127882 */ /* 0x000fe20000000000 */
[----:B------:R-:W-:Y:S01]  /*2c1b0*/  UMOV UR19, 0x10000000 ;  /* 0x1000000000137882 */ /* 0x000fe20000000000 */
[----:B------:R-:W-:-:S06]  /*2c1c0*/  UMOV UR10, UR50 ;  /* 0x00000032000a7c82 */ /* 0x000fcc0008000000 */
[----:B------:R3:W-:Y:S02]  /*2c1d0*/  UTMALDG.3D [UR8], [UR16], desc[UR18] ;  /* 0x00001208100075b4 */ /* 0x0007e40008011000 */
[----:B---3--:R-:W-:Y:S05]  /*2c1e0*/  @!P1 BRA `(.L_x_244) ;  /* 0x0000000000049947 */ /* 0x008fea0003800000 */
[----:B------:R-:W-:Y:S01]  /*2c1f0*/  BPT.TRAP 0x1 ;  /* 0x000000040000795c */ /* 0x000fe20000300000 */
.L_x_244:
[----:B-12---:R-:W1:Y:S02]  /*2c200*/  LDC R3, c[0x0][0x800] ;  /* 0x00020000ff037b82 */ /* 0x006e640000000800 */
[----:B-1----:R3:W-:Y:S02]  /*2c210*/  SYNCS.ARRIVE.TRANS64.RED.A0TR RZ, [UR4+0x38], R3 ;  /* 0x00003803ffff79a7 */ /* 0x0027e40008300404 */
.L_x_243:
[----:B------:R-:W-:Y:S05]  /*2c220*/  BSYNC B0 ;  /* 0x0000000000007941 */ /* 0x000fea0003800000 */
.L_x_242:
[----:B------:R-:W-:Y:S05]  /*2c230*/  @!P1 BRA `(.L_x_245) ;  /* 0x0000000000049947 */ /* 0x000fea0003800000 */
[----:B------:R-:W-:Y:S01]  /*2c240*/  BPT.TRAP 0x1 ;  /* 0x000000040000795c */ /* 0x000fe20000300000 */
.L_x_245:
[----:B------:R-:W-:Y:S02]  /*2c250*/  UIADD3 UR33, UR4, 0x38, URZ ;  /* 0x0000003804217890 */ /* 0x000fe4000fffe03f */
[----:B------:R-:W-:Y:S02]  /*2c260*/  UIADD3 UR10, UR50, 0x20, URZ ;  /* 0x00000020320a7890 */ /* 0x000fe4000fffe03f */
[----:B------:R-:W-:-:S09]  /*2c270*/  UPRMT UR13, UR45, 0x654, UR33 ;  /* 0x000006542d0d7896 */ /* 0x000fd20008000021 */
[----:B------:R-:W-:Y:S01]  /*2c280*/  SYNCS.ARRIVE.TRANS64.RED.A1T0 RZ, [UR13], RZ ;  /* 0x000000ffffff79a7 */ /* 0x000fe2000810040d */
[----:B------:R-:W-:Y:S05]  /*2c290*/  @!P1 BRA `(.L_x_246) ;  /* 0x0000000000049947 */ /* 0x000fea0003800000 */
[----:B------:R-:W-:Y:S01]  /*2c2a0*/  BPT.TRAP 0x1 ;  /* 0x000000040000795c */ /* 0x000fe20000300000 */
.L_x_246:
[----:B------:R-:W4:Y:S02]  /*2c2b0*/  SYNCS.PHASECHK.TRANS64.TRYWAIT P2, [UR4+0x60], R2 ;  /* 0x00006002ff0075a7 */ /* 0x000f240008040144 */
[----:B----4-:R-:W-:Y:S05]  /*2c2c0*/  @!P2 BRA `(.L_x_247) ;  /* 0x0000003000d0a947 */ /* 0x010fea0003800000 */
.L_x_377:
        /* <DEDUP_REMOVED lines=8> */
[----:B------:R-:W-:Y:S01]  /*2c350*/  UMOV UR19, 0x10000000 ;  /* 0x1000000000137882 */ /* 0x000fe20000000000 */
[----:B------:R-:W-:-:S06]  /*2c360*/  UMOV UR11, UR51 ;  /* 0x00000033000b7c82 */ /* 0x000fcc0008000000 */
[----:B------:R4:W-:Y:S02]  /*2c370*/  UTMALDG.3D [UR8], [UR16], desc[UR18] ;  /* 0x00001208100075b4 */ /* 0x0009e40008011000 */
[----:B----4-:R-:W-:Y:S05]  /*2c380*/  @!P1 BRA `(.L_x_250) ;  /* 0x0000000000049947 */ /* 0x010fea0003800000 */
[----:B------:R-:W-:Y:S01]  /*2c390*/  BPT.TRAP 0x1 ;  /* 0x000000040000795c */ /* 0x000fe20000300000 */
.L_x_250:
[----:B-123--:R-:W1:Y:S02]  /*2c3a0*/  LDC R3, c[0x0][0x800] ;  /* 0x00020000ff037b82 */ /* 0x00ee640000000800 */
[----:B-1----:R4:W-:Y:S02]  /*2c3b0*/  SYNCS.ARRIVE.TRANS64.RED.A0TR RZ, [UR4+0x40], R3 ;  /* 0x00004003ffff79a7 */ /* 0x0029e40008300404 */
.L_x_249:
[----:B------:R-:W-:Y:S05]  /*2c3c0*/  BSYNC B0 ;  /* 0x0000000000007941 */ /* 0x000fea0003800000 */
.L_x_248:
[----:B------:R-:W-:Y:S05]  /*2c3d0*/  @!P1 BRA `(.L_x_251) ;  /* 0x0000000000049947 */ /* 0x000fea0003800000 */
[----:B------:R-:W-:Y:S01]  /*2c3e0*/  BPT.TRAP 0x1 ;  /* 0x000000040000795c */ /* 0x000fe20000300000 */
.L_x_251:
[----:B------:R-:W-:-:S04]  /*2c3f0*/  UIADD3 UR25, UR4, 0x40, URZ ;  /* 0x0000004004197890 */ /* 0x000fc8000fffe03f */
[----:B------:R-:W-:-:S09]  /*2c400*/  UPRMT UR15, UR45, 0x654, UR25 ;  /* 0x000006542d0f7896 */ /* 0x000fd20008000019 */
[----:B------:R-:W-:Y:S01]  /*2c410*/  SYNCS.ARRIVE.TRANS64.RED.A1T0 RZ, [UR15], RZ ;  /* 0x000000ffffff79a7 */ /* 0x000fe2000810040f */
[----:B------:R-:W-:Y:S05]  /*2c420*/  @!P1 BRA `(.L_x_252) ;  /* 0x0000000000049947 */ /* 0x000fea0003800000 */
[----:B------:R-:W-:Y:S01]  /*2c430*/  BPT.TRAP 0x1 ;  /* 0x000000040000795c */ /* 0x000fe20000300000 */
.L_x_252:
[----:B------:R-:W5:Y:S02]  /*2c440*/  SYNCS.PHASECHK.TRANS64.TRYWAIT P2, [UR4+0x68], R2 ;  /* 0x00006802ff0075a7 */ /* 0x000f640008040144 */
[----:B-----5:R-:W-:Y:S05]  /*2c450*/  @!P2 BRA `(.L_x_253) ;  /* 0x000000300084a947 */ /* 0x020fea0003800000 */
.L_x_378:
        /* <DEDUP_REMOVED lines=9> */
[----:B------:R-:W-:-:S07]  /*2c4f0*/  UMOV UR19, 0x10000000 ;  /* 0x1000000000137882 */ /* 0x000fce0000000000 */
[----:B------:R1:W-:Y:S02]  /*2c500*/  UTMALDG.3D [UR8], [UR16], desc[UR18] ;  /* 0x00001208100075b4 */ /* 0x0003e40008011000 */
[----:B-1----:R-:W-:Y:S05]  /*2c510*/  @!P1 BRA `(.L_x_256) ;  /* 0x0000000000049947 */ /* 0x002fea0003800000 */
[----:B------:R-:W-:Y:S01]  /*2c520*/  BPT.TRAP 0x1 ;  /* 0x000000040000795c */ /* 0x000fe20000300000 */
.L_x_256:
[----:B--234-:R-:W1:Y:S02]  /*2c530*/  LDC R3, c[0x0][0x800] ;  /* 0x00020000ff037b82 */ /* 0x01ce640000000800 */
[----:B-1----:R1:W-:Y:S02]  /*2c540*/  SYNCS.ARRIVE.TRANS64.RED.A0TR RZ, [UR4+0x48], R3 ;  /* 0x00004803ffff79a7 */ /* 0x0023e40008300404 */
.L_x_255:
[----:B------:R-:W-:Y:S05]  /*2c550*/  BSYNC B0 ;  /* 0x0000000000007941 */ /* 0x000fea0003800000 */
.L_x_254:
[----:B------:R-:W-:Y:S05]  /*2c560*/  @!P1 BRA `(.L_x_257) ;  /* 0x0000000000049947 */ /* 0x000fea0003800000 */
[----:B------:R-:W-:Y:S01]  /*2c570*/  BPT.TRAP 0x1 ;  /* 0x000000040000795c */ /* 0x000fe20000300000 */
.L_x_257:
[----:B------:R-:W-:Y:S02]  /*2c580*/  UIADD3 UR17, UR4, 0x48, URZ ;  /* 0x0000004804117890 */ /* 0x000fe4000fffe03f */
[----:B------:R-:W-:Y:S02]  /*2c590*/  UIADD3 UR42, UR50, 0x40, URZ ;  /* 0x00000040322a7890 */ /* 0x000fe4000fffe03f */
[----:B------:R-:W-:-:S09]  /*2c5a0*/  UPRMT UR5, UR45, 0x654, UR17 ;  /* 0x000006542d057896 */ /* 0x000fd20008000011 */
[----:B------:R-:W-:Y:S01]  /*2c5b0*/  SYNCS.ARRIVE.TRANS64.RED.A1T0 RZ, [UR5], RZ ;  /* 0x000000ffffff79a7 */ /* 0x000fe20008100405 */
[----:B------:R-:W-:Y:S05]  /*2c5c0*/  @!P1 BRA `(.L_x_258) ;  /* 0x0000000000049947 */ /* 0x000fea0003800000 */
[----:B------:R-:W-:Y:S01]  /*2c5d0*/  BPT.TRAP 0x1 ;  /* 0x000000040000795c */ /* 0x000fe20000300000 */
.L_x_258:
[----:B-1234-:R-:W-:-:S04]  /*2c5e0*/  SHF.L.U32 R3, RZ, 0x1f, RZ ;  /* 0x0000001fff037819 */ /* 0x01efc800000006ff */
[----:B------:R-:W1:Y:S02]  /*2c5f0*/  SYNCS.PHASECHK.TRANS64.TRYWAIT P2, [UR4+0x50], R3 ;  /* 0x00005003ff0075a7 */ /* 0x000e640008040144 */
[----:B-1----:R-:W-:Y:S05]  /*2c600*/  @!P2 BRA `(.L_x_259) ;  /* 0x000000300030a947 */ /* 0x002fea0003800000 */
.L_x_379:
[----:B------:R-:W-:Y:S04]  /*2c610*/  BSSY B0, `(.L_x_260) ;  /* 0x000000e000007945 */ /* 0x000fe80003800000 */
[----:B------:R-:W-:Y:S05]  /*2c620*/  @!P0 BRA `(.L_x_261) ;  /* 0x0000000000308947 */ /* 0x000fea0003800000 */
[----:B------:R-:W-:Y:S01]  /*2c630*/  R2UR UR44, R10 ;  /* 0x000000000a2c72ca */ /* 0x000fe200000e0000 */
[----:B------:R-:W-:Y:S02]  /*2c640*/  UIADD3 UR8, UP0, UR6, 0x3f0, URZ ;  /* 0x000003f006087890 */ /* 0x000fe4000ff1e03f */
[----:B------:R-:W-:Y:S02]  /*2c650*/  UIADD3 UR40, UR4, 0x200, URZ ;  /* 0x0000020004287890 */ /* 0x000fe4000fffe03f */
[----:B------:R-:W-:Y:S01]  /*2c660*/  UIADD3.X UR9, URZ, UR7, URZ, UP0, !UPT ;  /* 0x000000073f097290 */ /* 0x000fe200087fe43f */
[----:B------:R-:W-:Y:S01]  /*2c670*/  UMOV UR10, 0x0 ;  /* 0x00000000000a7882 */ /* 0x000fe20000000000 */
[----:B------:R-:W-:Y:S01]  /*2c680*/  UMOV UR11, 0x10000000 ;  /* 0x10000000000b7882 */ /* 0x000fe20000000000 */
[----:B------:R-:W-:-:S06]  /*2c690*/  UMOV UR43, UR51 ;  /* 0x00000033002b7c82 */ /* 0x000fcc0008000000 */
[----:B------:R2:W-:Y:S02]  /*2c6a0*/  UTMALDG.3D [UR40], [UR8], desc[UR10] ;  /* 0x00000a28080075b4 */ /* 0x0005e40008011000 */
[----:B--2---:R-:W-:Y:S05]  /*2c6b0*/  @!P1 BRA `(.L_x_262) ;  /* 0x0000000000049947 */ /* 0x004fea0003800000 */
[----:B------:R-:W-:Y:S01]  /*2c6c0*/  BPT.TRAP 0x1 ;  /* 0x000000040000795c */ /* 0x000fe20000300000 */
.L_x_262:
[----:B-1----:R-:W1:Y:S02]  /*2c6d0*/  LDC R4, c[0x0][0x800] ;  /* 0x00020000ff047b82 */ /* 0x002e640000000800 */
[----:B-1----:R2:W-:Y:S02]  /*2c6e0*/  SYNCS.ARRIVE.TRANS64.RED.A0TR RZ, [UR4+0x30], R4 ;  /* 0x00003004ffff79a7 */ /* 0x0025e40008300404 */
.L_x_261:
[----:B------:R-:W-:Y:S05]  /*2c6f0*/  BSYNC B0 ;  /* 0x0000000000007941 */ /* 0x000fea0003800000 */
.L_x_260:
[----:B------:R-:W-:Y:S05]  /*2c700*/  @!P1 BRA `(.L_x_263) ;  /* 0x0000000000049947 */ /* 0x000fea0003800000 */
[----:B------:R-:W-:Y:S01]  /*2c710*/  BPT.TRAP 0x1 ;  /* 0x000000040000795c */ /* 0x000fe20000300000 */
.L_x_263:
[----:B------:R-:W-:Y:S01]  /*2c720*/  SYNCS.ARRIVE.TRANS64.RED.A1T0 RZ, [UR14], RZ ;  /* 0x000000ffffff79a7 */ /* 0x000fe2000810040e */
[----:B------:R-:W-:Y:S05]  /*2c730*/  @!P1 BRA `(.L_x_264) ;  /* 0x0000000000049947 */ /* 0x000fea0003800000 */
[----:B------:R-:W-:Y:S01]  /*2c740*/  BPT.TRAP 0x1 ;  /* 0x000000040000795c */ /* 0x000fe20000300000 */
.L_x_264:
[----:B------:R-:W3:Y:S02]  /*2c750*/  SYNCS.PHASECHK.TRANS64.TRYWAIT P2, [UR4+0x58], R3 ;  /* 0x00005803ff0075a7 */ /* 0x000ee40008040144 */
[----:B---3--:R-:W-:Y:S05]  /*2c760*/  @!P2 BRA `(.L_x_265) ;  /* 0x0000002c00f0a947 */ /* 0x008fea0003800000 */
.L_x_380:
        /* <DEDUP_REMOVED lines=13> */
.L_x_268:
[----:B-12---:R-:W1:Y:S02]  /*2c840*/  LDC R4, c[0x0][0x800] ;  /* 0x00020000ff047b82 */ /* 0x006e640000000800 */
[----:B-1----:R3:W-:Y:S02]  /*2c850*/  SYNCS.ARRIVE.TRANS64.RED.A0TR RZ, [UR4+0x38], R4 ;  /* 0x00003804ffff79a7 */ /* 0x0027e40008300404 */
.L_x_267:
[----:B------:R-:W-:Y:S05]  /*2c860*/  BSYNC B0 ;  /* 0x0000000000007941 */ /* 0x000fea0003800000 */
.L_x_266:
[----:B------:R-:W-:Y:S05]  /*2c870*/  @!P1 BRA `(.L_x_269) ;  /* 0x0000000000049947 */ /* 0x000fea0003800000 */
[----:B------:R-:W-:Y:S01]  /*2c880*/  BPT.TRAP 0x1 ;  /* 0x000000040000795c */ /* 0x000fe20000300000 */
.L_x_269:
[----:B------:R-:W-:Y:S01]  /*2c890*/  SYNCS.ARRIVE.TRANS64.RED.A1T0 RZ, [UR13], RZ ;  /* 0x000000ffffff79a7 */ /* 0x000fe2000810040d */
[----:B------:R-:W-:Y:S01]  /*2c8a0*/  UIADD3 UR26, UR50, 0x60, URZ ;  /* 0x00000060321a7890 */ /* 0x000fe2000fffe03f */
[----:B------:R-:W-:Y:S11]  /*2c8b0*/  @!P1 BRA `(.L_x_270) ;  /* 0x0000000000049947 */ /* 0x000ff60003800000 */
[----:B------:R-:W-:Y:S01]  /*2c8c0*/  BPT.TRAP 0x1 ;  /* 0x000000040000795c */ /* 0x000fe20000300000 */
.L_x_270:
[----:B------:R-:W4:Y:S02]  /*2c8d0*/  SYNCS.PHASECHK.TRANS64.TRYWAIT P2, [UR4+0x60], R3 ;  /* 0x00006003ff0075a7 */ /* 0x000f240008040144 */
[----:B----4-:R-:W-:Y:S05]  /*2c8e0*/  @!P2 BRA `(.L_x_271) ;  /* 0x0000002c00a8a947 */ /* 0x010fea0003800000 */
.L_x_381:
        /* <DEDUP_REMOVED lines=12> */
.L_x_274:
[----:B-123--:R-:W1:Y:S02]  /*2c9b0*/  LDC R4, c[0x0][0x800] ;  /* 0x00020000ff047b82 */ /* 0x00ee640000000800 */
[----:B-1----:R4:W-:Y:S02]  /*2c9c0*/  SYNCS.ARRIVE.TRANS64.RED.A0TR RZ, [UR4+0x40], R4 ;  /* 0x00004004ffff79a7 */ /* 0x0029e40008300404 */
.L_x_273:
[----:B------:R-:W-:Y:S05]  /*2c9d0*/  BSYNC B0 ;  /* 0x0000000000007941 */ /* 0x000fea0003800000 */
.L_x_272:
[----:B------:R-:W-:Y:S05]  /*2c9e0*/  @!P1 BRA `(.L_x_275) ;  /* 0x0000000000049947 */ /* 0x000fea0003800000 */
[----:B------:R-:W-:Y:S01]  /*2c9f0*/  BPT.TRAP 0x1 ;  /* 0x000000040000795c */ /* 0x000fe20000300000 */
.L_x_275:
[----:B------:R-:W-:Y:S01]  /*2ca00*/  SYNCS.ARRIVE.TRANS64.RED.A1T0 RZ, [UR15], RZ ;  /* 0x000000ffffff79a7 */ /* 0x000fe2000810040f */
[----:B------:R-:W-:Y:S05]  /*2ca10*/  @!P1 BRA `(.L_x_276) ;  /* 0x0000000000049947 */ /* 0x000fea0003800000 */
[----:B------:R-:W-:Y:S01]  /*2ca20*/  BPT.TRAP 0x1 ;  /* 0x000000040000795c */ /* 0x000fe20000300000 */
.L_x_276:
[----:B------:R-:W5:Y:S02]  /*2ca30*/  SYNCS.PHASECHK.TRANS64.TRYWAIT P2, [UR4+0x68], R3 ;  /* 0x00006803ff0075a7 */ /* 0x000f640008040144 */
[----:B-----5:R-:W-:Y:S05]  /*2ca40*/  @!P2 BRA `(.L_x_277) ;  /* 0x0000002c0068a947 */ /* 0x020fea0003800000 */
.L_x_382:
        /* <DEDUP_REMOVED lines=11> */
[----:B-1----:R-:W-:Y:S05]  /*2cb00*/  @!P1 BRA `(.L_x_280) ;  /* 0x0000000000049947 */ /* 0x002fea0003800000 */
[----:B------:R-:W-:Y:S01]  /*2cb10*/  BPT.TRAP 0x1 ;  /* 0x000000040000795c */ /* 0x000fe20000300000 */
.L_x_280:
[----:B--234-:R-:W1:Y:S02]  /*2cb20*/  LDC R4, c[0x0][0x800] ;  /* 0x00020000ff047b82 */ /* 0x01ce640000000800 */
[----:B-1----:R1:W-:Y:S02]  /*2cb30*/  SYNCS.ARRIVE.TRANS64.RED.A0TR RZ, [UR4+0x48], R4 ;  /* 0x00004804ffff79a7 */ /* 0x0023e40008300404 */
.L_x_279:
[----:B------:R-:W-:Y:S05]  /*2cb40*/  BSYNC B0 ;  /* 0x0000000000007941 */ /* 0x000fea0003800000 */
.L_x_278:
[----:B------:R-:W-:Y:S05]  /*2cb50*/  @!P1 BRA `(.L_x_281) ;  /* 0x0000000000049947 */ /* 0x000fea0003800000 */
[----:B------:R-:W-:Y:S01]  /*2cb60*/  BPT.TRAP 0x1 ;  /* 0x000000040000795c */ /* 0x000fe20000300000 */
.L_x_281:
[----:B------:R-:W-:Y:S01]  /*2cb70*/  SYNCS.ARRIVE.TRANS64.RED.A1T0 RZ, [UR5], RZ ;  /* 0x000000ffffff79a7 */ /* 0x000fe20008100405 */
[----:B------:R-:W-:Y:S01]  /*2cb80*/  UIADD3 UR10, UR50, 0x80, URZ ;  /* 0x00000080320a7890 */ /* 0x000fe2000fffe03f */
[----:B------:R-:W-:Y:S11]  /*2cb90*/  @!P1 BRA `(.L_x_282) ;  /* 0x0000000000049947 */ /* 0x000ff60003800000 */
[----:B------:R-:W-:Y:S01]  /*2cba0*/  BPT.TRAP 0x1 ;  /* 0x000000040000795c */ /* 0x000fe20000300000 */
.L_x_282:
[----:B------:R-:W5:Y:S02]  /*2cbb0*/  SYNCS.PHASECHK.TRANS64.TRYWAIT P2, [UR4+0x50], R2 ;  /* 0x00005002ff0075a7 */ /* 0x000f640008040144 */
[----:B-----5:R-:W-:Y:S05]  /*2cbc0*/  @!P2 BRA `(.L_x_283) ;  /* 0x0000002c0020a947 */ /* 0x020fea0003800000 */
.L_x_383:
        /* <DEDUP_REMOVED lines=8> */
[----:B------:R-:W-:Y:S01]  /*2cc50*/  UMOV UR9, UR41 ;  /* 0x0000002900097c82 */ /* 0x000fe20008000000 */
[----:B------:R-:W-:-:S05]  /*2cc60*/  UMOV UR11, UR51 ;  /* 0x00000033000b7c82 */ /* 0x000fca0008000000 */
[----:B------:R1:W-:Y:S02]  /*2cc70*/  UTMALDG.3D [UR8], [UR18], desc[UR26] ;  /* 0x00001a08120075b4 */ /* 0x0003e40008011000 */
[----:B-1----:R-:W-:Y:S05]  /*2cc80*/  @!P1 BRA `(.L_x_286) ;  /* 0x0000000000049947 */ /* 0x002fea0003800000 */
[----:B------:R-:W-:Y:S01]  /*2cc90*/  BPT.TRAP 0x1 ;  /* 0x000000040000795c */ /* 0x000fe20000300000 */
.L_x_286:
[----:B--234-:R-:W1:Y:S02]  /*2cca0*/  LDC R4, c[0x0][0x800] ;  /* 0x00020000ff047b82 */ /* 0x01ce640000000800 */
[----:B-1----:R1:W-:Y:S02]  /*2ccb0*/  SYNCS.ARRIVE.TRANS64.RED.A0TR RZ, [UR4+0x30], R4 ;  /* 0x00003004ffff79a7 */ /* 0x0023e40008300404 */
.L_x_285:
[----:B------:R-:W-:Y:S05]  /*2ccc0*/  BSYNC B0 ;  /* 0x0000000000007941 */ /* 0x000fea0003800000 */
.L_x_284:
[----:B------:R-:W-:Y:S05]  /*2ccd0*/  @!P1 BRA `(.L_x_287) ;  /* 0x0000000000049947 */ /* 0x000fea0003800000 */
[----:B------:R-:W-:Y:S01]  /*2cce0*/  BPT.TRAP 0x1 ;  /* 0x000000040000795c */ /* 0x000fe20000300000 */
.L_x_287:
[----:B------:R-:W-:Y:S01]  /*2ccf0*/  SYNCS.ARRIVE.TRANS64.RED.A1T0 RZ, [UR14], RZ ;  /* 0x000000ffffff79a7 */ /* 0x000fe2000810040e */
[----:B------:R-:W-:Y:S05]  /*2cd00*/  @!P1 BRA `(.L_x_288) ;  /* 0x0000000000049947 */ /* 0x000fea0003800000 */
[----:B------:R-:W-:Y:S01]  /*2cd10*/  BPT.TRAP 0x1 ;  /* 0x000000040000795c */ /* 0x000fe20000300000 */
.L_x_288:
[----:B------:R-:W5:Y:S02]  /*2cd20*/  SYNCS.PHASECHK.TRANS64.TRYWAIT P2, [UR4+0x58], R2 ;  /* 0x00005802ff0075a7 */ /* 0x000f640008040144 */
[----:B-----5:R-:W-:Y:S05]  /*2cd30*/  @!P2 BRA `(.L_x_289) ;  /* 0x0000002800dca947 */ /* 0x020fea0003800000 */
.L_x_384:
        /* <DEDUP_REMOVED lines=13> */
.L_x_292:
[----:B--234-:R-:W1:Y:S02]  /*2ce10*/  LDC R4, c[0x0][0x800] ;  /* 0x00020000ff047b82 */ /* 0x01ce640000000800 */
[----:B-1----:R1:W-:Y:S02]  /*2ce20*/  SYNCS.ARRIVE.TRANS64.RED.A0TR RZ, [UR4+0x38], R4 ;  /* 0x00003804ffff79a7 */ /* 0x0023e40008300404 */
.L_x_291:
[----:B------:R-:W-:Y:S05]  /*2ce30*/  BSYNC B0 ;  /* 0x0000000000007941 */ /* 0x000fea0003800000 */
.L_x_290:
[----:B------:R-:W-:Y:S05]  /*2ce40*/  @!P1 BRA `(.L_x_293) ;  /* 0x0000000000049947 */ /* 0x000fea0003800000 */
[----:B------:R-:W-:Y:S01]  /*2ce50*/  BPT.TRAP 0x1 ;  /* 0x000000040000795c */ /* 0x000fe20000300000 */
.L_x_293:
[----:B------:R-:W-:Y:S01]  /*2ce60*/  SYNCS.ARRIVE.TRANS64.RED.A1T0 RZ, [UR13], RZ ;  /* 0x000000ffffff79a7 */ /* 0x000fe2000810040d */
[----:B------:R-:W-:Y:S01]  /*2ce70*/  UIADD3 UR10, UR50, 0xa0, URZ ;  /* 0x000000a0320a7890 */ /* 0x000fe2000fffe03f */
[----:B------:R-:W-:Y:S11]  /*2ce80*/  @!P1 BRA `(.L_x_294) ;  /* 0x0000000000049947 */ /* 0x000ff60003800000 */
[----:B------:R-:W-:Y:S01]  /*2ce90*/  BPT.TRAP 0x1 ;  /* 0x000000040000795c */ /* 0x000fe20000300000 */
.L_x_294:
[----:B------:R-:W5:Y:S02]  /*2cea0*/  SYNCS.PHASECHK.TRANS64.TRYWAIT P2, [UR4+0x60], R2 ;  /* 0x00006002ff0075a7 */ /* 0x000f640008040144 */
[----:B-----5:R-:W-:Y:S05]  /*2ceb0*/  @!P2 BRA `(.L_x_295) ;  /* 0x000000280094a947 */ /* 0x020fea0003800000 */
.L_x_385:
        /* <DEDUP_REMOVED lines=13> */
.L_x_298:
[----:B--234-:R-:W1:Y:S02]  /*2cf90*/  LDC R4, c[0x0][0x800] ;  /* 0x00020000ff047b82 */ /* 0x01ce640000000800 */
[----:B-1----:R1:W-:Y:S02]  /*2cfa0*/  SYNCS.ARRIVE.TRANS64.RED.A0TR RZ, [UR4+0x40], R4 ;  /* 0x00004004ffff79a7 */ /* 0x0023e40008300404 */
.L_x_297:
[----:B------:R-:W-:Y:S05]  /*2cfb0*/  BSYNC B0 ;  /* 0x0000000000007941 */ /* 0x000fea0003800000 */
.L_x_296:
[----:B------:R-:W-:Y:S05]  /*2cfc0*/  @!P1 BRA `(.L_x_299) ;  /* 0x0000000000049947 */ /* 0x000fea0003800000 */
[----:B------:R-:W-:Y:S01]  /*2cfd0*/  BPT.TRAP 0x1 ;  /* 0x000000040000795c */ /* 0x000fe20000300000 */
.L_x_299:
[----:B------:R-:W-:Y:S01]  /*2cfe0*/  SYNCS.ARRIVE.TRANS64.RED.A1T0 RZ, [UR15], RZ ;  /* 0x000000ffffff79a7 */ /* 0x000fe2000810040f */
[----:B------:R-:W-:Y:S05]  /*2cff0*/  @!P1 BRA `(.L_x_300) ;  /* 0x0000000000049947 */ /* 0x000fea0003800000 */
[----:B------:R-:W-:Y:S01]  /*2d000*/  BPT.TRAP 0x1 ;  /* 0x000000040000795c */ /* 0x000fe20000300000 */
.L_x_300:
[----:B------:R-:W5:Y:S02]  /*2d010*/  SYNCS.PHASECHK.TRANS64.TRYWAIT P2, [UR4+0x68], R2 ;  /* 0x00006802ff0075a7 */ /* 0x000f640008040144 */
[----:B-----5:R-:W-:Y:S05]  /*2d020*/  @!P2 BRA `(.L_x_301) ;  /* 0x000000280050a947 */ /* 0x020fea0003800000 */
.L_x_386:
        /* <DEDUP_REMOVED lines=13> */
.L_x_304:
[----:B------:R-:W1:Y:S02]  /*2d100*/  LDC R2, c[0x0][0x800] ;  /* 0x00020000ff027b82 */ /* 0x000e640000000800 */
[----:B-1----:R1:W-:Y:S02]  /*2d110*/  SYNCS.ARRIVE.TRANS64.RED.A0TR RZ, [UR4+0x48], R2 ;  /* 0x00004802ffff79a7 */ /* 0x0023e40008300404 */
.L_x_303:
[----:B------:R-:W-:Y:S05]  /*2d120*/  BSYNC B0 ;  /* 0x0000000000007941 */ /* 0x000fea0003800000 */
.L_x_302:
[----:B------:R-:W-:Y:S05]  /*2d130*/  @!P1 BRA `(.L_x_305) ;  /* 0x0000000000049947 */ /* 0x000fea0003800000 */
[----:B------:R-:W-:Y:S01]  /*2d140*/  BPT.TRAP 0x1 ;  /* 0x000000040000795c */ /* 0x000fe20000300000 */
.L_x_305:
[----:B------:R-:W-:Y:S01]  /*2d150*/  SYNCS.ARRIVE.TRANS64.RED.A1T0 RZ, [UR5], RZ ;  /* 0x000000ffffff79a7 */ /* 0x000fe20008100405 */
[----:B------:R-:W-:Y:S01]  /*2d160*/  UIADD3 UR10, UR50, 0xc0, URZ ;  /* 0x000000c0320a7890 */ /* 0x000fe2000fffe03f */
[----:B------:R-:W-:Y:S11]  /*2d170*/  @!P1 BRA `(.L_x_306) ;  /* 0x0000000000049947 */ /* 0x000ff60003800000 */
[----:B------:R-:W-:Y:S01]  /*2d180*/  BPT.TRAP 0x1 ;  /* 0x000000040000795c */ /* 0x000fe20000300000 */
.L_x_306:
[----:B------:R-:W5:Y:S02]  /*2d190*/  SYNCS.PHASECHK.TRANS64.TRYWAIT P2, [UR4+0x50], R3 ;  /* 0x00005003ff0075a7 */ /* 0x000f640008040144 */
[----:B-----5:R-:W-:Y:S05]  /*2d1a0*/  @!P2 BRA `(.L_x_307) ;  /* 0x000000280008a947 */ /* 0x020fea0003800000 */
.L_x_387:
        /* <DEDUP_REMOVED lines=13> */
.L_x_310:
[----:B------:R-:W1:Y:S02]  /*2d280*/  LDC R2, c[0x0][0x800] ;  /* 0x00020000ff027b82 */ /* 0x000e640000000800 */
[----:B-1----:R1:W-:Y:S02]  /*2d290*/  SYNCS.ARRIVE.TRANS64.RED.A0TR RZ, [UR4+0x30], R2 ;  /* 0x00003002ffff79a7 */ /* 0x0023e40008300404 */
.L_x_309:
[----:B------:R-:W-:Y:S05]  /*2d2a0*/  BSYNC B0 ;  /* 0x0000000000007941 */ /* 0x000fea0003800000 */
.L_x_308:
[----:B------:R-:W-:Y:S05]  /*2d2b0*/  @!P1 BRA `(.L_x_311) ;  /* 0x0000000000049947 */ /* 0x000fea0003800000 */
[----:B------:R-:W-:Y:S01]  /*2d2c0*/  BPT.TRAP 0x1 ;  /* 0x000000040000795c */ /* 0x000fe20000300000 */
.L_x_311:
[----:B------:R-:W-:Y:S01]  /*2d2d0*/  SYNCS.ARRIVE.TRANS64.RED.A1T0 RZ, [UR14], RZ ;  /* 0x000000ffffff79a7 */ /* 0x000fe2000810040e */
[----:B------:R-:W-:Y:S05]  /*2d2e0*/  @!P1 BRA `(.L_x_312) ;  /* 0x0000000000049947 */ /* 0x000fea0003800000 */
[----:B------:R-:W-:Y:S01]  /*2d2f0*/  BPT.TRAP 0x1 ;  /* 0x000000040000795c */ /* 0x000fe20000300000 */
.L_x_312:
[----:B------:R-:W5:Y:S02]  /*2d300*/  SYNCS.PHASECHK.TRANS64.TRYWAIT P2, [UR4+0x58], R3 ;  /* 0x00005803ff0075a7 */ /* 0x000f640008040144 */
[----:B-----5:R-:W-:Y:S05]  /*2d310*/  @!P2 BRA `(.L_x_313) ;  /* 0x0000002400c4a947 */ /* 0x020fea0003800000 */
.L_x_388:
        /* <DEDUP_REMOVED lines=13> */
.L_x_316:
[----:B------:R-:W1:Y:S02]  /*2d3f0*/  LDC R2, c[0x0][0x800] ;  /* 0x00020000ff027b82 */ /* 0x000e640000000800 */
[----:B-1----:R1:W-:Y:S02]  /*2d400*/  SYNCS.ARRIVE.TRANS64.RED.A0TR RZ, [UR4+0x38], R2 ;  /* 0x00003802ffff79a7 */ /* 0x0023e40008300404 */
.L_x_315:
[----:B------:R-:W-:Y:S05]  /*2d410*/  BSYNC B0 ;  /* 0x0000000000007941 */ /* 0x000fea0003800000 */
.L_x_314:
[----:B------:R-:W-:Y:S05]  /*2d420*/  @!P1 BRA `(.L_x_317) ;  /* 0x0000000000049947 */ /* 0x000fea0003800000 */
[----:B------:R-:W-:Y:S01]  /*2d430*/  BPT.TRAP 0x1 ;  /* 0x000000040000795c */ /* 0x000fe20000300000 */
.L_x_317:
[----:B------:R-:W-:Y:S01]  /*2d440*/  SYNCS.ARRIVE.TRANS64.RED.A1T0 RZ, [UR13], RZ ;  /* 0x000000ffffff79a7 */ /* 0x000fe2000810040d */
[----:B------:R-:W-:Y:S01]  /*2d450*/  UIADD3 UR10, UR50, 0xe0, URZ ;  /* 0x000000e0320a7890 */ /* 0x000fe2000fffe03f */
[----:B------:R-:W-:Y:S11]  /*2d460*/  @!P1 BRA `(.L_x_318) ;  /* 0x0000000000049947 */ /* 0x000ff60003800000 */
[----:B------:R-:W-:Y:S01]  /*2d470*/  BPT.TRAP 0x1 ;  /* 0x000000040000795c */ /* 0x000fe20000300000 */
.L_x_318:
[----:B------:R-:W5:Y:S02]  /*2d480*/  SYNCS.PHASECHK.TRANS64.TRYWAIT P2, [UR4+0x60], R3 ;  /* 0x00006003ff0075a7 */ /* 0x000f640008040144 */
[----:B-----5:R-:W-:Y:S05]  /*2d490*/  @!P2 BRA `(.L_x_319) ;  /* 0x00000024007ca947 */ /* 0x020fea0003800000 */
.L_x_389:
        /* <DEDUP_REMOVED lines=13> */
.L_x_322:
[----:B------:R-:W1:Y:S02]  /*2d570*/  LDC R2, c[0x0][0x800] ;  /* 0x00020000ff027b82 */ /* 0x000e640000000800 */
[----:B-1----:R1:W-:Y:S02]  /*2d580*/  SYNCS.ARRIVE.TRANS64.RED.A0TR RZ, [UR4+0x40], R2 ;  /* 0x00004002ffff79a7 */ /* 0x0023e40008300404 */
.L_x_321:
[----:B------:R-:W-:Y:S05]  /*2d590*/  BSYNC B0 ;  /* 0x0000000000007941 */ /* 0x000fea0003800000 */
.L_x_320:
[----:B------:R-:W-:Y:S05]  /*2d5a0*/  @!P1 BRA `(.L_x_323) ;  /* 0x0000000000049947 */ /* 0x000fea0003800000 */
[----:B------:R-:W-:Y:S01]  /*2d5b0*/  BPT.TRAP 0x1 ;  /* 0x000000040000795c */ /* 0x000fe20000300000 */
.L_x_323:
[----:B------:R-:W-:Y:S01]  /*2d5c0*/  SYNCS.ARRIVE.TRANS64.RED.A1T0 RZ, [UR15], RZ ;  /* 0x000000ffffff79a7 */ /* 0x000fe2000810040f */
[----:B------:R-:W-:Y:S05]  /*2d5d0*/  @!P1 BRA `(.L_x_324) ;  /* 0x0000000000049947 */ /* 0x000fea0003800000 */
[----:B------:R-:W-:Y:S01]  /*2d5e0*/  BPT.TRAP 0x1 ;  /* 0x000000040000795c */ /* 0x000fe20000300000 */
.L_x_324:
[----:B------:R-:W5:Y:S02]  /*2d5f0*/  SYNCS.PHASECHK.TRANS64.TRYWAIT P2, [UR4+0x68], R3 ;  /* 0x00006803ff0075a7 */ /* 0x000f640008040144 */
[----:B-----5:R-:W-:Y:S05]  /*2d600*/  @!P2 BRA `(.L_x_325) ;  /* 0x000000240038a947 */ /* 0x020fea0003800000 */
.L_x_390:
        /* <DEDUP_REMOVED lines=13> */
.L_x_328:
[----:B------:R-:W1:Y:S02]  /*2d6e0*/  LDC R2, c[0x0][0x800] ;  /* 0x00020000ff027b82 */ /* 0x000e640000000800 */
[----:B-1----:R1:W-:Y:S02]  /*2d6f0*/  SYNCS.ARRIVE.TRANS64.RED.A0TR RZ, [UR4+0x48], R2 ;  /* 0x00004802ffff79a7 */ /* 0x0023e40008300404 */
.L_x_327:
[----:B------:R-:W-:Y:S05]  /*2d700*/  BSYNC B0 ;  /* 0x0000000000007941 */ /* 0x000fea0003800000 */
.L_x_326:
[----:B------:R-:W-:Y:S05]  /*2d710*/  @!P1 BRA `(.L_x_329) ;  /* 0x0000000000049947 */ /* 0x000fea0003800000 */
[----:B------:R-:W-:Y:S01]  /*2d720*/  BPT.TRAP 0x1 ;  /* 0x000000040000795c */ /* 0x000fe20000300000 */
.L_x_329:
[----:B------:R-:W5:Y:S01]  /*2d730*/  LDL.LU R15, [R1+0x204] ;  /* 0x00020400010f7983 */ /* 0x000f620000300800 */
[----:B------:R-:W-:Y:S03]  /*2d740*/  SYNCS.ARRIVE.TRANS64.RED.A1T0 RZ, [UR5], RZ ;  /* 0x000000ffffff79a7 */ /* 0x000fe60008100405 */
[----:B------:R-:W5:Y:S01]  /*2d750*/  LDL.LU R12, [R1+0x200] ;  /* 0x00020000010c7983 */ /* 0x000f620000300800 */
[----:B-1234-:R-:W-:Y:S02]  /*2d760*/  PRMT R4, RZ, 0x7610, R4 ;  /* 0x00007610ff047816 */ /* 0x01efe40000000004 */
[----:B------:R-:W-:Y:S02]  /*2d770*/  MOV R3, 0xffffffff ;  /* 0xffffffff00037802 */ /* 0x000fe40000000f00 */
[----:B------:R-:W-:Y:S02]  /*2d780*/  MOV R2, 0xffffffff ;  /* 0xffffffff00027802 */ /* 0x000fe40000000f00 */
[----:B------:R-:W-:-:S02]  /*2d790*/  MOV R10, 0xffffffff ;  /* 0xffffffff000a7802 */ /* 0x000fc40000000f00 */
[----:B-----5:R-:W-:-:S04]  /*2d7a0*/  IADD3 R12, P0, R12, UR54, RZ ;  /* 0x000000360c0c7c10 */ /* 0x020fc8000ff1e0ff */
[----:B------:R-:W-:Y:S01]  /*2d7b0*/  IADD3.X R15, R15, UR53, RZ, P0, !PT ;  /* 0x000000350f0f7c10 */ /* 0x000fe200087fe4ff */
[----:B------:R1:W-:Y:S01]  /*2d7c0*/  STL [R1+0x200], R12 ;  /* 0x0002000c01007387 */ /* 0x0003e20000100800 */
[----:B------:R-:W-:-:S03]  /*2d7d0*/  ISETP.GE.U32.AND P0, PT, R12, UR30, PT ;  /* 0x0000001e0c007c0c */ /* 0x000fc6000bf06070 */
[----:B------:R1:W-:Y:S01]  /*2d7e0*/  STL [R1+0x204], R15 ;  /* 0x0002040f01007387 */ /* 0x0003e20000100800 */
[----:B------:R-:W-:-:S13]  /*2d7f0*/  ISETP.GE.U32.AND.EX P0, PT, R15, UR31, PT, P0 ;  /* 0x0000001f0f007c0c */ /* 0x000fda000bf06100 */
[----:B-1----:R-:W-:Y:S05]  /*2d800*/  @P0 BRA `(.L_x_330) ;  /* 0x0000000400580947 */ /* 0x002fea0003800000 */
[----:B------:R-:W1:Y:S01]  /*2d810*/  S2R R7, SR_CTAID.X ;  /* 0x0000000000077919 */ /* 0x000e620000002500 */
[----:B------:R-:W2:Y:S01]  /*2d820*/  LDC R13, c[0x0][0x904] ;  /* 0x00024100ff0d7b82 */ /* 0x000ea20000000800 */
[----:B------:R-:W-:Y:S01]  /*2d830*/  ULDC UR4, c[0x0][0x150] ;  /* 0x0000540000047ab9 */ /* 0x000fe20000000800 */
[----:B------:R-:W3:Y:S06]  /*2d840*/  S2R R2, SR_CTAID.Y ;  /* 0x0000000000027919 */ /* 0x000eec0000002600 */
[----:B------:R-:W4:Y:S08]  /*2d850*/  LDC R4, c[0x0][0x144] ;  /* 0x00005100ff047b82 */ /* 0x000f300000000800 */
[----:B------:R-:W5:Y:S08]  /*2d860*/  LDC R11, c[0x0][0x148] ;  /* 0x00005200ff0b7b82 */ /* 0x000f700000000800 */
[----:B------:R-:W4:Y:S01]  /*2d870*/  LDC.64 R8, c[0x0][0x8d0] ;  /* 0x00023400ff087b82 */ /* 0x000f220000000a00 */
[----:B--2---:R-:W-:-:S02]  /*2d880*/  ISETP.NE.AND P2, PT, R13, 0x1, PT ;  /* 0x000000010d00780c */ /* 0x004fc40003f45270 */
[----:B-1----:R-:W-:Y:S02]  /*2d890*/  I2FP.F32.U32 R3, R7 ;  /* 0x0000000700037245 */ /* 0x002fe40000201000 */
[----:B---3--:R-:W-:-:S03]  /*2d8a0*/  I2FP.F32.U32 R5, R2 ;  /* 0x0000000200057245 */ /* 0x008fc60000201000 */
[----:B------:R-:W-:Y:S01]  /*2d8b0*/  FMUL R3, R3, UR4 ;  /* 0x0000000403037c20 */ /* 0x000fe20008400000 */
[----:B------:R-:W-:Y:S02]  /*2d8c0*/  ULDC UR4, c[0x0][0x154] ;  /* 0x0000550000047ab9 */ /* 0x000fe40000000800 */
[----:B------:R-:W-:-:S03]  /*2d8d0*/  FMUL R10, R5, UR4 ;  /* 0x00000004050a7c20 */ /* 0x000fc60008400000 */
[----:B------:R-:W1:Y:S01]  /*2d8e0*/  F2I.U32.TRUNC.NTZ R3, R3 ;  /* 0x0000000300037305 */ /* 0x000e62000020f000 */
[----:B----4-:R-:W-:-:S07]  /*2d8f0*/  ISETP.NE.U32.AND P0, PT, R8, RZ, PT ;  /* 0x000000ff0800720c */ /* 0x010fce0003f05070 */
[----:B------:R-:W2:Y:S01]  /*2d900*/  F2I.U32.TRUNC.NTZ R10, R10 ;  /* 0x0000000a000a7305 */ /* 0x000ea2000020f000 */
[----:B------:R-:W-:Y:S02]  /*2d910*/  ISETP.NE.AND.EX P0, PT, R9, RZ, PT, P0 ;  /* 0x000000ff0900720c */ /* 0x000fe40003f05300 */
[----:B-1----:R-:W-:Y:S02]  /*2d920*/  IADD3 R5, -R3, RZ, RZ ;  /* 0x000000ff03057210 */ /* 0x002fe40007ffe1ff */
[----:B------:R-:W-:-:S03]  /*2d930*/  MOV R3, R15 ;  /* 0x0000000f00037202 */ /* 0x000fc60000000f00 */
[----:B------:R-:W-:Y:S02]  /*2d940*/  IMAD R7, R4, R5, R7 ;  /* 0x0000000504077224 */ /* 0x000fe400078e0207 */
[----:B--2---:R-:W-:-:S04]  /*2d950*/  IMAD.MOV R4, RZ, RZ, -R10 ;  /* 0x000000ffff047224 */ /* 0x004fc800078e0a0a */
[----:B-----5:R-:W-:Y:S01]  /*2d960*/  @P2 IMAD R7, R11, R4, R2 ;  /* 0x000000040b072224 */ /* 0x020fe200078e0202 */
[----:B------:R-:W-:Y:S01]  /*2d970*/  MOV R2, R12 ;  /* 0x0000000c00027202 */ /* 0x000fe20000000f00 */
[----:B------:R-:W1:Y:S01]  /*2d980*/  LDC R11, c[0x0][0x8d8] ;  /* 0x00023600ff0b7b82 */ /* 0x000e620000000800 */
[----:B------:R-:W-:Y:S05]  /*2d990*/  @!P0 BRA `(.L_x_331) ;  /* 0x0000000000288947 */ /* 0x000fea0003800000 */
[----:B------:R-:W2:Y:S02]  /*2d9a0*/  LDC R2, c[0x0][0x8dc] ;  /* 0x00023700ff027b82 */ /* 0x000ea40000000800 */
[----:B--2---:R-:W-:-:S04]  /*2d9b0*/  IADD3 R3, P0, R12, R2, RZ ;  /* 0x000000020c037210 */ /* 0x004fc80007f1e0ff */
[----:B------:R-:W-:-:S05]  /*2d9c0*/  IADD3.X R13, RZ, R15, RZ, P0, !PT ;  /* 0x0000000fff0d7210 */ /* 0x000fca00007fe4ff */
[----:B------:R-:W-:-:S04]  /*2d9d0*/  IMAD.WIDE.U32 R4, R13, R8, RZ ;  /* 0x000000080d047225 */ /* 0x000fc800078e00ff */
[----:B------:R-:W-:-:S04]  /*2d9e0*/  IMAD.WIDE.U32 R4, P0, R3, R9, R4 ;  /* 0x0000000903047225 */ /* 0x000fc80007800004 */
[----:B------:R-:W-:Y:S01]  /*2d9f0*/  IMAD.WIDE.U32 R2, R3, R8, RZ ;  /* 0x0000000803027225 */ /* 0x000fe200078e00ff */
[----:B------:R-:W-:-:S04]  /*2da00*/  MOV R2, R5 ;  /* 0x0000000500027202 */ /* 0x000fc80000000f00 */
[----:B------:R-:W-:Y:S02]  /*2da10*/  IADD3 RZ, P1, R3, R4, RZ ;  /* 0x0000000403ff7210 */ /* 0x000fe40007f3e0ff */
[----:B------:R-:W-:-:S03]  /*2da20*/  IADD3.X R3, RZ, RZ, RZ, P0, !PT ;  /* 0x000000ffff037210 */ /* 0x000fc600007fe4ff */
[----:B------:R-:W-:-:S08]  /*2da30*/  IMAD.WIDE.U32.X R2, R13, R9, R2, P1 ;  /* 0x000000090d027225 */ /* 0x000fd000008e0402 */
.L_x_331:
[----:B------:R-:W2:Y:S01]  /*2da40*/  LDC.64 R4, c[0x0][0x8c8] ;  /* 0x00023200ff047b82 */ /* 0x000ea20000000a00 */
[-CC-:B-1----:R-:W-:Y:S02]  /*2da50*/  SHF.R.U64 R10, R2, R11.reuse, R3.reuse ;  /* 0x0000000b020a7219 */ /* 0x182fe40000001203 */
[----:B------:R-:W-:Y:S02]  /*2da60*/  SHF.R.U32.HI R11, RZ, R11, R3 ;  /* 0x0000000bff0b7219 */ /* 0x000fe40000011603 */
[----:B------:R-:W-:Y:S02]  /*2da70*/  IADD3 R9, P0, RZ, -R10, RZ ;  /* 0x8000000aff097210 */ /* 0x000fe40007f1e0ff */
[----:B------:R-:W-:Y:S02]  /*2da80*/  MOV R3, R15 ;  /* 0x0000000f00037202 */ /* 0x000fe40000000f00 */
[----:B------:R-:W-:-:S05]  /*2da90*/  IADD3.X R11, RZ, ~R11, RZ, P0, !PT ;  /* 0x8000000bff0b7210 */ /* 0x000fca00007fe4ff */
[----:B--2---:R-:W-:-:S04]  /*2daa0*/  IMAD R2, R11, R4, RZ ;  /* 0x000000040b027224 */ /* 0x004fc800078e02ff */
[C---:B------:R-:W-:Y:S01]  /*2dab0*/  IMAD R11, R9.reuse, R5, R2 ;  /* 0x00000005090b7224 */ /* 0x040fe200078e0202 */
[----:B------:R-:W-:Y:S01]  /*2dac0*/  MOV R2, R12 ;  /* 0x0000000c00027202 */ /* 0x000fe20000000f00 */
[----:B------:R-:W1:Y:S04]  /*2dad0*/  LDC R5, c[0x0][0x900] ;  /* 0x00024000ff057b82 */ /* 0x000e680000000800 */
[----:B------:R-:W-:-:S04]  /*2dae0*/  IMAD.WIDE.U32 R2, R9, R4, R2 ;  /* 0x0000000409027225 */ /* 0x000fc800078e0002 */
[----:B------:R-:W2:Y:S01]  /*2daf0*/  LDC.64 R8, c[0x0][0x8e8] ;  /* 0x00023a00ff087b82 */ /* 0x000ea20000000a00 */
[----:B------:R-:W-:-:S07]  /*2db00*/  IADD3 R3, R3, R11, RZ ;  /* 0x0000000b03037210 */ /* 0x000fce0007ffe0ff */
[----:B------:R-:W3:Y:S08]  /*2db10*/  LDC R12, c[0x0][0x8c0] ;  /* 0x00023000ff0c7b82 */ /* 0x000ef00000000800 */
[----:B------:R-:W4:Y:S01]  /*2db20*/  LDC R4, c[0x0][0x8b0] ;  /* 0x00022c00ff047b82 */ /* 0x000f220000000800 */
[----:B--2---:R-:W-:-:S04]  /*2db30*/  ISETP.NE.U32.AND P0, PT, R8, RZ, PT ;  /* 0x000000ff0800720c */ /* 0x004fc80003f05070 */
[----:B------:R-:W-:Y:S02]  /*2db40*/  ISETP.NE.AND.EX P0, PT, R9, RZ, PT, P0 ;  /* 0x000000ff0900720c */ /* 0x000fe40003f05300 */
[-CC-:B---3--:R-:W-:Y:S02]  /*2db50*/  SHF.R.U64 R11, R2, R12.reuse, R3.reuse ;  /* 0x0000000c020b7219 */ /* 0x188fe40000001203 */
[----:B------:R-:W-:-:S04]  /*2db60*/  SHF.R.U32.HI R3, RZ, R12, R3 ;  /* 0x0000000cff037219 */ /* 0x000fc80000011603 */
[-CC-:B----4-:R-:W-:Y:S02]  /*2db70*/  SHF.R.U64 R12, R11, R4.reuse, R3.reuse ;  /* 0x000000040b0c7219 */ /* 0x190fe40000001203 */
[----:B------:R-:W-:-:S04]  /*2db80*/  SHF.R.U32.HI R4, RZ, R4, R3 ;  /* 0x00000004ff047219 */ /* 0x000fc80000011603 */
[-CC-:B-1----:R-:W-:Y:S02]  /*2db90*/  SHF.R.U64 R13, R12, R5.reuse, R4.reuse ;  /* 0x000000050c0d7219 */ /* 0x182fe40000001204 */
[----:B------:R-:W-:Y:S02]  /*2dba0*/  SHF.R.U32.HI R4, RZ, R5, R4 ;  /* 0x00000005ff047219 */ /* 0x000fe40000011604 */
[----:B------:R-:W-:-:S03]  /*2dbb0*/  MOV R2, R13 ;  /* 0x0000000d00027202 */ /* 0x000fc60000000f00 */
[----:B------:R-:W-:Y:S01]  /*2dbc0*/  IMAD.MOV.U32 R3, RZ, RZ, R4 ;  /* 0x000000ffff037224 */ /* 0x000fe200078e0004 */
[----:B------:R-:W-:Y:S06]  /*2dbd0*/  @!P0 BRA `(.L_x_332) ;  /* 0x0000000000288947 */ /* 0x000fec0003800000 */
[----:B------:R-:W1:Y:S02]  /*2dbe0*/  LDC R2, c[0x0][0x8f4] ;  /* 0x00023d00ff027b82 */ /* 0x000e640000000800 */
[----:B-1----:R-:W-:-:S04]  /*2dbf0*/  IADD3 R3, P0, R13, R2, RZ ;  /* 0x000000020d037210 */ /* 0x002fc80007f1e0ff */
        /* <DEDUP_REMOVED lines=8> */
.L_x_332:
[----:B------:R-:W1:Y:S08]  /*2dc80*/  LDC R4, c[0x0][0x8f0] ;  /* 0x00023c00ff047b82 */ /* 0x000e700000000800 */
[----:B------:R-:W2:Y:S08]  /*2dc90*/  LDC R5, c[0x0][0x8e0] ;  /* 0x00023800ff057b82 */ /* 0x000eb00000000800 */
[----:B------:R-:W3:Y:S01]  /*2dca0*/  LDC R9, c[0x0][0x8b8] ;  /* 0x00022e00ff097b82 */ /* 0x000ee20000000800 */
[----:B-1----:R-:W-:-:S07]  /*2dcb0*/  SHF.R.U64 R4, R2, R4, R3 ;  /* 0x0000000402047219 */ /* 0x002fce0000001203 */
[----:B------:R-:W1:Y:S01]  /*2dcc0*/  LDC R2, c[0x0][0x8a8] ;  /* 0x00022a00ff027b82 */ /* 0x000e620000000800 */
[----:B------:R-:W-:-:S05]  /*2dcd0*/  LOP3.LUT R3, R12, R14, RZ, 0xc0, !PT ;  /* 0x0000000e0c037212 */ /* 0x000fca00078ec0ff */
[----:B------:R-:W-:Y:S01]  /*2dce0*/  IMAD R8, R16, R4, R3 ;  /* 0x0000000410087224 */ /* 0x000fe200078e0203 */
[----:B------:R-:W-:-:S05]  /*2dcf0*/  IADD3 R4, -R4, RZ, RZ ;  /* 0x000000ff04047210 */ /* 0x000fca0007ffe1ff */
[----:B--2---:R-:W-:Y:S01]  /*2dd00*/  IMAD R13, R4, R5, R13 ;  /* 0x00000005040d7224 */ /* 0x004fe200078e020d */
[----:B------:R-:W-:Y:S01]  /*2dd10*/  LOP3.LUT R4, R11, R17, RZ, 0xc0, !PT ;  /* 0x000000110b047212 */ /* 0x000fe200078ec0ff */
[----:B---3--:R-:W-:-:S04]  /*2dd20*/  IMAD R7, R8, R9, R7 ;  /* 0x0000000908077224 */ /* 0x008fc800078e0207 */
[----:B-1----:R-:W-:-:S05]  /*2dd30*/  IMAD R4, R13, R2, R4 ;  /* 0x000000020d047224 */ /* 0x002fca00078e0204 */
[----:B------:R-:W-:Y:S02]  /*2dd40*/  SEL R2, R4, R7, !P2 ;  /* 0x0000000704027207 */ /* 0x000fe40005000000 */
[----:B------:R-:W-:Y:S02]  /*2dd50*/  SEL R3, R7, R4, !P2 ;  /* 0x0000000407037207 */ /* 0x000fe40005000000 */
[----:B------:R-:W-:-:S07]  /*2dd60*/  MOV R4, 0x1 ;  /* 0x0000000100047802 */ /* 0x000fce0000000f00 */
.L_x_330:
[----:B------:R-:W-:-:S13]  /*2dd70*/  LOP3.LUT P0, RZ, R4, 0xff, RZ, 0xc0, !PT ;  /* 0x000000ff04ff7812 */ /* 0x000fda000780c0ff */
[----:B------:R-:W-:Y:S05]  /*2dd80*/  @P0 BRA `(.L_x_333) ;  /* 0xffffffdc00e40947 */ /* 0x000fea000383ffff */
.L_x_229:
[----:B------:R-:W-:-:S13]  /*2dd90*/  ELECT P0, URZ, PT ;  /* 0x00000000003f782f */ /* 0x000fda0003800000 */
[----:B------:R-:W-:Y:S05]  /*2dda0*/  @!P0 BRA `(.L_x_14) ;  /* 0x0000001000588947 */ /* 0x000fea0003800000 */
[----:B------:R-:W-:-:S06]  /*2ddb0*/  ULOP3.LUT UR4, UR59, 0x2, URZ, 0xfc, !UPT ;  /* 0x000000023b047892 */ /* 0x000fcc000f8efc3f */
[----:B------:R-:W-:-:S04]  /*2ddc0*/  MOV R0, UR4 ;  /* 0x0000000400007c02 */ /* 0x000fc80008000f00 */
[----:B------:R-:W-:-:S13]  /*2ddd0*/  ISETP.NE.AND P1, PT, R0, 0x3, PT ;  /* 0x000000030000780c */ /* 0x000fda0003f25270 */
[----:B------:R-:W-:Y:S05]  /*2dde0*/  @!P1 BRA `(.L_x_334) ;  /* 0x0000000000049947 */ /* 0x000fea0003800000 */
[----:B--2---:R-:W-:Y:S01]  /*2ddf0*/  BPT.TRAP 0x1 ;  /* 0x000000040000795c */ /* 0x004fe20000300000 */
.L_x_334:
[----:B------:R-:W-:Y:S02]  /*2de00*/  MOV R0, 0x400 ;  /* 0x0000040000007802 */ /* 0x000fe40000000f00 */
[----:B--2---:R-:W-:Y:S02]  /*2de10*/  MOV R3, UR45 ;  /* 0x0000002d00037c02 */ /* 0x004fe40008000f00 */
[----:B------:R-:W-:Y:S02]  /*2de20*/  MOV R2, 0x1 ;  /* 0x0000000100027802 */ /* 0x000fe40000000f00 */
[----:B------:R-:W-:Y:S02]  /*2de30*/  LEA R0, R3, R0, 0x18 ;  /* 0x0000000003007211 */ /* 0x000fe400078ec0ff */
[----:B------:R-:W-:-:S04]  /*2de40*/  SHF.L.U32 R3, R2, 0x1f, RZ ;  /* 0x0000001f02037819 */ /* 0x000fc800000006ff */
[----:B------:R-:W2:Y:S02]  /*2de50*/  SYNCS.PHASECHK.TRANS64.TRYWAIT P0, [R0+URZ+0x50], R3 ;  /* 0x00005003000075a7 */ /* 0x000ea4000800017f */
[----:B--2---:R-:W-:Y:S05]  /*2de60*/  @!P0 BRA `(.L_x_335) ;  /* 0x0000001c00388947 */ /* 0x004fea0003800000 */
.L_x_391:
[----:B------:R-:W-:Y:S05]  /*2de70*/  @!P1 BRA `(.L_x_336) ;  /* 0x0000000000049947 */ /* 0x000fea0003800000 */
[----:B------:R-:W-:Y:S01]  /*2de80*/  BPT.TRAP 0x1 ;  /* 0x000000040000795c */ /* 0x000fe20000300000 */
.L_x_336:
[----:B------:R-:W4:Y:S02]  /*2de90*/  SYNCS.PHASECHK.TRANS64.TRYWAIT P0, [R0+URZ+0x58], R3 ;  /* 0x00005803000075a7 */ /* 0x000f24000800017f */
[----:B----4-:R-:W-:Y:S05]  /*2dea0*/  @!P0 BRA `(.L_x_337) ;  /* 0x0000001c003c8947 */ /* 0x010fea0003800000 */
.L_x_392:
[----:B------:R-:W-:Y:S05]  /*2deb0*/  @!P1 BRA `(.L_x_338) ;  /* 0x0000000000049947 */ /* 0x000fea0003800000 */
[----:B------:R-:W-:Y:S01]  /*2dec0*/  BPT.TRAP 0x1 ;  /* 0x000000040000795c */ /* 0x000fe20000300000 */
.L_x_338:
[----:B------:R-:W1:Y:S02]  /*2ded0*/  SYNCS.PHASECHK.TRANS64.TRYWAIT P0, [R0+URZ+0x60], R3 ;  /* 0x00006003000075a7 */ /* 0x000e64000800017f */
[----:B-1----:R-:W-:Y:S05]  /*2dee0*/  @!P0 BRA `(.L_x_339) ;  /* 0x0000001c00408947 */ /* 0x002fea0003800000 */
.L_x_393:
[----:B------:R-:W-:Y:S05]  /*2def0*/  @!P1 BRA `(.L_x_340) ;  /* 0x0000000000049947 */ /* 0x000fea0003800000 */
[----:B------:R-:W-:Y:S01]  /*2df00*/  BPT.TRAP 0x1 ;  /* 0x000000040000795c */ /* 0x000fe20000300000 */
.L_x_340:
[----:B--2-4-:R-:W-:-:S04]  /*2df10*/  MOV R3, 0x1 ;  /* 0x0000000100037802 */ /* 0x014fc80000000f00 */
[----:B------:R-:W-:-:S07]  /*2df20*/  SHF.L.U32 R3, R3, 0x1f, RZ ;  /* 0x0000001f03037819 */ /* 0x000fce00000006ff */
.L_x_341:
[----:B-1----:R1:W2:Y:S02]  /*2df30*/  SYNCS.PHASECHK.TRANS64.TRYWAIT P0, [R0+URZ+0x68], R3 ;  /* 0x00006803000075a7 */ /* 0x0022a4000800017f */
[----:B--2---:R-:W-:Y:S05]  /*2df40*/  @!P0 NANOSLEEP.SYNCS 0x989680 ;  /* 0x009896800000895d */ /* 0x004fea0003900000 */
[----:B------:R-:W2:Y:S02]  /*2df50*/  @!P0 SYNCS.PHASECHK.TRANS64 P0, [R0+URZ+0x68], R3 ;  /* 0x00006803000085a7 */ /* 0x000ea4000800007f */
[----:B--2---:R-:W-:Y:S05]  /*2df60*/  @P0 BRA `(.L_x_14) ;  /* 0x0000000c00e80947 */ /* 0x004fea0003800000 */
[----:B------:R-:W-:Y:S05]  /*2df70*/  BRA `(.L_x_341) ;  /* 0xfffffffc00ec7947 */ /* 0x000fea000383ffff */
.L_x_224:
[----:B------:R-:W-:Y:S01]  /*2df80*/  LOP3.LUT P0, RZ, R6, 0xff, RZ, 0xc0, !PT ;  /* 0x000000ff06ff7812 */ /* 0x000fe2000780c0ff */
[----:B------:R-:W-:Y:S01]  /*2df90*/  IMAD.MOV.U32 R7, RZ, RZ, RZ ;  /* 0x000000ffff077224 */ /* 0x000fe200078e00ff */
[----:B------:R-:W-:-:S11]  /*2dfa0*/  MOV R0, 0x1 ;  /* 0x0000000100007802 */ /* 0x000fd60000000f00 */
[----:B------:R-:W-:Y:S05]  /*2dfb0*/  @!P0 BRA `(.L_x_342) ;  /* 0x0000000c00408947 */ /* 0x000fea0003800000 */
[----:B------:R-:W1:Y:S01]  /*2dfc0*/  LDC R0, c[0x0][0x28c] ;  /* 0x0000a300ff007b82 */ /* 0x000e620000000800 */
[----:B------:R-:W-:Y:S01]  /*2dfd0*/  ULDC UR7, c[0x0][0x900] ;  /* 0x0002400000077ab9 */ /* 0x000fe20000000800 */
[----:B------:R-:W-:Y:S01]  /*2dfe0*/  UMOV UR8, 0xffffffff ;  /* 0xffffffff00087882 */ /* 0x000fe20000000000 */
[----:B------:R-:W-:Y:S01]  /*2dff0*/  BSSY B0, `(.L_x_342) ;  /* 0x00000cc000007945 */ /* 0x000fe20003800000 */
[----:B--2---:R-:W-:Y:S01]  /*2e000*/  USHF.L.U32 UR4, UR45, 0x7, URZ ;  /* 0x000000072d047899 */ /* 0x004fe2000800063f */
[----:B------:R-:W-:Y:S01]  /*2e010*/  MOV R9, 0x1 ;  /* 0x0000000100097802 */ /* 0x000fe20000000f00 */
[----:B------:R-:W-:Y:S01]  /*2e020*/  USHF.L.U32 UR5, UR45, 0xd, URZ ;  /* 0x0000000d2d057899 */ /* 0x000fe2000800063f */
[----:B------:R-:W-:Y:S01]  /*2e030*/  MOV R7, RZ ;  /* 0x000000ff00077202 */ /* 0x000fe20000000f00 */
[----:B------:R-:W-:Y:S01]  /*2e040*/  USHF.L.U32 UR8, UR8, UR7, URZ ;  /* 0x0000000708087299 */ /* 0x000fe2000800063f */
[----:B------:R-:W-:Y:S01]  /*2e050*/  ULDC UR6, c[0x0][0x8a8] ;  /* 0x00022a0000067ab9 */ /* 0x000fe20000000800 */
[----:B------:R-:W-:Y:S01]  /*2e060*/  UMOV UR9, 0x1 ;  /* 0x0000000100097882 */ /* 0x000fe20000000000 */
[----:B------:R-:W-:-:S02]  /*2e070*/  ULOP3.LUT UR21, UR37, 0x2, URZ, 0xfc, !UPT ;  /* 0x0000000225157892 */ /* 0x000fc4000f8efc3f */
[----:B------:R-:W-:Y:S02]  /*2e080*/  ULOP3.LUT UR4, UR4, 0x80, URZ, 0xc0, !UPT ;  /* 0x0000008004047892 */ /* 0x000fe4000f8ec03f */
[----:B------:R-:W-:Y:S02]  /*2e090*/  ULOP3.LUT UR5, UR5, 0x2000, URZ, 0xc0, !UPT ;  /* 0x0000200005057892 */ /* 0x000fe4000f8ec03f */
[----:B------:R-:W-:Y:S02]  /*2e0a0*/  UIADD3 UR6, UR6, -0x1, URZ ;  /* 0xffffffff06067890 */ /* 0x000fe4000fffe03f */
[----:B------:R-:W-:Y:S02]  /*2e0b0*/  USHF.L.U32 UR7, UR9, UR7, URZ ;  /* 0x0000000709077299 */ /* 0x000fe4000800063f */
[----:B------:R-:W-:Y:S01]  /*2e0c0*/  ULOP3.LUT UR13, URZ, UR8, URZ, 0x33, !UPT ;  /* 0x000000083f0d7292 */ /* 0x000fe2000f8e333f */
[----:B-1----:R-:W-:Y:S01]  /*2e0d0*/  IADD3 R0, R0, 0x3f, RZ ;  /* 0x0000003f00007810 */ /* 0x002fe20007ffe0ff */
[----:B------:R-:W-:-:S03]  /*2e0e0*/  ULDC.64 UR22, c[0x0][0x198] ;  /* 0x0000660000167ab9 */ /* 0x000fc60000000a00 */
[----:B------:R-:W-:-:S04]  /*2e0f0*/  SHF.R.S32.HI R5, RZ, 0x1f, R0 ;  /* 0x0000001fff057819 */ /* 0x000fc80000011400 */
[----:B------:R-:W-:Y:S02]  /*2e100*/  LEA.HI R5, R5, R0, RZ, 0x6 ;  /* 0x0000000005057211 */ /* 0x000fe400078f30ff */
[----:B------:R-:W-:Y:S02]  /*2e110*/  MOV R0, 0x1 ;  /* 0x0000000100007802 */ /* 0x000fe40000000f00 */
[----:B------:R-:W-:-:S04]  /*2e120*/  SHF.R.S32.HI R6, RZ, 0x6, R5 ;  /* 0x00000006ff067819 */ /* 0x000fc80000011405 */
[----:B------:R-:W-:-:S07]  /*2e130*/  IADD3 R16, R6, 0x1, RZ ;  /* 0x0000000106107810 */ /* 0x000fce0007ffe0ff */
.L_x_353:
[----:B------:R-:W-:-:S03]  /*2e140*/  UMOV UR8, 0xffffffff ;  /* 0xffffffff00087882 */ /* 0x000fc60000000000 */
[----:B------:R-:W-:Y:S05]  /*2e150*/  BRA.DIV UR8, `(.L_x_343) ;  /* 0x0000001a08b87947 */ /* 0x000fea000b800000 */
[----:B------:R-:W-:-:S13]  /*2e160*/  ELECT P6, URZ, PT ;  /* 0x00000000003f782f */ /* 0x000fda00038c0000 */
.L_x_396:
[----:B------:R-:W1:Y:S01]  /*2e170*/  LDC R4, c[0x0][0x28c] ;  /* 0x0000a300ff047b82 */ /* 0x000e620000000800 */
[----:B------:R-:W-:Y:S01]  /*2e180*/  BSSY B1, `(.L_x_344) ;  /* 0x000003a000017945 */ /* 0x000fe20003800000 */
[----:B-1----:R-:W-:-:S13]  /*2e190*/  ISETP.LT.OR P6, PT, R4, 0x1, !P6 ;  /* 0x000000010400780c */ /* 0x002fda00077c1670 */
[----:B------:R-:W-:Y:S05]  /*2e1a0*/  @P6 BRA `(.L_x_345) ;  /* 0x0000000000dc6947 */ /* 0x000fea0003800000 */
[----:B------:R-:W-:Y:S02]  /*2e1b0*/  SHF.L.U32 R5, R3, 0x8, RZ ;  /* 0x0000000803057819 */ /* 0x000fe400000006ff */
[----:B------:R-:W-:Y:S02]  /*2e1c0*/  LEA R2, R2, UR4, 0x8 ;  /* 0x0000000402027c11 */ /* 0x000fe4000f8e40ff */
[----:B------:R-:W-:Y:S02]  /*2e1d0*/  MOV R14, RZ ;  /* 0x000000ff000e7202 */ /* 0x000fe40000000f00 */
[----:B------:R-:W-:Y:S02]  /*2e1e0*/  MOV R4, R16 ;  /* 0x0000001000047202 */ /* 0x000fe40000000f00 */
[----:B------:R-:W-:Y:S02]  /*2e1f0*/  MOV R3, R0 ;  /* 0x0000000000037202 */ /* 0x000fe40000000f00 */
[----:B------:R-:W-:-:S07]  /*2e200*/  MOV R8, R7 ;  /* 0x0000000700087202 */ /* 0x000fce0000000f00 */
.L_x_348:
[----:B------:R-:W1:Y:S01]  /*2e210*/  S2R R12, SR_CgaCtaId ;  /* 0x00000000000c7919 */ /* 0x000e620000008800 */
[----:B------:R-:W-:Y:S01]  /*2e220*/  MOV R13, 0x400 ;  /* 0x00000400000d7802 */ /* 0x000fe20000000f00 */
[----:B------:R-:W2:Y:S03]  /*2e230*/  S2R R15, SR_TID.X ;  /* 0x00000000000f7919 */ /* 0x000ea60000002100 */
[----:B-1----:R-:W-:Y:S02]  /*2e240*/  LEA R13, R12, R13, 0x18 ;  /* 0x0000000d0c0d7211 */ /* 0x002fe400078ec0ff */
[----:B------:R-:W-:Y:S02]  /*2e250*/  SHF.L.U32 R12, R3, 0x1f, RZ ;  /* 0x0000001f030c7819 */ /* 0x000fe400000006ff */
[----:B--2---:R-:W-:Y:S01]  /*2e260*/  LOP3.LUT P1, RZ, R15, 0x7f, RZ, 0xc0, !PT ;  /* 0x0000007f0fff7812 */ /* 0x004fe2000782c0ff */
[----:B------:R-:W-:-:S04]  /*2e270*/  IMAD R11, R8, 0x8, R13 ;  /* 0x00000008080b7824 */ /* 0x000fc800078e020d */
[----:B------:R-:W1:Y:S02]  /*2e280*/  SYNCS.PHASECHK.TRANS64.TRYWAIT P0, [R11+URZ+0x18], R12 ;  /* 0x0000180c0b0075a7 */ /* 0x000e64000800017f */
[----:B-1----:R-:W-:Y:S06]  /*2e290*/  @!P0 BRA `(.L_x_346) ;  /* 0x0000001800888947 */ /* 0x002fec0003800000 */
.L_x_397:
[----:B-1----:R-:W1:Y:S01]  /*2e2a0*/  @!P1 LDC R12, c[0x0][0x500] ;  /* 0x00014000ff0c9b82 */ /* 0x002e620000000800 */
[----:B------:R-:W-:-:S04]  /*2e2b0*/  UPRMT UR8, UR21, 0x9910, URZ ;  /* 0x0000991015087896 */ /* 0x000fc8000800003f */
[----:B------:R-:W-:-:S06]  /*2e2c0*/  UISETP.NE.AND UP0, UPT, UR8, 0x2, UPT ;  /* 0x000000020800788c */ /* 0x000fcc000bf05270 */
[----:B------:R-:W-:Y:S01]  /*2e2d0*/  PLOP3.LUT P0, PT, PT, PT, UP0, 0x80, 0x0 ;  /* 0x000000000000781c */ /* 0x000fe20003f0f008 */
[----:B-1----:R1:W-:-:S12]  /*2e2e0*/  @!P1 SYNCS.ARRIVE.TRANS64 RZ, [R11+URZ], R12 ;  /* 0x0000000c0bff99a7 */ /* 0x0023d8000800003f */
[----:B------:R-:W-:Y:S05]  /*2e2f0*/  @P0 BRA `(.L_x_347) ;  /* 0x0000000000040947 */ /* 0x000fea0003800000 */
[----:B------:R-:W-:Y:S01]  /*2e300*/  BPT.TRAP 0x1 ;  /* 0x000000040000795c */ /* 0x000fe20000300000 */
.L_x_347:
[-C--:B-1----:R-:W-:Y:S01]  /*2e310*/  LEA R12, R8, R13.reuse, 0xf ;  /* 0x0000000d080c7211 */ /* 0x082fe200078e78ff */
[----:B------:R-:W-:Y:S01]  /*2e320*/  UIADD3 UR14, UP0, UR22, 0xf0, URZ ;  /* 0x000000f0160e7890 */ /* 0x000fe2000ff1e03f */
[----:B------:R-:W-:Y:S01]  /*2e330*/  R2UR UR19, R5 ;  /* 0x00000000051372ca */ /* 0x000fe200000e0000 */
[----:B------:R-:W-:Y:S01]  /*2e340*/  UIADD3 UR24, UP1, UR22, 0x1f0, URZ ;  /* 0x000001f016187890 */ /* 0x000fe2000ff3e03f */
[----:B------:R-:W-:Y:S01]  /*2e350*/  R2UR UR8, R12 ;  /* 0x000000000c0872ca */ /* 0x000fe200000e0000 */
[----:B------:R-:W-:Y:S01]  /*2e360*/  UIADD3.X UR15, URZ, UR23, URZ, UP0, !UPT ;  /* 0x000000173f0f7290 */ /* 0x000fe200087fe43f */
[----:B------:R-:W-:Y:S01]  /*2e370*/  LEA R12, R8, UR5, 0xe ;  /* 0x00000005080c7c11 */ /* 0x000fe2000f8e70ff */
[----:B------:R-:W-:Y:S01]  /*2e380*/  UIADD3.X UR25, URZ, UR23, URZ, UP1, !UPT ;  /* 0x000000173f197290 */ /* 0x000fe20008ffe43f */
[----:B------:R-:W-:Y:S01]  /*2e390*/  R2UR UR9, R11 ;  /* 0x000000000b0972ca */ /* 0x000fe200000e0000 */
[----:B------:R-:W-:Y:S01]  /*2e3a0*/  UMOV UR16, 0x0 ;  /* 0x0000000000107882 */ /* 0x000fe20000000000 */
[----:B------:R-:W-:Y:S01]  /*2e3b0*/  LEA R12, R12, R13, 0x1 ;  /* 0x0000000d0c0c7211 */ /* 0x000fe200078e08ff */
[----:B------:R-:W-:Y:S01]  /*2e3c0*/  UMOV UR17, 0x10000000 ;  /* 0x1000000000117882 */ /* 0x000fe20000000000 */
[----:B------:R-:W-:Y:S01]  /*2e3d0*/  R2UR UR10, R14 ;  /* 0x000000000e0a72ca */ /* 0x000fe200000e0000 */
[----:B------:R-:W-:Y:S01]  /*2e3e0*/  UMOV UR26, 0x30000 ;  /* 0x00030000001a7882 */ /* 0x000fe20000000000 */
[----:B------:R-:W-:-:S02]  /*2e3f0*/  R2UR UR11, R12 ;  /* 0x000000000c0b72ca */ /* 0x000fc400000e0000 */
[----:B------:R-:W-:Y:S01]  /*2e400*/  R2UR UR12, R10 ;  /* 0x000000000a0c72ca */ /* 0x000fe200000e0000 */
[----:B------:R-:W-:Y:S01]  /*2e410*/  UIADD3 UR8, UR8, 0x8400, URZ ;  /* 0x0000840008087890 */ /* 0x000fe2000fffe03f */
[----:B------:R-:W-:Y:S02]  /*2e420*/  IADD3 R4, R4, -0x1, RZ ;  /* 0xffffffff04047810 */ /* 0x000fe40007ffe0ff */
[----:B------:R-:W-:Y:S02]  /*2e430*/  R2UR UR20, R2 ;  /* 0x00000000021472ca */ /* 0x000fe400000e0000 */
[----:B------:R-:W-:Y:S02]  /*2e440*/  ISETP.GT.AND P1, PT, R4, 0x1, PT ;  /* 0x000000010400780c */ /* 0x000fe40003f24270 */
[----:B------:R-:W-:Y:S02]  /*2e450*/  IADD3 R8, R8, 0x1, RZ ;  /* 0x0000000108087810 */ /* 0x000fe40007ffe0ff */
[----:B------:R-:W-:Y:S01]  /*2e460*/  IADD3 R14, R14, 0x40, RZ ;  /* 0x000000400e0e7810 */ /* 0x000fe20007ffe0ff */
[----:B------:R-:W-:Y:S01]  /*2e470*/  UIADD3 UR18, UR11, 0x20400, URZ ;  /* 0x000204000b127890 */ /* 0x000fe2000fffe03f */
[----:B------:R-:W-:-:S02]  /*2e480*/  ISETP.NE.AND P0, PT, R8, 0x3, PT ;  /* 0x000000030800780c */ /* 0x000fc40003f05270 */
[----:B------:R-:W-:Y:S02]  /*2e490*/  UMOV UR11, UR19 ;  /* 0x00000013000b7c82 */ /* 0x000fe40008000000 */
[----:B------:R1:W-:Y:S01]  /*2e4a0*/  UTMALDG.3D [UR8], [UR14], desc[UR16] ;  /* 0x000010080e0075b4 */ /* 0x0003e20008011000 */
[----:B------:R-:W-:Y:S02]  /*2e4b0*/  SEL R12, RZ, 0x1, P0 ;  /* 0x00000001ff0c7807 */ /* 0x000fe40000000000 */
[----:B------:R-:W-:Y:S02]  /*2e4c0*/  SEL R8, R8, RZ, P0 ;  /* 0x000000ff08087207 */ /* 0x000fe40000000000 */
[----:B------:R-:W-:Y:S01]  /*2e4d0*/  LOP3.LUT R3, R3, R12, RZ, 0x3c, !PT ;  /* 0x0000000c03037212 */ /* 0x000fe200078e3cff */
[----:B-1----:R-:W-:Y:S01]  /*2e4e0*/  UMOV UR8, UR18 ;  /* 0x0000001200087c82 */ /* 0x002fe20008000000 */
[----:B------:R-:W-:Y:S02]  /*2e4f0*/  UMOV UR11, UR20 ;  /* 0x00000014000b7c82 */ /* 0x000fe40008000000 */
[----:B------:R1:W-:Y:S02]  /*2e500*/  UTMALDG.3D.MULTICAST [UR8], [UR24], UR26, desc[UR16] ;  /* 0x00001008180073b4 */ /* 0x0003e4000801181a */
[----:B-1----:R-:W-:Y:S05]  /*2e510*/  @P1 BRA `(.L_x_348) ;  /* 0xfffffffc003c1947 */ /* 0x002fea000383ffff */
.L_x_345:
[----:B------:R-:W-:Y:S05]  /*2e520*/  BSYNC B1 ;  /* 0x0000000000017941 */ /* 0x000fea0003800000 */
.L_x_344:
[----:B------:R-:W2:Y:S01]  /*2e530*/  LDL.LU R13, [R1+0x204] ;  /* 0x00020400010d7983 */ /* 0x000ea20000300800 */
[----:B------:R-:W-:Y:S01]  /*2e540*/  LOP3.LUT P0, RZ, R9, 0xff, RZ, 0xc0, !PT ;  /* 0x000000ff09ff7812 */ /* 0x000fe2000780c0ff */
[----:B------:R-:W-:Y:S02]  /*2e550*/  ULDC.64 UR8, c[0x0][0x8f8] ;  /* 0x00023e0000087ab9 */ /* 0x000fe40000000a00 */
[----:B------:R-:W3:Y:S01]  /*2e560*/  LDL.LU R12, [R1+0x200] ;  /* 0x00020000010c7983 */ /* 0x000ee20000300800 */
[C---:B------:R-:W-:Y:S01]  /*2e570*/  IADD3 R4, R6.reuse, R7, RZ ;  /* 0x0000000706047210 */ /* 0x040fe20007ffe0ff */
[----:B------:R-:W-:Y:S01]  /*2e580*/  BSSY B1, `(.L_x_349) ;  /* 0x0000070000017945 */ /* 0x000fe20003800000 */
[----:B------:R-:W-:Y:S02]  /*2e590*/  ISETP.GE.U32.AND P1, PT, R6, 0x3, PT ;  /* 0x000000030600780c */ /* 0x000fe40003f26070 */
[----:B------:R-:W-:Y:S02]  /*2e5a0*/  MOV R10, 0xffffffff ;  /* 0xffffffff000a7802 */ /* 0x000fe40000000f00 */
[----:B------:R-:W-:-:S03]  /*2e5b0*/  PRMT R9, RZ, 0x7610, R9 ;  /* 0x00007610ff097816 */ /* 0x000fc60000000009 */
[----:B------:R-:W1:Y:S01]  /*2e5c0*/  @P0 S2R R3, SR_CgaCtaId ;  /* 0x0000000000030919 */ /* 0x000e620000008800 */
[----:B------:R-:W-:-:S04]  /*2e5d0*/  @P0 MOV R2, 0x400 ;  /* 0x0000040000020802 */ /* 0x000fc80000000f00 */
[----:B-1----:R-:W-:-:S04]  /*2e5e0*/  @P0 LEA R2, R3, R2, 0x18 ;  /* 0x0000000203020211 */ /* 0x002fc800078ec0ff */
[----:B------:R1:W-:Y:S01]  /*2e5f0*/  @P0 SYNCS.ARRIVE.TRANS64.A1T0 RZ, [R2+URZ+0x78], RZ ;  /* 0x000078ff02ff09a7 */ /* 0x0003e2000810003f */
[----:B------:R-:W-:-:S04]  /*2e600*/  ISETP.GT.U32.AND P0, PT, R4, 0x2, PT ;  /* 0x000000020400780c */ /* 0x000fc80003f04070 */
[----:B------:R-:W-:Y:S01]  /*2e610*/  ISETP.LT.U32.AND P0, PT, R6, 0x3, P0 ;  /* 0x000000030600780c */ /* 0x000fe20000701070 */
[----:B-1----:R-:W-:Y:S01]  /*2e620*/  IMAD.WIDE.U32 R2, R4, -0x55555555, RZ ;  /* 0xaaaaaaab04027825 */ /* 0x002fe200078e00ff */
[----:B------:R-:W-:-:S04]  /*2e630*/  MOV R2, 0xffffffff ;  /* 0xffffffff00027802 */ /* 0x000fc80000000f00 */
[----:B------:R-:W-:Y:S02]  /*2e640*/  SHF.R.U32.HI R5, RZ, 0x1, R3 ;  /* 0x00000001ff057819 */ /* 0x000fe40000011603 */
[----:B------:R-:W-:-:S03]  /*2e650*/  SEL R3, RZ, 0x1, !P0 ;  /* 0x00000001ff037807 */ /* 0x000fc60004000000 */
[--C-:B------:R-:W-:Y:S01]  /*2e660*/  IMAD R7, R5, -0x3, R4.reuse ;  /* 0xfffffffd05077824 */ /* 0x100fe200078e0204 */
[----:B------:R-:W-:Y:S02]  /*2e670*/  LOP3.LUT R0, R0, R3, RZ, 0x3c, !PT ;  /* 0x0000000300007212 */ /* 0x000fe400078e3cff */
[----:B------:R-:W-:Y:S02]  /*2e680*/  MOV R3, 0xffffffff ;  /* 0xffffffff00037802 */ /* 0x000fe40000000f00 */
[----:B------:R-:W-:Y:S02]  /*2e690*/  @P1 LOP3.LUT R0, R0, 0x1, R5, 0x78, !PT ;  /* 0x0000000100001812 */ /* 0x000fe400078e7805 */
[----:B------:R-:W-:Y:S02]  /*2e6a0*/  PRMT R4, RZ, 0x7610, R4 ;  /* 0x00007610ff047816 */ /* 0x000fe40000000004 */
[----:B---3--:R-:W-:-:S04]  /*2e6b0*/  IADD3 R12, P0, R12, UR54, RZ ;  /* 0x000000360c0c7c10 */ /* 0x008fc8000ff1e0ff */
[----:B--2---:R-:W-:Y:S01]  /*2e6c0*/  IADD3.X R13, R13, UR53, RZ, P0, !PT ;  /* 0x000000350d0d7c10 */ /* 0x004fe200087fe4ff */
        /* <DEDUP_REMOVED lines=8> */
[----:B------:R-:W-:Y:S01]  /*2e750*/  ULDC UR11, c[0x0][0x8d8] ;  /* 0x00023600000b7ab9 */ /* 0x000fe20000000800 */
[----:B------:R-:W3:Y:S05]  /*2e760*/  S2R R2, SR_CTAID.Y ;  /* 0x0000000000027919 */ /* 0x000eea0000002600 */
[----:B------:R-:W4:Y:S08]  /*2e770*/  LDC R5, c[0x0][0x144] ;  /* 0x00005100ff057b82 */ /* 0x000f300000000800 */
[----:B------:R-:W5:Y:S01]  /*2e780*/  LDC R11, c[0x0][0x148] ;  /* 0x00005200ff0b7b82 */ /* 0x000f620000000800 */
[----:B--2---:R-:W-:-:S02]  /*2e790*/  ISETP.NE.AND P2, PT, R15, 0x1, PT ;  /* 0x000000010f00780c */ /* 0x004fc40003f45270 */
[----:B-1----:R-:W-:Y:S02]  /*2e7a0*/  I2FP.F32.U32 R3, R8 ;  /* 0x0000000800037245 */ /* 0x002fe40000201000 */
[----:B---3--:R-:W-:-:S03]  /*2e7b0*/  I2FP.F32.U32 R4, R2 ;  /* 0x0000000200047245 */ /* 0x008fc60000201000 */
[----:B------:R-:W-:Y:S01]  /*2e7c0*/  FMUL R3, R3, UR8 ;  /* 0x0000000803037c20 */ /* 0x000fe20008400000 */
[----:B------:R-:W-:Y:S02]  /*2e7d0*/  ULDC UR8, c[0x0][0x154] ;  /* 0x0000550000087ab9 */ /* 0x000fe40000000800 */
[----:B------:R-:W-:Y:S01]  /*2e7e0*/  FMUL R10, R4, UR8 ;  /* 0x00000008040a7c20 */ /* 0x000fe20008400000 */
[----:B------:R-:W-:Y:S02]  /*2e7f0*/  ULDC.64 UR8, c[0x0][0x8d0] ;  /* 0x0002340000087ab9 */ /* 0x000fe40000000a00 */
[----:B------:R-:W1:Y:S01]  /*2e800*/  F2I.U32.TRUNC.NTZ R3, R3 ;  /* 0x0000000300037305 */ /* 0x000e62000020f000 */
[----:B------:R-:W-:-:S04]  /*2e810*/  ISETP.NE.U32.AND P0, PT, RZ, UR8, PT ;  /* 0x00000008ff007c0c */ /* 0x000fc8000bf05070 */
[----:B------:R-:W-:-:S03]  /*2e820*/  ISETP.NE.AND.EX P0, PT, RZ, UR9, PT, P0 ;  /* 0x00000009ff007c0c */ /* 0x000fc6000bf05300 */
[----:B------:R-:W2:Y:S01]  /*2e830*/  F2I.U32.TRUNC.NTZ R10, R10 ;  /* 0x0000000a000a7305 */ /* 0x000ea2000020f000 */
[----:B-1----:R-:W-:Y:S02]  /*2e840*/  IADD3 R4, -R3, RZ, RZ ;  /* 0x000000ff03047210 */ /* 0x002fe40007ffe1ff */
[----:B------:R-:W-:-:S03]  /*2e850*/  MOV R3, R13 ;  /* 0x0000000d00037202 */ /* 0x000fc60000000f00 */
[----:B----4-:R-:W-:Y:S02]  /*2e860*/  IMAD R8, R5, R4, R8 ;  /* 0x0000000405087224 */ /* 0x010fe400078e0208 */
[----:B--2---:R-:W-:-:S04]  /*2e870*/  IMAD.MOV R4, RZ, RZ, -R10 ;  /* 0x000000ffff047224 */ /* 0x004fc800078e0a0a */
[----:B-----5:R-:W-:Y:S01]  /*2e880*/  @P2 IMAD R8, R11, R4, R2 ;  /* 0x000000040b082224 */ /* 0x020fe200078e0202 */
[----:B------:R-:W-:Y:S01]  /*2e890*/  MOV R2, R12 ;  /* 0x0000000c00027202 */ /* 0x000fe20000000f00 */
[----:B------:R-:W-:Y:S06]  /*2e8a0*/  @!P0 BRA `(.L_x_351) ;  /* 0x0000000000288947 */ /* 0x000fec0003800000 */
[----:B------:R-:W-:Y:S02]  /*2e8b0*/  ULDC UR10, c[0x0][0x8dc] ;  /* 0x00023700000a7ab9 */ /* 0x000fe40000000800 */
[----:B------:R-:W-:-:S04]  /*2e8c0*/  IADD3 R3, P0, R12, UR10, RZ ;  /* 0x0000000a0c037c10 */ /* 0x000fc8000ff1e0ff */
[----:B------:R-:W-:-:S05]  /*2e8d0*/  IADD3.X R11, RZ, R13, RZ, P0, !PT ;  /* 0x0000000dff0b7210 */ /* 0x000fca00007fe4ff */
[----:B------:R-:W-:-:S04]  /*2e8e0*/  IMAD.WIDE.U32 R4, R11, UR8, RZ ;  /* 0x000000080b047c25 */ /* 0x000fc8000f8e00ff */
[----:B------:R-:W-:-:S04]  /*2e8f0*/  IMAD.WIDE.U32 R4, P0, R3, UR9, R4 ;  /* 0x0000000903047c25 */ /* 0x000fc8000f800004 */
[----:B------:R-:W-:Y:S01]  /*2e900*/  IMAD.WIDE.U32 R2, R3, UR8, RZ ;  /* 0x0000000803027c25 */ /* 0x000fe2000f8e00ff */
[----:B------:R-:W-:-:S04]  /*2e910*/  MOV R2, R5 ;  /* 0x0000000500027202 */ /* 0x000fc80000000f00 */
[----:B------:R-:W-:Y:S02]  /*2e920*/  IADD3 RZ, P1, R3, R4, RZ ;  /* 0x0000000403ff7210 */ /* 0x000fe40007f3e0ff */
[----:B------:R-:W-:-:S03]  /*2e930*/  IADD3.X R3, RZ, RZ, RZ, P0, !PT ;  /* 0x000000ffff037210 */ /* 0x000fc600007fe4ff */
[----:B------:R-:W-:-:S08]  /*2e940*/  IMAD.WIDE.U32.X R2, R11, UR9, R2, P1 ;  /* 0x000000090b027c25 */ /* 0x000fd000088e0402 */
.L_x_351:
[--C-:B------:R-:W-:Y:S01]  /*2e950*/  SHF.R.U64 R10, R2, UR11, R3.reuse ;  /* 0x0000000b020a7c19 */ /* 0x100fe20008001203 */
[----:B------:R-:W-:Y:S01]  /*2e960*/  ULDC.64 UR8, c[0x0][0x8c8] ;  /* 0x0002320000087ab9 */ /* 0x000fe20000000a00 */
[----:B------:R-:W-:Y:S01]  /*2e970*/  SHF.R.U32.HI R2, RZ, UR11, R3 ;  /* 0x0000000bff027c19 */ /* 0x000fe20008011603 */
[----:B------:R-:W-:Y:S01]  /*2e980*/  ULDC.64 UR10, c[0x0][0x8e8] ;  /* 0x00023a00000a7ab9 */ /* 0x000fe20000000a00 */
[----:B------:R-:W-:Y:S02]  /*2e990*/  IADD3 R11, P0, RZ, -R10, RZ ;  /* 0x8000000aff0b7210 */ /* 0x000fe40007f1e0ff */
[----:B------:R-:W-:Y:S02]  /*2e9a0*/  MOV R3, R13 ;  /* 0x0000000d00037202 */ /* 0x000fe40000000f00 */
[----:B------:R-:W-:Y:S02]  /*2e9b0*/  IADD3.X R2, RZ, ~R2, RZ, P0, !PT ;  /* 0x80000002ff027210 */ /* 0x000fe400007fe4ff */
[----:B------:R-:W-:-:S03]  /*2e9c0*/  ISETP.NE.U32.AND P0, PT, RZ, UR10, PT ;  /* 0x0000000aff007c0c */ /* 0x000fc6000bf05070 */
[----:B------:R-:W-:Y:S01]  /*2e9d0*/  IMAD R2, R2, UR8, RZ ;  /* 0x0000000802027c24 */ /* 0x000fe2000f8e02ff */
[----:B------:R-:W-:-:S03]  /*2e9e0*/  ISETP.NE.AND.EX P0, PT, RZ, UR11, PT, P0 ;  /* 0x0000000bff007c0c */ /* 0x000fc6000bf05300 */
[----:B------:R-:W-:Y:S01]  /*2e9f0*/  IMAD R5, R11, UR9, R2 ;  /* 0x000000090b057c24 */ /* 0x000fe2000f8e0202 */
[----:B------:R-:W-:-:S05]  /*2ea00*/  MOV R2, R12 ;  /* 0x0000000c00027202 */ /* 0x000fca0000000f00 */
[----:B------:R-:W-:Y:S01]  /*2ea10*/  IMAD.WIDE.U32 R2, R11, UR8, R2 ;  /* 0x000000080b027c25 */ /* 0x000fe2000f8e0002 */
[----:B------:R-:W-:-:S04]  /*2ea20*/  ULDC UR8, c[0x0][0x8c0] ;  /* 0x0002300000087ab9 */ /* 0x000fc80000000800 */
[----:B------:R-:W-:-:S04]  /*2ea30*/  IADD3 R3, R3, R5, RZ ;  /* 0x0000000503037210 */ /* 0x000fc80007ffe0ff */
[--C-:B------:R-:W-:Y:S02]  /*2ea40*/  SHF.R.U64 R11, R2, UR8, R3.reuse ;  /* 0x00000008020b7c19 */ /* 0x100fe40008001203 */
[----:B------:R-:W-:Y:S01]  /*2ea50*/  SHF.R.U32.HI R2, RZ, UR8, R3 ;  /* 0x00000008ff027c19 */ /* 0x000fe20008011603 */
[----:B------:R-:W-:-:S03]  /*2ea60*/  ULDC UR8, c[0x0][0x8b0] ;  /* 0x00022c0000087ab9 */ /* 0x000fc60000000800 */
[--C-:B------:R-:W-:Y:S02]  /*2ea70*/  SHF.R.U32.HI R3, RZ, UR8, R2.reuse ;  /* 0x00000008ff037c19 */ /* 0x100fe40008011602 */
[----:B------:R-:W-:Y:S01]  /*2ea80*/  SHF.R.U64 R12, R11, UR8, R2 ;  /* 0x000000080b0c7c19 */ /* 0x000fe20008001202 */
[----:B------:R-:W-:Y:S02]  /*2ea90*/  ULDC UR8, c[0x0][0x900] ;  /* 0x0002400000087ab9 */ /* 0x000fe40000000800 */
[--C-:B------:R-:W-:Y:S02]  /*2eaa0*/  SHF.R.U32.HI R14, RZ, UR8, R3.reuse ;  /* 0x00000008ff0e7c19 */ /* 0x100fe40008011603 */
[----:B------:R-:W-:-:S03]  /*2eab0*/  SHF.R.U64 R13, R12, UR8, R3 ;  /* 0x000000080c0d7c19 */ /* 0x000fc60008001203 */
[----:B------:R-:W-:Y:S01]  /*2eac0*/  IMAD.MOV.U32 R3, RZ, RZ, R14 ;  /* 0x000000ffff037224 */ /* 0x000fe200078e000e */
        /* <DEDUP_REMOVED lines=12> */
.L_x_352:
[----:B------:R-:W-:Y:S01]  /*2eb90*/  ULDC UR8, c[0x0][0x8f0] ;  /* 0x00023c0000087ab9 */ /* 0x000fe20000000800 */
[----:B------:R-:W-:Y:S02]  /*2eba0*/  LOP3.LUT R12, R12, UR13, RZ, 0xc0, !PT ;  /* 0x0000000d0c0c7c12 */ /* 0x000fe4000f8ec0ff */
[----:B------:R-:W-:Y:S01]  /*2ebb0*/  SHF.R.U64 R3, R2, UR8, R3 ;  /* 0x0000000802037c19 */ /* 0x000fe20008001203 */
[----:B------:R-:W-:Y:S01]  /*2ebc0*/  ULDC UR8, c[0x0][0x8e0] ;  /* 0x0002380000087ab9 */ /* 0x000fe20000000800 */
[----:B------:R-:W-:Y:S02]  /*2ebd0*/  MOV R4, 0x1 ;  /* 0x0000000100047802 */ /* 0x000fe40000000f00 */
[C---:B------:R-:W-:Y:S01]  /*2ebe0*/  IADD3 R2, -R3.reuse, RZ, RZ ;  /* 0x000000ff03027210 */ /* 0x040fe20007ffe1ff */
[----:B------:R-:W-:-:S04]  /*2ebf0*/  IMAD R5, R3, UR7, R12 ;  /* 0x0000000703057c24 */ /* 0x000fc8000f8e020c */
[----:B------:R-:W-:Y:S01]  /*2ec00*/  IMAD R13, R2, UR8, R13 ;  /* 0x00000008020d7c24 */ /* 0x000fe2000f8e020d */
[----:B------:R-:W-:Y:S01]  /*2ec10*/  ULDC UR8, c[0x0][0x8b8] ;  /* 0x00022e0000087ab9 */ /* 0x000fe20000000800 */
[----:B------:R-:W-:Y:S01]  /*2ec20*/  LOP3.LUT R2, R11, UR6, RZ, 0xc0, !PT ;  /* 0x000000060b027c12 */ /* 0x000fe2000f8ec0ff */
[----:B------:R-:W-:Y:S01]  /*2ec30*/  IMAD R8, R5, UR8, R8 ;  /* 0x0000000805087c24 */ /* 0x000fe2000f8e0208 */
[----:B------:R-:W-:-:S03]  /*2ec40*/  ULDC UR8, c[0x0][0x8a8] ;  /* 0x00022a0000087ab9 */ /* 0x000fc60000000800 */
[----:B------:R-:W-:-:S05]  /*2ec50*/  IMAD R13, R13, UR8, R2 ;  /* 0x000000080d0d7c24 */ /* 0x000fca000f8e0202 */
[----:B------:R-:W-:Y:S02]  /*2ec60*/  SEL R2, R13, R8, !P2 ;  /* 0x000000080d027207 */ /* 0x000fe40005000000 */
[----:B------:R-:W-:-:S07]  /*2ec70*/  SEL R3, R8, R13, !P2 ;  /* 0x0000000d08037207 */ /* 0x000fce0005000000 */
.L_x_350:
[----:B------:R-:W-:Y:S05]  /*2ec80*/  BSYNC B1 ;  /* 0x0000000000017941 */ /* 0x000fea0003800000 */
.L_x_349:
[----:B------:R-:W-:-:S13]  /*2ec90*/  LOP3.LUT P0, RZ, R4, 0xff, RZ, 0xc0, !PT ;  /* 0x000000ff04ff7812 */ /* 0x000fda000780c0ff */
[----:B------:R-:W-:Y:S05]  /*2eca0*/  @P0 BRA `(.L_x_353) ;  /* 0xfffffff400240947 */ /* 0x000fea000383ffff */
[----:B------:R-:W-:Y:S05]  /*2ecb0*/  BSYNC B0 ;  /* 0x0000000000007941 */ /* 0x000fea0003800000 */
.L_x_342:
[----:B------:R-:W-:-:S03]  /*2ecc0*/  UMOV UR8, 0xffffffff ;  /* 0xffffffff00087882 */ /* 0x000fc60000000000 */
[----:B------:R-:W-:Y:S05]  /*2ecd0*/  BRA.DIV UR8, `(.L_x_354) ;  /* 0x00000012080c7947 */ /* 0x000fea000b800000 */
[----:B------:R-:W-:-:S13]  /*2ece0*/  ELECT P6, URZ, PT ;  /* 0x00000000003f782f */ /* 0x000fda00038c0000 */
.L_x_400:
[----:B------:R-:W-:Y:S05]  /*2ecf0*/  @!P6 BRA `(.L_x_14) ;  /* 0x000000000084e947 */ /* 0x000fea0003800000 */
[----:B------:R-:W-:-:S04]  /*2ed00*/  ULOP3.LUT UR8, UR37, 0x2, URZ, 0xfc, !UPT ;  /* 0x0000000225087892 */ /* 0x000fc8000f8efc3f */
[----:B------:R-:W-:-:S06]  /*2ed10*/  UISETP.NE.AND UP0, UPT, UR8, 0x3, UPT ;  /* 0x000000030800788c */ /* 0x000fcc000bf05270 */
[----:B------:R-:W-:-:S13]  /*2ed20*/  PLOP3.LUT P0, PT, PT, PT, UP0, 0x80, 0x0 ;  /* 0x000000000000781c */ /* 0x000fda0003f0f008 */
[----:B------:R-:W-:Y:S05]  /*2ed30*/  @!P0 BRA `(.L_x_355) ;  /* 0x0000000000048947 */ /* 0x000fea0003800000 */
[----:B--2---:R-:W-:Y:S01]  /*2ed40*/  BPT.TRAP 0x1 ;  /* 0x000000040000795c */ /* 0x004fe20000300000 */
.L_x_355:
[----:B------:R-:W1:Y:S01]  /*2ed50*/  S2R R3, SR_CgaCtaId ;  /* 0x0000000000037919 */ /* 0x000e620000008800 */
[----:B------:R-:W-:-:S04]  /*2ed60*/  MOV R2, 0x400 ;  /* 0x0000040000027802 */ /* 0x000fc80000000f00 */
[----:B-1----:R-:W-:Y:S02]  /*2ed70*/  LEA R2, R3, R2, 0x18 ;  /* 0x0000000203027211 */ /* 0x002fe400078ec0ff */
[----:B------:R-:W-:Y:S02]  /*2ed80*/  SHF.L.U32 R3, R0, 0x1f, RZ ;  /* 0x0000001f00037819 */ /* 0x000fe400000006ff */
[----:B------:R-:W-:-:S04]  /*2ed90*/  IADD3 R2, R2, 0x18, RZ ;  /* 0x0000001802027810 */ /* 0x000fc80007ffe0ff */
[----:B------:R-:W-:-:S04]  /*2eda0*/  LEA R4, R7, R2, 0x3 ;  /* 0x0000000207047211 */ /* 0x000fc800078e18ff */
[----:B------:R-:W1:Y:S02]  /*2edb0*/  SYNCS.PHASECHK.TRANS64.TRYWAIT P0, [R4+URZ], R3 ;  /* 0x00000003040075a7 */ /* 0x000e64000800017f */
[----:B-1----:R-:W-:Y:S05]  /*2edc0*/  @!P0 BRA `(.L_x_356) ;  /* 0x0000000c00f08947 */ /* 0x002fea0003800000 */
.L_x_401:
[----:B------:R-:W-:-:S04]  /*2edd0*/  IADD3 R7, R7, 0x1, RZ ;  /* 0x0000000107077810 */ /* 0x000fc80007ffe0ff */
[----:B------:R-:W-:-:S04]  /*2ede0*/  ISETP.NE.AND P0, PT, R7, 0x3, PT ;  /* 0x000000030700780c */ /* 0x000fc80003f05270 */
[----:B-1----:R-:W-:Y:S02]  /*2edf0*/  SEL R3, RZ, 0x1, P0 ;  /* 0x00000001ff037807 */ /* 0x002fe40000000000 */
[----:B------:R-:W-:Y:S02]  /*2ee00*/  SEL R7, R7, RZ, P0 ;  /* 0x000000ff07077207 */ /* 0x000fe40000000000 */
[----:B------:R-:W-:Y:S02]  /*2ee10*/  LOP3.LUT R5, R0, R3, RZ, 0x3c, !PT ;  /* 0x0000000300057212 */ /* 0x000fe400078e3cff */
[----:B------:R-:W-:Y:S02]  /*2ee20*/  LEA R3, R7, R2, 0x3 ;  /* 0x0000000207037211 */ /* 0x000fe400078e18ff */
[----:B------:R-:W-:-:S04]  /*2ee30*/  SHF.L.U32 R0, R5, 0x1f, RZ ;  /* 0x0000001f05007819 */ /* 0x000fc800000006ff */
[----:B------:R-:W1:Y:S02]  /*2ee40*/  SYNCS.PHASECHK.TRANS64.TRYWAIT P0, [R3+URZ], R0 ;  /* 0x00000000030075a7 */ /* 0x000e64000800017f */
[----:B-1----:R-:W-:Y:S05]  /*2ee50*/  @!P0 BRA `(.L_x_357) ;  /* 0x0000000c00e08947 */ /* 0x002fea0003800000 */
.L_x_402:
[----:B-1----:R-:W-:-:S04]  /*2ee60*/  IADD3 R0, R7, 0x1, RZ ;  /* 0x0000000107007810 */ /* 0x002fc80007ffe0ff */
[----:B------:R-:W-:-:S04]  /*2ee70*/  ISETP.NE.AND P0, PT, R0, 0x3, PT ;  /* 0x000000030000780c */ /* 0x000fc80003f05270 */
[----:B------:R-:W-:Y:S02]  /*2ee80*/  SEL R4, RZ, 0x1, P0 ;  /* 0x00000001ff047807 */ /* 0x000fe40000000000 */
[----:B------:R-:W-:Y:S02]  /*2ee90*/  SEL R3, R0, RZ, P0 ;  /* 0x000000ff00037207 */ /* 0x000fe40000000000 */
[----:B------:R-:W-:-:S03]  /*2eea0*/  LOP3.LUT R0, R5, R4, RZ, 0x3c, !PT ;  /* 0x0000000405007212 */ /* 0x000fc600078e3cff */
[----:B------:R-:W-:Y:S01]  /*2eeb0*/  IMAD R3, R3, 0x8, R2 ;  /* 0x0000000803037824 */ /* 0x000fe200078e0202 */
[----:B------:R-:W-:-:S07]  /*2eec0*/  SHF.L.U32 R0, R0, 0x1f, RZ ;  /* 0x0000001f00007819 */ /* 0x000fce00000006ff */
.L_x_358:
[----:B-1----:R1:W3:Y:S02]  /*2eed0*/  SYNCS.PHASECHK.TRANS64.TRYWAIT P0, [R3+URZ], R0 ;  /* 0x00000000030075a7 */ /* 0x0022e4000800017f */
[----:B---3--:R-:W-:Y:S05]  /*2eee0*/  @!P0 NANOSLEEP.SYNCS 0x989680 ;  /* 0x009896800000895d */ /* 0x008fea0003900000 */
[----:B------:R-:W3:Y:S02]  /*2eef0*/  @!P0 SYNCS.PHASECHK.TRANS64 P0, [R3+URZ], R0 ;  /* 0x00000000030085a7 */ /* 0x000ee4000800007f */
[----:B---3--:R-:W-:Y:S05]  /*2ef00*/  @!P0 BRA `(.L_x_358) ;  /* 0xfffffffc00f08947 */ /* 0x008fea000383ffff */
.L_x_14:
[----:B--2---:R-:W-:Y:S05]  /*2ef10*/  BSYNC B6 ;  /* 0x0000000000067941 */ /* 0x004fea0003800000 */
.L_x_12:
[----:B------:R-:W-:Y:S05]  /*2ef20*/  EXIT ;  /* 0x000000000000794d */ /* 0x000fea0003800000 */
.L_x_27:
[----:B----4-:R4:W1:Y:S02]  /*2ef30*/  SYNCS.PHASECHK.TRANS64.TRYWAIT P1, [R3+URZ], R0 ;  /* 0x00000000030075a7 */ /* 0x010864000802017f */
[----:B-1----:R-:W-:Y:S05]  /*2ef40*/  @!P1 NANOSLEEP.SYNCS 0x989680 ;  /* 0x009896800000995d */ /* 0x002fea0003900000 */
[----:B------:R-:W1:Y:S02]  /*2ef50*/  @!P1 SYNCS.PHASECHK.TRANS64 P1, [R3+URZ], R0 ;  /* 0x00000000030095a7 */ /* 0x000e64000802007f */
[----:B-1----:R-:W-:Y:S05]  /*2ef60*/  @!P1 BRA `(.L_x_27) ;  /* 0xfffffffc00f09947 */ /* 0x002fea000383ffff */
[----:B------:R-:W-:Y:S05]  /*2ef70*/  BRA `(.L_x_26) ;  /* 0xfffffd2800f87947 */ /* 0x000fea000383ffff */
.L_x_32:
[----:B--2---:R-:W-:-:S04]  /*2ef80*/  MOV R4, UR7 ;  /* 0x0000000700047c02 */ /* 0x004fc80008000f00 */
[----:B------:R2:W3:Y:S03]  /*2ef90*/  SYNCS.PHASECHK.TRANS64.TRYWAIT P1, [R4+URZ], R3 ;  /* 0x00000003040075a7 */ /* 0x0004e6000802017f */
[----:B---3--:R-:W-:Y:S05]  /*2efa0*/  @!P1 NANOSLEEP.SYNCS 0x989680 ;  /* 0x009896800000995d */ /* 0x008fea0003900000 */
[----:B------:R-:W3:Y:S02]  /*2efb0*/  @!P1 SYNCS.PHASECHK.TRANS64 P1, [R4+URZ], R3 ;  /* 0x00000003040095a7 */ /* 0x000ee4000802007f */
[----:B---3--:R-:W-:Y:S05]  /*2efc0*/  @!P1 BRA `(.L_x_32) ;  /* 0xfffffffc00ec9947 */ /* 0x008fea000383ffff */
[----:B------:R-:W-:Y:S05]  /*2efd0*/  BRA `(.L_x_31) ;  /* 0xfffffd6000847947 */ /* 0x000fea000383ffff */
.L_x_55:
[----:B-12---:R-:W-:-:S04]  /*2efe0*/  MOV R3, UR46 ;  /* 0x0000002e00037c02 */ /* 0x006fc80008000f00 */
[----:B------:R1:W2:Y:S03]  /*2eff0*/  SYNCS.PHASECHK.TRANS64.TRYWAIT P2, [R3+URZ+0x30], R0 ;  /* 0x00003000030075a7 */ /* 0x0002a6000804017f */
[----:B--2---:R-:W-:Y:S05]  /*2f000*/  @!P2 NANOSLEEP.SYNCS 0x989680 ;  /* 0x009896800000a95d */ /* 0x004fea0003900000 */
[----:B------:R-:W2:Y:S02]  /*2f010*/  @!P2 SYNCS.PHASECHK.TRANS64 P2, [R3+URZ+0x30], R0 ;  /* 0x000030000300a5a7 */ /* 0x000ea4000804007f */
[----:B--2---:R-:W-:Y:S05]  /*2f020*/  @!P2 BRA `(.L_x_55) ;  /* 0xfffffffc00eca947 */ /* 0x004fea000383ffff */
[----:B------:R-:W-:Y:S05]  /*2f030*/  BRA `(.L_x_359) ;  /* 0xfffffdac00647947 */ /* 0x000fea000383ffff */
.L_x_66:
[----:B-1----:R1:W2:Y:S02]  /*2f040*/  SYNCS.PHASECHK.TRANS64.TRYWAIT P3, [R2+URZ+0x30], R12 ;  /* 0x0000300c020075a7 */ /* 0x0022a4000806017f */
[----:B--2---:R-:W-:Y:S05]  /*2f050*/  @!P3 NANOSLEEP.SYNCS 0x989680 ;  /* 0x009896800000b95d */ /* 0x004fea0003900000 */
[----:B------:R-:W2:Y:S02]  /*2f060*/  @!P3 SYNCS.PHASECHK.TRANS64 P3, [R2+URZ+0x30], R12 ;  /* 0x0000300c0200b5a7 */ /* 0x000ea4000806007f */
[----:B--2---:R-:W-:Y:S05]  /*2f070*/  @!P3 BRA `(.L_x_66) ;  /* 0xfffffffc00f0b947 */ /* 0x004fea000383ffff */
[----:B------:R-:W-:Y:S05]  /*2f080*/  BRA `(.L_x_360) ;  /* 0xfffffdd0002c7947 */ /* 0x000fea000383ffff */
.L_x_76:
[----:B-1----:R1:W2:Y:S02]  /*2f090*/  SYNCS.PHASECHK.TRANS64.TRYWAIT P3, [R2+URZ+0x30], R12 ;  /* 0x0000300c020075a7 */ /* 0x0022a4000806017f */
[----:B--2---:R-:W-:Y:S05]  /*2f0a0*/  @!P3 NANOSLEEP.SYNCS 0x989680 ;  /* 0x009896800000b95d */ /* 0x004fea0003900000 */
[----:B------:R-:W2:Y:S02]  /*2f0b0*/  @!P3 SYNCS.PHASECHK.TRANS64 P3, [R2+URZ+0x30], R12 ;  /* 0x0000300c0200b5a7 */ /* 0x000ea4000806007f */
[----:B--2---:R-:W-:Y:S05]  /*2f0c0*/  @!P3 BRA `(.L_x_76) ;  /* 0xfffffffc00f0b947 */ /* 0x004fea000383ffff */
[----:B------:R-:W-:Y:S05]  /*2f0d0*/  BRA `(.L_x_361) ;  /* 0xfffffdf000247947 */ /* 0x000fea000383ffff */
.L_x_86:
[----:B-1----:R1:W2:Y:S02]  /*2f0e0*/  SYNCS.PHASECHK.TRANS64.TRYWAIT P3, [R12+URZ+0x30], R13 ;  /* 0x0000300d0c0075a7 */ /* 0x0022a4000806017f */
[----:B--2---:R-:W-:Y:S05]  /*2f0f0*/  @!P3 NANOSLEEP.SYNCS 0x989680 ;  /* 0x009896800000b95d */ /* 0x004fea0003900000 */
[----:B------:R-:W2:Y:S02]  /*2f100*/  @!P3 SYNCS.PHASECHK.TRANS64 P3, [R12+URZ+0x30], R13 ;  /* 0x0000300d0c00b5a7 */ /* 0x000ea4000806007f */
[----:B--2---:R-:W-:Y:S05]  /*2f110*/  @!P3 BRA `(.L_x_86) ;  /* 0xfffffffc00f0b947 */ /* 0x004fea000383ffff */
[----:B------:R-:W-:Y:S05]  /*2f120*/  BRA `(.L_x_362) ;  /* 0xfffffe1000647947 */ /* 0x000fea000383ffff */
.L_x_96:
[----:B-1----:R1:W2:Y:S02]  /*2f130*/  SYNCS.PHASECHK.TRANS64.TRYWAIT P3, [R12+URZ+0x30], R13 ;  /* 0x0000300d0c0075a7 */ /* 0x0022a4000806017f */
[----:B--2---:R-:W-:Y:S05]  /*2f140*/  @!P3 NANOSLEEP.SYNCS 0x989680 ;  /* 0x009896800000b95d */ /* 0x004fea0003900000 */
[----:B------:R-:W2:Y:S02]  /*2f150*/  @!P3 SYNCS.PHASECHK.TRANS64 P3, [R12+URZ+0x30], R13 ;  /* 0x0000300d0c00b5a7 */ /* 0x000ea4000806007f */
[----:B--2---:R-:W-:Y:S05]  /*2f160*/  @!P3 BRA `(.L_x_96) ;  /* 0xfffffffc00f0b947 */ /* 0x004fea000383ffff */
[----:B------:R-:W-:Y:S05]  /*2f170*/  BRA `(.L_x_363) ;  /* 0xfffffe3000687947 */ /* 0x000fea000383ffff */
.L_x_106:
[----:B-1----:R1:W2:Y:S02]  /*2f180*/  SYNCS.PHASECHK.TRANS64.TRYWAIT P3, [R12+URZ+0x30], R13 ;  /* 0x0000300d0c0075a7 */ /* 0x0022a4000806017f */
[----:B--2---:R-:W-:Y:S05]  /*2f190*/  @!P3 NANOSLEEP.SYNCS 0x989680 ;  /* 0x009896800000b95d */ /* 0x004fea0003900000 */
[----:B------:R-:W2:Y:S02]  /*2f1a0*/  @!P3 SYNCS.PHASECHK.TRANS64 P3, [R12+URZ+0x30], R13 ;  /* 0x0000300d0c00b5a7 */ /* 0x000ea4000806007f */
[----:B--2---:R-:W-:Y:S05]  /*2f1b0*/  @!P3 BRA `(.L_x_106) ;  /* 0xfffffffc00f0b947 */ /* 0x004fea000383ffff */
[----:B------:R-:W-:Y:S05]  /*2f1c0*/  BRA `(.L_x_364) ;  /* 0xfffffe5000ac7947 */ /* 0x000fea000383ffff */
.L_x_116:
[----:B-1----:R1:W2:Y:S02]  /*2f1d0*/  SYNCS.PHASECHK.TRANS64.TRYWAIT P3, [R12+URZ+0x30], R13 ;  /* 0x0000300d0c0075a7 */ /* 0x0022a4000806017f */
[----:B--2---:R-:W-:Y:S05]  /*2f1e0*/  @!P3 NANOSLEEP.SYNCS 0x989680 ;  /* 0x009896800000b95d */ /* 0x004fea0003900000 */
[----:B------:R-:W2:Y:S02]  /*2f1f0*/  @!P3 SYNCS.PHASECHK.TRANS64 P3, [R12+URZ+0x30], R13 ;  /* 0x0000300d0c00b5a7 */ /* 0x000ea4000806007f */
[----:B--2---:R-:W-:Y:S05]  /*2f200*/  @!P3 BRA `(.L_x_116) ;  /* 0xfffffffc00f0b947 */ /* 0x004fea000383ffff */
[----:B------:R-:W-:Y:S05]  /*2f210*/  BRA `(.L_x_365) ;  /* 0xfffffe7000a87947 */ /* 0x000fea000383ffff */
.L_x_126:
[----:B-1----:R1:W2:Y:S02]  /*2f220*/  SYNCS.PHASECHK.TRANS64.TRYWAIT P3, [R12+URZ+0x30], R13 ;  /* 0x0000300d0c0075a7 */ /* 0x0022a4000806017f */
[----:B--2---:R-:W-:Y:S05]  /*2f230*/  @!P3 NANOSLEEP.SYNCS 0x989680 ;  /* 0x009896800000b95d */ /* 0x004fea0003900000 */
[----:B------:R-:W2:Y:S02]  /*2f240*/  @!P3 SYNCS.PHASECHK.TRANS64 P3, [R12+URZ+0x30], R13 ;  /* 0x0000300d0c00b5a7 */ /* 0x000ea4000806007f */
[----:B--2---:R-:W-:Y:S05]  /*2f250*/  @!P3 BRA `(.L_x_126) ;  /* 0xfffffffc00f0b947 */ /* 0x004fea000383ffff */
[----:B------:R-:W-:Y:S05]  /*2f260*/  BRA `(.L_x_366) ;  /* 0xfffffe9000e47947 */ /* 0x000fea000383ffff */
.L_x_136:
[----:B-1----:R1:W2:Y:S02]  /*2f270*/  SYNCS.PHASECHK.TRANS64.TRYWAIT P3, [R12+URZ+0x30], R13 ;  /* 0x0000300d0c0075a7 */ /* 0x0022a4000806017f */
[----:B--2---:R-:W-:Y:S05]  /*2f280*/  @!P3 NANOSLEEP.SYNCS 0x989680 ;  /* 0x009896800000b95d */ /* 0x004fea0003900000 */
[----:B------:R-:W2:Y:S02]  /*2f290*/  @!P3 SYNCS.PHASECHK.TRANS64 P3, [R12+URZ+0x30], R13 ;  /* 0x0000300d0c00b5a7 */ /* 0x000ea4000806007f */
[----:B--2---:R-:W-:Y:S05]  /*2f2a0*/  @!P3 BRA `(.L_x_136) ;  /* 0xfffffffc00f0b947 */ /* 0x004fea000383ffff */
[----:B------:R-:W-:Y:S05]  /*2f2b0*/  BRA `(.L_x_367) ;  /* 0xfffffeb000e07947 */ /* 0x000fea000383ffff */
.L_x_146:
[----:B-1----:R1:W2:Y:S02]  /*2f2c0*/  SYNCS.PHASECHK.TRANS64.TRYWAIT P3, [R12+URZ+0x30], R13 ;  /* 0x0000300d0c0075a7 */ /* 0x0022a4000806017f */
[----:B--2---:R-:W-:Y:S05]  /*2f2d0*/  @!P3 NANOSLEEP.SYNCS 0x989680 ;  /* 0x009896800000b95d */ /* 0x004fea0003900000 */
[----:B------:R-:W2:Y:S02]  /*2f2e0*/  @!P3 SYNCS.PHASECHK.TRANS64 P3, [R12+URZ+0x30], R13 ;  /* 0x0000300d0c00b5a7 */ /* 0x000ea4000806007f */
[----:B--2---:R-:W-:Y:S05]  /*2f2f0*/  @!P3 BRA `(.L_x_146) ;  /* 0xfffffffc00f0b947 */ /* 0x004fea000383ffff */
[----:B------:R-:W-:Y:S05]  /*2f300*/  BRA `(.L_x_368) ;  /* 0xfffffed4001c7947 */ /* 0x000fea000383ffff */
.L_x_156:
[----:B-1----:R1:W2:Y:S02]  /*2f310*/  SYNCS.PHASECHK.TRANS64.TRYWAIT P3, [R12+URZ+0x30], R13 ;  /* 0x0000300d0c0075a7 */ /* 0x0022a4000806017f */
[----:B--2---:R-:W-:Y:S05]  /*2f320*/  @!P3 NANOSLEEP.SYNCS 0x989680 ;  /* 0x009896800000b95d */ /* 0x004fea0003900000 */
[----:B------:R-:W2:Y:S02]  /*2f330*/  @!P3 SYNCS.PHASECHK.TRANS64 P3, [R12+URZ+0x30], R13 ;  /* 0x0000300d0c00b5a7 */ /* 0x000ea4000806007f */
[----:B--2---:R-:W-:Y:S05]  /*2f340*/  @!P3 BRA `(.L_x_156) ;  /* 0xfffffffc00f0b947 */ /* 0x004fea000383ffff */
[----:B------:R-:W-:Y:S05]  /*2f350*/  BRA `(.L_x_369) ;  /* 0xfffffef400187947 */ /* 0x000fea000383ffff */
.L_x_166:
[----:B-1----:R1:W2:Y:S02]  /*2f360*/  SYNCS.PHASECHK.TRANS64.TRYWAIT P3, [R12+URZ+0x30], R13 ;  /* 0x0000300d0c0075a7 */ /* 0x0022a4000806017f */
[----:B--2---:R-:W-:Y:S05]  /*2f370*/  @!P3 NANOSLEEP.SYNCS 0x989680 ;  /* 0x009896800000b95d */ /* 0x004fea0003900000 */
[----:B------:R-:W2:Y:S02]  /*2f380*/  @!P3 SYNCS.PHASECHK.TRANS64 P3, [R12+URZ+0x30], R13 ;  /* 0x0000300d0c00b5a7 */ /* 0x000ea4000806007f */
[----:B--2---:R-:W-:Y:S05]  /*2f390*/  @!P3 BRA `(.L_x_166) ;  /* 0xfffffffc00f0b947 */ /* 0x004fea000383ffff */
[----:B------:R-:W-:Y:S05]  /*2f3a0*/  BRA `(.L_x_370) ;  /* 0xffffff1400547947 */ /* 0x000fea000383ffff */
.L_x_176:
[----:B-1----:R1:W2:Y:S02]  /*2f3b0*/  SYNCS.PHASECHK.TRANS64.TRYWAIT P3, [R12+URZ+0x30], R13 ;  /* 0x0000300d0c0075a7 */ /* 0x0022a4000806017f */
[----:B--2---:R-:W-:Y:S05]  /*2f3c0*/  @!P3 NANOSLEEP.SYNCS 0x989680 ;  /* 0x009896800000b95d */ /* 0x004fea0003900000 */
[----:B------:R-:W2:Y:S02]  /*2f3d0*/  @!P3 SYNCS.PHASECHK.TRANS64 P3, [R12+URZ+0x30], R13 ;  /* 0x0000300d0c00b5a7 */ /* 0x000ea4000806007f */
[----:B--2---:R-:W-:Y:S05]  /*2f3e0*/  @!P3 BRA `(.L_x_176) ;  /* 0xfffffffc00f0b947 */ /* 0x004fea000383ffff */
[----:B------:R-:W-:Y:S05]  /*2f3f0*/  BRA `(.L_x_371) ;  /* 0xffffff3400507947 */ /* 0x000fea000383ffff */
.L_x_186:
[----:B--2---:R2:W3:Y:S02]  /*2f400*/  SYNCS.PHASECHK.TRANS64.TRYWAIT P3, [R12+URZ+0x30], R13 ;  /* 0x0000300d0c0075a7 */ /* 0x0044e4000806017f */
[----:B---3--:R-:W-:Y:S05]  /*2f410*/  @!P3 NANOSLEEP.SYNCS 0x989680 ;  /* 0x009896800000b95d */ /* 0x008fea0003900000 */
[----:B------:R-:W3:Y:S02]  /*2f420*/  @!P3 SYNCS.PHASECHK.TRANS64 P3, [R12+URZ+0x30], R13 ;  /* 0x0000300d0c00b5a7 */ /* 0x000ee4000806007f */
[----:B---3--:R-:W-:Y:S05]  /*2f430*/  @!P3 BRA `(.L_x_186) ;  /* 0xfffffffc00f0b947 */ /* 0x008fea000383ffff */
[----:B------:R-:W-:Y:S05]  /*2f440*/  BRA `(.L_x_372) ;  /* 0xffffff54008c7947 */ /* 0x000fea000383ffff */
.L_x_196:
[----:B-1----:R1:W2:Y:S02]  /*2f450*/  SYNCS.PHASECHK.TRANS64.TRYWAIT P3, [R12+URZ+0x30], R13 ;  /* 0x0000300d0c0075a7 */ /* 0x0022a4000806017f */
[----:B--2---:R-:W-:Y:S05]  /*2f460*/  @!P3 NANOSLEEP.SYNCS 0x989680 ;  /* 0x009896800000b95d */ /* 0x004fea0003900000 */
[----:B------:R-:W2:Y:S02]  /*2f470*/  @!P3 SYNCS.PHASECHK.TRANS64 P3, [R12+URZ+0x30], R13 ;  /* 0x0000300d0c00b5a7 */ /* 0x000ea4000806007f */
[----:B--2---:R-:W-:Y:S05]  /*2f480*/  @!P3 BRA `(.L_x_196) ;  /* 0xfffffffc00f0b947 */ /* 0x004fea000383ffff */
[----:B------:R-:W-:Y:S05]  /*2f490*/  BRA `(.L_x_373) ;  /* 0xffffff7400887947 */ /* 0x000fea000383ffff */
.L_x_206:
[----:B-1----:R1:W2:Y:S02]  /*2f4a0*/  SYNCS.PHASECHK.TRANS64.TRYWAIT P3, [R13+URZ+0x30], R2 ;  /* 0x000030020d0075a7 */ /* 0x0022a4000806017f */
[----:B--2---:R-:W-:Y:S05]  /*2f4b0*/  @!P3 NANOSLEEP.SYNCS 0x989680 ;  /* 0x009896800000b95d */ /* 0x004fea0003900000 */
[----:B------:R-:W2:Y:S02]  /*2f4c0*/  @!P3 SYNCS.PHASECHK.TRANS64 P3, [R13+URZ+0x30], R2 ;  /* 0x000030020d00b5a7 */ /* 0x000ea4000806007f */
[----:B--2---:R-:W-:Y:S05]  /*2f4d0*/  @!P3 BRA `(.L_x_206) ;  /* 0xfffffffc00f0b947 */ /* 0x004fea000383ffff */
[----:B------:R-:W-:Y:S05]  /*2f4e0*/  BRA `(.L_x_374) ;  /* 0xffffff9400c47947 */ /* 0x000fea000383ffff */
.L_x_226:
[----:B-1----:R-:W-:-:S04]  /*2f4f0*/  MOV R5, UR4 ;  /* 0x0000000400057c02 */ /* 0x002fc80008000f00 */
[----:B------:R1:W2:Y:S03]  /*2f500*/  SYNCS.PHASECHK.TRANS64.TRYWAIT P0, [R5+URZ+0x78], R0 ;  /* 0x00007800050075a7 */ /* 0x0002a6000800017f */
[----:B--2---:R-:W-:Y:S05]  /*2f510*/  @!P0 NANOSLEEP.SYNCS 0x989680 ;  /* 0x009896800000895d */ /* 0x004fea0003900000 */
[----:B------:R-:W2:Y:S02]  /*2f520*/  @!P0 SYNCS.PHASECHK.TRANS64 P0, [R5+URZ+0x78], R0 ;  /* 0x00007800050085a7 */ /* 0x000ea4000800007f */
[----:B--2---:R-:W-:Y:S05]  /*2f530*/  @!P0 BRA `(.L_x_226) ;  /* 0xfffffffc00ec8947 */ /* 0x004fea000383ffff */
[----:B------:R-:W-:Y:S05]  /*2f540*/  BRA `(.L_x_225) ;  /* 0xffffffc400847947 */ /* 0x000fea000383ffff */
.L_x_235:
[----:B-1----:R-:W-:-:S04]  /*2f550*/  MOV R3, UR4 ;  /* 0x0000000400037c02 */ /* 0x002fc80008000f00 */
[----:B------:R1:W2:Y:S03]  /*2f560*/  SYNCS.PHASECHK.TRANS64.TRYWAIT P2, [R3+URZ+0x50], R2 ;  /* 0x00005002030075a7 */ /* 0x0002a6000804017f */
[----:B--2---:R-:W-:Y:S05]  /*2f570*/  @!P2 NANOSLEEP.SYNCS 0x989680 ;  /* 0x009896800000a95d */ /* 0x004fea0003900000 */
[----:B------:R-:W2:Y:S02]  /*2f580*/  @!P2 SYNCS.PHASECHK.TRANS64 P2, [R3+URZ+0x50], R2 ;  /* 0x000050020300a5a7 */ /* 0x000ea4000804007f */
[----:B--2---:R-:W-:Y:S05]  /*2f590*/  @!P2 BRA `(.L_x_235) ;  /* 0xfffffffc00eca947 */ /* 0x004fea000383ffff */
[----:B------:R-:W-:Y:S05]  /*2f5a0*/  BRA `(.L_x_375) ;  /* 0xffffffc8007c7947 */ /* 0x000fea000383ffff */
.L_x_241:
[----:B-12---:R-:W-:-:S04]  /*2f5b0*/  MOV R3, UR4 ;  /* 0x0000000400037c02 */ /* 0x006fc80008000f00 */
[----:B------:R1:W2:Y:S03]  /*2f5c0*/  SYNCS.PHASECHK.TRANS64.TRYWAIT P2, [R3+URZ+0x58], R2 ;  /* 0x00005802030075a7 */ /* 0x0002a6000804017f */
[----:B--2---:R-:W-:Y:S05]  /*2f5d0*/  @!P2 NANOSLEEP.SYNCS 0x989680 ;  /* 0x009896800000a95d */ /* 0x004fea0003900000 */
[----:B------:R-:W2:Y:S02]  /*2f5e0*/  @!P2 SYNCS.PHASECHK.TRANS64 P2, [R3+URZ+0x58], R2 ;  /* 0x000058020300a5a7 */ /* 0x000ea4000804007f */
[----:B--2---:R-:W-:Y:S05]  /*2f5f0*/  @!P2 BRA `(.L_x_241) ;  /* 0xfffffffc00eca947 */ /* 0x004fea000383ffff */
[----:B------:R-:W-:Y:S05]  /*2f600*/  BRA `(.L_x_376) ;  /* 0xffffffc800c47947 */ /* 0x000fea000383ffff */
.L_x_247:
[----:B-123--:R-:W-:-:S04]  /*2f610*/  MOV R3, UR4 ;  /* 0x0000000400037c02 */ /* 0x00efc80008000f00 */
[----:B------:R1:W2:Y:S03]  /*2f620*/  SYNCS.PHASECHK.TRANS64.TRYWAIT P2, [R3+URZ+0x60], R2 ;  /* 0x00006002030075a7 */ /* 0x0002a6000804017f */
[----:B--2---:R-:W-:Y:S05]  /*2f630*/  @!P2 NANOSLEEP.SYNCS 0x989680 ;  /* 0x009896800000a95d */ /* 0x004fea0003900000 */
[----:B------:R-:W2:Y:S02]  /*2f640*/  @!P2 SYNCS.PHASECHK.TRANS64 P2, [R3+URZ+0x60], R2 ;  /* 0x000060020300a5a7 */ /* 0x000ea4000804007f */
[----:B--2---:R-:W-:Y:S05]  /*2f650*/  @!P2 BRA `(.L_x_247) ;  /* 0xfffffffc00eca947 */ /* 0x004fea000383ffff */
[----:B------:R-:W-:Y:S05]  /*2f660*/  BRA `(.L_x_377) ;  /* 0xffffffcc00187947 */ /* 0x000fea000383ffff */
.L_x_253:
[----:B-1234-:R-:W-:-:S04]  /*2f670*/  MOV R3, UR4 ;  /* 0x0000000400037c02 */ /* 0x01efc80008000f00 */
[----:B------:R1:W2:Y:S03]  /*2f680*/  SYNCS.PHASECHK.TRANS64.TRYWAIT P2, [R3+URZ+0x68], R2 ;  /* 0x00006802030075a7 */ /* 0x0002a6000804017f */
[----:B--2---:R-:W-:Y:S05]  /*2f690*/  @!P2 NANOSLEEP.SYNCS 0x989680 ;  /* 0x009896800000a95d */ /* 0x004fea0003900000 */
[----:B------:R-:W2:Y:S02]  /*2f6a0*/  @!P2 SYNCS.PHASECHK.TRANS64 P2, [R3+URZ+0x68], R2 ;  /* 0x000068020300a5a7 */ /* 0x000ea4000804007f */
[----:B--2---:R-:W-:Y:S05]  /*2f6b0*/  @!P2 BRA `(.L_x_253) ;  /* 0xfffffffc00eca947 */ /* 0x004fea000383ffff */
[----:B------:R-:W-:Y:S05]  /*2f6c0*/  BRA `(.L_x_378) ;  /* 0xffffffcc00647947 */ /* 0x000fea000383ffff */
.L_x_259:
[----:B-1----:R-:W-:-:S04]  /*2f6d0*/  MOV R4, UR4 ;  /* 0x0000000400047c02 */ /* 0x002fc80008000f00 */
[----:B------:R1:W2:Y:S03]  /*2f6e0*/  SYNCS.PHASECHK.TRANS64.TRYWAIT P2, [R4+URZ+0x50], R3 ;  /* 0x00005003040075a7 */ /* 0x0002a6000804017f */
[----:B--2---:R-:W-:Y:S05]  /*2f6f0*/  @!P2 NANOSLEEP.SYNCS 0x989680 ;  /* 0x009896800000a95d */ /* 0x004fea0003900000 */
[----:B------:R-:W2:Y:S02]  /*2f700*/  @!P2 SYNCS.PHASECHK.TRANS64 P2, [R4+URZ+0x50], R3 ;  /* 0x000050030400a5a7 */ /* 0x000ea4000804007f */
[----:B--2---:R-:W-:Y:S05]  /*2f710*/  @!P2 BRA `(.L_x_259) ;  /* 0xfffffffc00eca947 */ /* 0x004fea000383ffff */
[----:B------:R-:W-:Y:S05]  /*2f720*/  BRA `(.L_x_379) ;  /* 0xffffffcc00b87947 */ /* 0x000fea000383ffff */
.L_x_265:
[----:B-12---:R-:W-:-:S04]  /*2f730*/  MOV R4, UR4 ;  /* 0x0000000400047c02 */ /* 0x006fc80008000f00 */
[----:B------:R1:W2:Y:S03]  /*2f740*/  SYNCS.PHASECHK.TRANS64.TRYWAIT P2, [R4+URZ+0x58], R3 ;  /* 0x00005803040075a7 */ /* 0x0002a6000804017f */
[----:B--2---:R-:W-:Y:S05]  /*2f750*/  @!P2 NANOSLEEP.SYNCS 0x989680 ;  /* 0x009896800000a95d */ /* 0x004fea0003900000 */
[----:B------:R-:W2:Y:S02]  /*2f760*/  @!P2 SYNCS.PHASECHK.TRANS64 P2, [R4+URZ+0x58], R3 ;  /* 0x000058030400a5a7 */ /* 0x000ea4000804007f */
[----:B--2---:R-:W-:Y:S05]  /*2f770*/  @!P2 BRA `(.L_x_265) ;  /* 0xfffffffc00eca947 */ /* 0x004fea000383ffff */
[----:B------:R-:W-:Y:S05]  /*2f780*/  BRA `(.L_x_380) ;  /* 0xffffffcc00f87947 */ /* 0x000fea000383ffff */
.L_x_271:
[----:B-123--:R-:W-:-:S04]  /*2f790*/  MOV R4, UR4 ;  /* 0x0000000400047c02 */ /* 0x00efc80008000f00 */
[----:B------:R1:W2:Y:S03]  /*2f7a0*/  SYNCS.PHASECHK.TRANS64.TRYWAIT P2, [R4+URZ+0x60], R3 ;  /* 0x00006003040075a7 */ /* 0x0002a6000804017f */
[----:B--2---:R-:W-:Y:S05]  /*2f7b0*/  @!P2 NANOSLEEP.SYNCS 0x989680 ;  /* 0x009896800000a95d */ /* 0x004fea0003900000 */
[----:B------:R-:W2:Y:S02]  /*2f7c0*/  @!P2 SYNCS.PHASECHK.TRANS64 P2, [R4+URZ+0x60], R3 ;  /* 0x000060030400a5a7 */ /* 0x000ea4000804007f */
[----:B--2---:R-:W-:Y:S05]  /*2f7d0*/  @!P2 BRA `(.L_x_271) ;  /* 0xfffffffc00eca947 */ /* 0x004fea000383ffff */
[----:B------:R-:W-:Y:S05]  /*2f7e0*/  BRA `(.L_x_381) ;  /* 0xffffffd000407947 */ /* 0x000fea000383ffff */
.L_x_277:
[----:B-1234-:R-:W-:-:S04]  /*2f7f0*/  IMAD.U32 R4, RZ, RZ, UR4 ;  /* 0x00000004ff047e24 */ /* 0x01efc8000f8e00ff */
[----:B------:R1:W2:Y:S03]  /*2f800*/  SYNCS.PHASECHK.TRANS64.TRYWAIT P2, [R4+URZ+0x68], R3 ;  /* 0x00006803040075a7 */ /* 0x0002a6000804017f */
[----:B--2---:R-:W-:Y:S05]  /*2f810*/  @!P2 NANOSLEEP.SYNCS 0x989680 ;  /* 0x009896800000a95d */ /* 0x004fea0003900000 */
[----:B------:R-:W2:Y:S02]  /*2f820*/  @!P2 SYNCS.PHASECHK.TRANS64 P2, [R4+URZ+0x68], R3 ;  /* 0x000068030400a5a7 */ /* 0x000ea4000804007f */
[----:B--2---:R-:W-:Y:S05]  /*2f830*/  @!P2 BRA `(.L_x_277) ;  /* 0xfffffffc00eca947 */ /* 0x004fea000383ffff */
[----:B------:R-:W-:Y:S05]  /*2f840*/  BRA `(.L_x_382) ;  /* 0xffffffd000807947 */ /* 0x000fea000383ffff */
.L_x_283:
[----:B------:R-:W-:-:S04]  /*2f850*/  MOV R5, UR4 ;  /* 0x0000000400057c02 */ /* 0x000fc80008000f00 */
[----:B------:R1:W1:Y:S03]  /*2f860*/  SYNCS.PHASECHK.TRANS64.TRYWAIT P2, [R5+URZ+0x50], R2 ;  /* 0x00005002050075a7 */ /* 0x000266000804017f */
[----:B-1----:R-:W-:Y:S05]  /*2f870*/  @!P2 NANOSLEEP.SYNCS 0x989680 ;  /* 0x009896800000a95d */ /* 0x002fea0003900000 */
[----:B------:R-:W1:Y:S02]  /*2f880*/  @!P2 SYNCS.PHASECHK.TRANS64 P2, [R5+URZ+0x50], R2 ;  /* 0x000050020500a5a7 */ /* 0x000e64000804007f */
[----:B-1----:R-:W-:Y:S05]  /*2f890*/  @!P2 BRA `(.L_x_283) ;  /* 0xfffffffc00eca947 */ /* 0x002fea000383ffff */
[----:B------:R-:W-:Y:S05]  /*2f8a0*/  BRA `(.L_x_383) ;  /* 0xffffffd000c87947 */ /* 0x000fea000383ffff */
.L_x_289:
[----:B------:R-:W-:-:S04]  /*2f8b0*/  MOV R5, UR4 ;  /* 0x0000000400057c02 */ /* 0x000fc80008000f00 */
[----:B------:R1:W1:Y:S03]  /*2f8c0*/  SYNCS.PHASECHK.TRANS64.TRYWAIT P2, [R5+URZ+0x58], R2 ;  /* 0x00005802050075a7 */ /* 0x000266000804017f */
[----:B-1----:R-:W-:Y:S05]  /*2f8d0*/  @!P2 NANOSLEEP.SYNCS 0x989680 ;  /* 0x009896800000a95d */ /* 0x002fea0003900000 */
[----:B------:R-:W1:Y:S02]  /*2f8e0*/  @!P2 SYNCS.PHASECHK.TRANS64 P2, [R5+URZ+0x58], R2 ;  /* 0x000058020500a5a7 */ /* 0x000e64000804007f */
[----:B-1----:R-:W-:Y:S05]  /*2f8f0*/  @!P2 BRA `(.L_x_289) ;  /* 0xfffffffc00eca947 */ /* 0x002fea000383ffff */
[----:B------:R-:W-:Y:S05]  /*2f900*/  BRA `(.L_x_384) ;  /* 0xffffffd4000c7947 */ /* 0x000fea000383ffff */
.L_x_295:
[----:B------:R-:W-:-:S04]  /*2f910*/  MOV R5, UR4 ;  /* 0x0000000400057c02 */ /* 0x000fc80008000f00 */
[----:B------:R1:W1:Y:S03]  /*2f920*/  SYNCS.PHASECHK.TRANS64.TRYWAIT P2, [R5+URZ+0x60], R2 ;  /* 0x00006002050075a7 */ /* 0x000266000804017f */
[----:B-1----:R-:W-:Y:S05]  /*2f930*/  @!P2 NANOSLEEP.SYNCS 0x989680 ;  /* 0x009896800000a95d */ /* 0x002fea0003900000 */
[----:B------:R-:W1:Y:S02]  /*2f940*/  @!P2 SYNCS.PHASECHK.TRANS64 P2, [R5+URZ+0x60], R2 ;  /* 0x000060020500a5a7 */ /* 0x000e64000804007f */
[----:B-1----:R-:W-:Y:S05]  /*2f950*/  @!P2 BRA `(.L_x_295) ;  /* 0xfffffffc00eca947 */ /* 0x002fea000383ffff */
[----:B------:R-:W-:Y:S05]  /*2f960*/  BRA `(.L_x_385) ;  /* 0xffffffd400547947 */ /* 0x000fea000383ffff */
.L_x_301:
[----:B------:R-:W-:-:S04]  /*2f970*/  MOV R5, UR4 ;  /* 0x0000000400057c02 */ /* 0x000fc80008000f00 */
[----:B------:R1:W1:Y:S03]  /*2f980*/  SYNCS.PHASECHK.TRANS64.TRYWAIT P2, [R5+URZ+0x68], R2 ;  /* 0x00006802050075a7 */ /* 0x000266000804017f */
[----:B-1----:R-:W-:Y:S05]  /*2f990*/  @!P2 NANOSLEEP.SYNCS 0x989680 ;  /* 0x009896800000a95d */ /* 0x002fea0003900000 */
[----:B------:R-:W1:Y:S02]  /*2f9a0*/  @!P2 SYNCS.PHASECHK.TRANS64 P2, [R5+URZ+0x68], R2 ;  /* 0x000068020500a5a7 */ /* 0x000e64000804007f */
[----:B-1----:R-:W-:Y:S05]  /*2f9b0*/  @!P2 BRA `(.L_x_301) ;  /* 0xfffffffc00eca947 */ /* 0x002fea000383ffff */
[----:B------:R-:W-:Y:S05]  /*2f9c0*/  BRA `(.L_x_386) ;  /* 0xffffffd400987947 */ /* 0x000fea000383ffff */
.L_x_307:
[----:B-1----:R-:W-:-:S04]  /*2f9d0*/  MOV R2, UR4 ;  /* 0x0000000400027c02 */ /* 0x002fc80008000f00 */
[----:B------:R1:W1:Y:S03]  /*2f9e0*/  SYNCS.PHASECHK.TRANS64.TRYWAIT P2, [R2+URZ+0x50], R3 ;  /* 0x00005003020075a7 */ /* 0x000266000804017f */
[----:B-1----:R-:W-:Y:S05]  /*2f9f0*/  @!P2 NANOSLEEP.SYNCS 0x989680 ;  /* 0x009896800000a95d */ /* 0x002fea0003900000 */
[----:B------:R-:W1:Y:S02]  /*2fa00*/  @!P2 SYNCS.PHASECHK.TRANS64 P2, [R2+URZ+0x50], R3 ;  /* 0x000050030200a5a7 */ /* 0x000e64000804007f */
[----:B-1----:R-:W-:Y:S05]  /*2fa10*/  @!P2 BRA `(.L_x_307) ;  /* 0xfffffffc00eca947 */ /* 0x002fea000383ffff */
[----:B------:R-:W-:Y:S05]  /*2fa20*/  BRA `(.L_x_387) ;  /* 0xffffffd400e07947 */ /* 0x000fea000383ffff */
.L_x_313:
[----:B-1----:R-:W-:-:S04]  /*2fa30*/  MOV R2, UR4 ;  /* 0x0000000400027c02 */ /* 0x002fc80008000f00 */
[----:B------:R1:W1:Y:S03]  /*2fa40*/  SYNCS.PHASECHK.TRANS64.TRYWAIT P2, [R2+URZ+0x58], R3 ;  /* 0x00005803020075a7 */ /* 0x000266000804017f */
[----:B-1----:R-:W-:Y:S05]  /*2fa50*/  @!P2 NANOSLEEP.SYNCS 0x989680 ;  /* 0x009896800000a95d */ /* 0x002fea0003900000 */
[----:B------:R-:W1:Y:S02]  /*2fa60*/  @!P2 SYNCS.PHASECHK.TRANS64 P2, [R2+URZ+0x58], R3 ;  /* 0x000058030200a5a7 */ /* 0x000e64000804007f */
[----:B-1----:R-:W-:Y:S05]  /*2fa70*/  @!P2 BRA `(.L_x_313) ;  /* 0xfffffffc00eca947 */ /* 0x002fea000383ffff */
[----:B------:R-:W-:Y:S05]  /*2fa80*/  BRA `(.L_x_388) ;  /* 0xffffffd800247947 */ /* 0x000fea000383ffff */
.L_x_319:
[----:B-1----:R-:W-:-:S04]  /*2fa90*/  MOV R2, UR4 ;  /* 0x0000000400027c02 */ /* 0x002fc80008000f00 */
[----:B------:R1:W1:Y:S03]  /*2faa0*/  SYNCS.PHASECHK.TRANS64.TRYWAIT P2, [R2+URZ+0x60], R3 ;  /* 0x00006003020075a7 */ /* 0x000266000804017f */
[----:B-1----:R-:W-:Y:S05]  /*2fab0*/  @!P2 NANOSLEEP.SYNCS 0x989680 ;  /* 0x009896800000a95d */ /* 0x002fea0003900000 */
[----:B------:R-:W1:Y:S02]  /*2fac0*/  @!P2 SYNCS.PHASECHK.TRANS64 P2, [R2+URZ+0x60], R3 ;  /* 0x000060030200a5a7 */ /* 0x000e64000804007f */
[----:B-1----:R-:W-:Y:S05]  /*2fad0*/  @!P2 BRA `(.L_x_319) ;  /* 0xfffffffc00eca947 */ /* 0x002fea000383ffff */
[----:B------:R-:W-:Y:S05]  /*2fae0*/  BRA `(.L_x_389) ;  /* 0xffffffd8006c7947 */ /* 0x000fea000383ffff */
.L_x_325:
[----:B-1----:R-:W-:-:S04]  /*2faf0*/  MOV R2, UR4 ;  /* 0x0000000400027c02 */ /* 0x002fc80008000f00 */
[----:B------:R1:W1:Y:S03]  /*2fb00*/  SYNCS.PHASECHK.TRANS64.TRYWAIT P2, [R2+URZ+0x68], R3 ;  /* 0x00006803020075a7 */ /* 0x000266000804017f */
[----:B-1----:R-:W-:Y:S05]  /*2fb10*/  @!P2 NANOSLEEP.SYNCS 0x989680 ;  /* 0x009896800000a95d */ /* 0x002fea0003900000 */
[----:B------:R-:W1:Y:S02]  /*2fb20*/  @!P2 SYNCS.PHASECHK.TRANS64 P2, [R2+URZ+0x68], R3 ;  /* 0x000068030200a5a7 */ /* 0x000e64000804007f */
[----:B-1----:R-:W-:Y:S05]  /*2fb30*/  @!P2 BRA `(.L_x_325) ;  /* 0xfffffffc00eca947 */ /* 0x002fea000383ffff */
[----:B------:R-:W-:Y:S05]  /*2fb40*/  BRA `(.L_x_390) ;  /* 0xffffffd800b07947 */ /* 0x000fea000383ffff */
.L_x_335:
[----:B--2---:R2:W4:Y:S02]  /*2fb50*/  SYNCS.PHASECHK.TRANS64.TRYWAIT P0, [R0+URZ+0x50], R3 ;  /* 0x00005003000075a7 */ /* 0x004524000800017f */
[----:B----4-:R-:W-:Y:S05]  /*2fb60*/  @!P0 NANOSLEEP.SYNCS 0x989680 ;  /* 0x009896800000895d */ /* 0x010fea0003900000 */
[----:B------:R-:W4:Y:S02]  /*2fb70*/  @!P0 SYNCS.PHASECHK.TRANS64 P0, [R0+URZ+0x50], R3 ;  /* 0x00005003000085a7 */ /* 0x000f24000800007f */
[----:B----4-:R-:W-:Y:S05]  /*2fb80*/  @!P0 BRA `(.L_x_335) ;  /* 0xfffffffc00f08947 */ /* 0x010fea000383ffff */
[----:B------:R-:W-:Y:S05]  /*2fb90*/  BRA `(.L_x_391) ;  /* 0xffffffe000b47947 */ /* 0x000fea000383ffff */
.L_x_337:
[----:B----4-:R4:W1:Y:S02]  /*2fba0*/  SYNCS.PHASECHK.TRANS64.TRYWAIT P0, [R0+URZ+0x58], R3 ;  /* 0x00005803000075a7 */ /* 0x010864000800017f */
[----:B-1----:R-:W-:Y:S05]  /*2fbb0*/  @!P0 NANOSLEEP.SYNCS 0x989680 ;  /* 0x009896800000895d */ /* 0x002fea0003900000 */
[----:B------:R-:W1:Y:S02]  /*2fbc0*/  @!P0 SYNCS.PHASECHK.TRANS64 P0, [R0+URZ+0x58], R3 ;  /* 0x00005803000085a7 */ /* 0x000e64000800007f */
[----:B-1----:R-:W-:Y:S05]  /*2fbd0*/  @!P0 BRA `(.L_x_337) ;  /* 0xfffffffc00f08947 */ /* 0x002fea000383ffff */
[----:B------:R-:W-:Y:S05]  /*2fbe0*/  BRA `(.L_x_392) ;  /* 0xffffffe000b07947 */ /* 0x000fea000383ffff */
.L_x_339:
[----:B------:R1:W1:Y:S02]  /*2fbf0*/  SYNCS.PHASECHK.TRANS64.TRYWAIT P0, [R0+URZ+0x60], R3 ;  /* 0x00006003000075a7 */ /* 0x000264000800017f */
[----:B-1----:R-:W-:Y:S05]  /*2fc00*/  @!P0 NANOSLEEP.SYNCS 0x989680 ;  /* 0x009896800000895d */ /* 0x002fea0003900000 */
[----:B------:R-:W1:Y:S02]  /*2fc10*/  @!P0 SYNCS.PHASECHK.TRANS64 P0, [R0+URZ+0x60], R3 ;  /* 0x00006003000085a7 */ /* 0x000e64000800007f */
[----:B-1----:R-:W-:Y:S05]  /*2fc20*/  @!P0 BRA `(.L_x_339) ;  /* 0xfffffffc00f08947 */ /* 0x002fea000383ffff */
[----:B------:R-:W-:Y:S05]  /*2fc30*/  BRA `(.L_x_393) ;  /* 0xffffffe000ac7947 */ /* 0x000fea000383ffff */
.L_x_343:
[----:B------:R-:W-:Y:S01]  /*2fc40*/  BSSY B1, `(.L_x_394) ;  /* 0x0000006000017945 */ /* 0x000fe20003800000 */
[----:B------:R-:W-:-:S07]  /*2fc50*/  MOV R15, 0xffffffff ;  /* 0xffffffff000f7802 */ /* 0x000fce0000000f00 */
[----:B------:R-:W-:Y:S05]  /*2fc60*/  WARPSYNC.COLLECTIVE R15, `(.L_x_395) ;  /* 0x000000000f0c7348 */ /* 0x000fea0003c00000 */
[----:B------:R-:W-:Y:S02]  /*2fc70*/  ELECT P6, UR62, PT ;  /* 0x00000000003e782f */ /* 0x000fe400038c0000 */
[----:B------:R-:W-:Y:S01]  /*2fc80*/  MOV R14, UR62 ;  /* 0x0000003e000e7c02 */ /* 0x000fe20008000f00 */
[----:B------:R-:W-:Y:S10]  /*2fc90*/  ENDCOLLECTIVE ;  /* 0x000000000000791b */ /* 0x000ff40003800000 */
.L_x_395:
[----:B------:R-:W-:Y:S05]  /*2fca0*/  BSYNC B1 ;  /* 0x0000000000017941 */ /* 0x000fea0003800000 */
.L_x_394:
[----:B------:R-:W-:Y:S05]  /*2fcb0*/  BRA `(.L_x_396) ;  /* 0xffffffe4002c7947 */ /* 0x000fea000383ffff */
.L_x_346:
[----:B-1----:R1:W2:Y:S02]  /*2fcc0*/  SYNCS.PHASECHK.TRANS64.TRYWAIT P0, [R11+URZ+0x18], R12 ;  /* 0x0000180c0b0075a7 */ /* 0x0022a4000800017f */
[----:B--2---:R-:W-:Y:S05]  /*2fcd0*/  @!P0 NANOSLEEP.SYNCS 0x989680 ;  /* 0x009896800000895d */ /* 0x004fea0003900000 */
[----:B------:R-:W2:Y:S02]  /*2fce0*/  @!P0 SYNCS.PHASECHK.TRANS64 P0, [R11+URZ+0x18], R12 ;  /* 0x0000180c0b0085a7 */ /* 0x000ea4000800007f */
[----:B--2---:R-:W-:Y:S05]  /*2fcf0*/  @!P0 BRA `(.L_x_346) ;  /* 0xfffffffc00f08947 */ /* 0x004fea000383ffff */
[----:B------:R-:W-:Y:S05]  /*2fd00*/  BRA `(.L_x_397) ;  /* 0xffffffe400647947 */ /* 0x000fea000383ffff */
.L_x_354:
[----:B------:R-:W-:Y:S01]  /*2fd10*/  BSSY B0, `(.L_x_398) ;  /* 0x0000006000007945 */ /* 0x000fe20003800000 */
[----:B------:R-:W-:-:S07]  /*2fd20*/  MOV R15, 0xffffffff ;  /* 0xffffffff000f7802 */ /* 0x000fce0000000f00 */
[----:B--2---:R-:W-:Y:S05]  /*2fd30*/  WARPSYNC.COLLECTIVE R15, `(.L_x_399) ;  /* 0x000000000f0c7348 */ /* 0x004fea0003c00000 */
[----:B------:R-:W-:Y:S02]  /*2fd40*/  ELECT P6, UR62, PT ;  /* 0x00000000003e782f */ /* 0x000fe400038c0000 */
[----:B------:R-:W-:Y:S01]  /*2fd50*/  MOV R14, UR62 ;  /* 0x0000003e000e7c02 */ /* 0x000fe20008000f00 */
[----:B--2---:R-:W-:Y:S10]  /*2fd60*/  ENDCOLLECTIVE ;  /* 0x000000000000791b */ /* 0x004ff40003800000 */
.L_x_399:
[----:B------:R-:W-:Y:S05]  /*2fd70*/  BSYNC B0 ;  /* 0x0000000000007941 */ /* 0x000fea0003800000 */
.L_x_398:
[----:B------:R-:W-:Y:S05]  /*2fd80*/  BRA `(.L_x_400) ;  /* 0xffffffec00d87947 */ /* 0x000fea000383ffff */
.L_x_356:
[----:B-1----:R1:W3:Y:S02]  /*2fd90*/  SYNCS.PHASECHK.TRANS64.TRYWAIT P0, [R4+URZ], R3 ;  /* 0x00000003040075a7 */ /* 0x0022e4000800017f */
[----:B---3--:R-:W-:Y:S05]  /*2fda0*/  @!P0 NANOSLEEP.SYNCS 0x989680 ;  /* 0x009896800000895d */ /* 0x008fea0003900000 */
[----:B------:R-:W3:Y:S02]  /*2fdb0*/  @!P0 SYNCS.PHASECHK.TRANS64 P0, [R4+URZ], R3 ;  /* 0x00000003040085a7 */ /* 0x000ee4000800007f */
[----:B---3--:R-:W-:Y:S05]  /*2fdc0*/  @!P0 BRA `(.L_x_356) ;  /* 0xfffffffc00f08947 */ /* 0x008fea000383ffff */
[----:B------:R-:W-:Y:S05]  /*2fdd0*/  BRA `(.L_x_401) ;  /* 0xffffffec00fc7947 */ /* 0x000fea000383ffff */
.L_x_357:
[----:B-1----:R1:W3:Y:S02]  /*2fde0*/  SYNCS.PHASECHK.TRANS64.TRYWAIT P0, [R3+URZ], R0 ;  /* 0x00000000030075a7 */ /* 0x0022e4000800017f */
[----:B---3--:R-:W-:Y:S05]  /*2fdf0*/  @!P0 NANOSLEEP.SYNCS 0x989680 ;  /* 0x009896800000895d */ /* 0x008fea0003900000 */
[----:B------:R-:W3:Y:S02]  /*2fe00*/  @!P0 SYNCS.PHASECHK.TRANS64 P0, [R3+URZ], R0 ;  /* 0x00000000030085a7 */ /* 0x000ee4000800007f */
[----:B---3--:R-:W-:Y:S05]  /*2fe10*/  @!P0 BRA `(.L_x_357) ;  /* 0xfffffffc00f08947 */ /* 0x008fea000383ffff */
[----:B------:R-:W-:Y:S05]  /*2fe20*/  BRA `(.L_x_402) ;  /* 0xfffffff0000c7947 */ /* 0x000fea000383ffff */
.L_x_403:
[----:B------:R-:W-:-:S00]  /*2fe30*/  BRA `(.L_x_403) ;  /* 0xfffffffc00fc7947 */ /* 0x000fc0000383ffff */
[----:B------:R-:W-:-:S00]  /*2fe40*/  NOP ;  /* 0x0000000000007918 */ /* 0x000fc00000000000 */
        /* <DEDUP_REMOVED lines=11> */
.L_x_404:


//--------------------- .nv.global.init           --------------------------
	.section	.nv.global.init,"aw",@progbits
.nv.global.init:
	.type		$str$22,@object
	.size		$str$22,($str$26 - $str$22)
$str$22:
        /*0000*/ 	.byte	0x6b, 0x5f, 0x74, 0x69, 0x6c, 0x65, 0x5f, 0x63, 0x6f, 0x75, 0x6e, 0x74, 0x20, 0x3e, 0x3d, 0x20
        /*0010*/ 	.byte	0x31, 0x00
	.type		$str$26,@object
	.size		$str$26,($str$27 - $str$26)
$str$26:
        /*0012*/ 	.byte	0x28, 0x61, 0x64, 0x64, 0x72, 0x65, 0x73, 0x73, 0x20, 0x26, 0x20, 0x6d, 0x61, 0x73, 0x6b, 0x29
        /*0022*/ 	.byte	0x20, 0x3d, 0x3d, 0x20, 0x30, 0x00
	.type		$str$27,@object
	.size		$str$27,($str$23 - $str$27)
$str$27:
        /*0028*/ 	.byte	0x2f, 0x74, 0x6d, 0x70, 0x2f, 0x63, 0x75, 0x74, 0x6c, 0x61, 0x73, 0x73, 0x5f, 0x73, 0x77, 0x65
        /*0038*/ 	.byte	0x65, 0x70, 0x5f, 0x73, 0x72, 0x63, 0x2f, 0x69, 0x6e, 0x63, 0x6c, 0x75, 0x64, 0x65, 0x2f, 0x63
        /*0048*/ 	.byte	0x75, 0x74, 0x65, 0x2f, 0x70, 0x6f, 0x69, 0x6e, 0x74, 0x65, 0x72, 0x5f, 0x66, 0x6c, 0x61, 0x67
        /*0058*/ 	.byte	0x67, 0x65, 0x64, 0x2e, 0x68, 0x70, 0x70, 0x00
	.type		$str$23,@object
	.size		$str$23,(__unnamed_2 - $str$23)
$str$23:
        /*0060*/ 	.byte	0x2f, 0x74, 0x6d, 0x70, 0x2f, 0x63, 0x75, 0x74, 0x6c, 0x61, 0x73, 0x73, 0x5f, 0x73, 0x77, 0x65
        /*0070*/ 	.byte	0x65, 0x70, 0x5f, 0x73, 0x72, 0x63, 0x2f, 0x69, 0x6e, 0x63, 0x6c, 0x75, 0x64, 0x65, 0x2f, 0x63
        /*0080*/ 	.byte	0x75, 0x74, 0x6c, 0x61, 0x73, 0x73, 0x2f, 0x67, 0x65, 0x6d, 0x6d, 0x2f, 0x63, 0x6f, 0x6c, 0x6c
        /*0090*/ 	.byte	0x65, 0x63, 0x74, 0x69, 0x76, 0x65, 0x2f, 0x73, 0x6d, 0x39, 0x30, 0x5f, 0x6d, 0x6d, 0x61, 0x5f
        /*00a0*/ 	.byte	0x74, 0x6d, 0x61, 0x5f, 0x67, 0x6d, 0x6d, 0x61, 0x5f, 0x73, 0x73, 0x5f, 0x77, 0x61, 0x72, 0x70
        /*00b0*/ 	.byte	0x73, 0x70, 0x65, 0x63, 0x69, 0x61, 0x6c, 0x69, 0x7a, 0x65, 0x64, 0x2e, 0x68, 0x70, 0x70, 0x00
	.type		__unnamed_2,@object
	.size		__unnamed_2,(__unnamed_1 - __unnamed_2)
__unnamed_2:
        /* <DEDUP_REMOVED lines=28> */
        /*0280*/ 	.byte	0x36, 0x3e, 0x3e, 0x3e, 0x3e, 0x3e, 0x5d, 0x00
	.type		__unnamed_1,@object
	.size		__unnamed_1,(.L_0 - __unnamed_1)
__unnamed_1:
        /* <DEDUP_REMOVED lines=182> */
.L_0:


//--------------------- .nv.shared._ZN7cutlass13device_kernelINS_4gemm6kernel13GemmUniversalIN4cute5tupleIJiiiiEEENS1_10collective13CollectiveMmaINS1_34MainloopSm90TmaGmmaWarpSpecializedILi3ENS5_IJNS4_1CILi2EEENSA_ILi1EEESC_EEENS1_35KernelTmaWarpSpecializedCooperativeEEENS5_IJNSA_ILi256EEESG_NSA_ILi64EEEEEENS_6half_tENS5_IJlSC_lEEESJ_SK_NS4_8TiledMMAINS4_8MMA_AtomIJNS4_4SM904GMMA26MMA_64x256x16_F32F16F16_SSILNSO_5MajorE0ELSQ_0ELNSO_7ScaleInE1ELSR_1EEEEEENS4_6LayoutISD_NS5_IJSC_NSA_ILi0EEESV_EEEEENS5_IJNS4_10UnderscoreESY_SY_EEEEENS4_13SM90_TMA_LOADENS4_14ComposedLayoutINS4_7SwizzleILi3ELi4ELi3EEENS4_18smem_ptr_flag_bitsILi16EEENSU_INS5_IJNSA_ILi8EEESH_EEENS5_IJSH_SC_EEEEEEEvNS4_8identityENS4_23SM90_TMA_LOAD_MULTICASTES1B_vS1C_EENS_8epilogue10collective18CollectiveEpilogueINS1F_22Sm90TmaWarpSpecializedILi4ELi2ELi16ELb1ELb0EEEJSI_NS5_IJNSA_ILi128EEENSA_ILi32EEEEEESJ_SK_SJ_SK_NS1F_6fusion15FusionCallbacksIS1J_NS1N_13LinCombEltActINS1F_6thread4GELUESJ_fSJ_fLNS_15FloatRoundStyleE2EEESI_S1M_JEEES11_NS12_INS13_ILi2ELi4ELi3EEES16_NSU_INS5_IJS17_S1L_EEENS5_IJS1L_SC_EEEEEEENS4_17SM75_U32x4_LDSM_NENS4_14SM90_TMA_STOREES1Z_NS4_17SM90_U32x4_STSM_NENS4_9Copy_AtomIJS22_SJ_EEEvEEEvvEEEEvNT_6ParamsE --------------------------
	.section	.nv.shared._ZN7cutlass13device_kernelINS_4gemm6kernel13GemmUniversalIN4cute5tupleIJiiiiEEENS1_10collective13CollectiveMmaINS1_34MainloopSm90TmaGmmaWarpSpecializedILi3ENS5_IJNS4_1CILi2EEENSA_ILi1EEESC_EEENS1_35KernelTmaWarpSpecializedCooperativeEEENS5_IJNSA_ILi256EEESG_NSA_ILi64EEEEEENS_6half_tENS5_IJlSC_lEEESJ_SK_NS4_8TiledMMAINS4_8MMA_AtomIJNS4_4SM904GMMA26MMA_64x256x16_F32F16F16_SSILNSO_5MajorE0ELSQ_0ELNSO_7ScaleInE1ELSR_1EEEEEENS4_6LayoutISD_NS5_IJSC_NSA_ILi0EEESV_EEEEENS5_IJNS4_10UnderscoreESY_SY_EEEEENS4_13SM90_TMA_LOADENS4_14ComposedLayoutINS4_7SwizzleILi3ELi4ELi3EEENS4_18smem_ptr_flag_bitsILi16EEENSU_INS5_IJNSA_ILi8EEESH_EEENS5_IJSH_SC_EEEEEEEvNS4_8identityENS4_23SM90_TMA_LOAD_MULTICASTES1B_vS1C_EENS_8epilogue10collective18CollectiveEpilogueINS1F_22Sm90TmaWarpSpecializedILi4ELi2ELi16ELb1ELb0EEEJSI_NS5_IJNSA_ILi128EEENSA_ILi32EEEEEESJ_SK_SJ_SK_NS1F_6fusion15FusionCallbacksIS1J_NS1N_13LinCombEltActINS1F_6thread4GELUESJ_fSJ_fLNS_15FloatRoundStyleE2EEESI_S1M_JEEES11_NS12_INS13_ILi2ELi4ELi3EEES16_NSU_INS5_IJS17_S1L_EEENS5_IJS1L_SC_EEEEEEENS4_17SM75_U32x4_LDSM_NENS4_14SM90_TMA_STOREES1Z_NS4_17SM90_U32x4_STSM_NENS4_9Copy_AtomIJS22_SJ_EEEvEEEvvEEEEvNT_6ParamsE,"aw",@nobits
	.sectionflags	@""
	.align	16
	.zero		1024


//--------------------- .nv.shared.reserved.0     --------------------------
	.section	.nv.shared.reserved.0,"aw",@nobits
	.weak		__nv_reservedSMEM_offset_0_alias
	.size		__nv_reservedSMEM_offset_0_alias, 0, 0
	.other		__nv_reservedSMEM_offset_0_alias,@"STO_CUDA_RESERVED_SHARED STV_DEFAULT"
__nv_reservedSMEM_offset_0_alias:
	.zero		0


//--------------------- .nv.global                --------------------------
	.section	.nv.global,"aw",@nobits
.nv.global:
	.type		_ZN39_INTERNAL_afc3c5d5_4_k_cu_6a8fd213_28134cute1_E,@object
	.size		_ZN39_INTERNAL_afc3c5d5_4_k_cu_6a8fd213_28134cute1_E,(_ZN39_INTERNAL_afc3c5d5_4_k_cu_6a8fd213_28134cuda3std3__45__cpo6cbeginE - _ZN39_INTERNAL_afc3c5d5_4_k_cu_6a8fd213_28134cute1_E)
_ZN39_INTERNAL_afc3c5d5_4_k_cu_6a8fd213_28134cute1_E:
	.zero		1
	.type		_ZN39_INTERNAL_afc3c5d5_4_k_cu_6a8fd213_28134cuda3std3__45__cpo6cbeginE,@object
	.size		_ZN39_INTERNAL_afc3c5d5_4_k_cu_6a8fd213_28134cuda3std3__45__cpo6cbeginE,(_ZN39_INTERNAL_afc3c5d5_4_k_cu_6a8fd213_28134cuda3std3__48in_placeE - _ZN39_INTERNAL_afc3c5d5_4_k_cu_6a8fd213_28134cuda3std3__45__cpo6cbeginE)
_ZN39_INTERNAL_afc3c5d5_4_k_cu_6a8fd213_28134cuda3std3__45__cpo6cbeginE:
	.zero		1
	.type		_ZN39_INTERNAL_afc3c5d5_4_k_cu_6a8fd213_28134cuda3std3__48in_placeE,@object
	.size		_ZN39_INTERNAL_afc3c5d5_4_k_cu_6a8fd213_28134cuda3std3__48in_placeE,(_ZN39_INTERNAL_afc3c5d5_4_k_cu_6a8fd213_28134cuda3std6ranges3__45__cpo9iter_moveE - _ZN39_INTERNAL_afc3c5d5_4_k_cu_6a8fd213_28134cuda3std3__48in_placeE)
_ZN39_INTERNAL_afc3c5d5_4_k_cu_6a8fd213_28134cuda3std3__48in_placeE:
	.zero		1
	.type		_ZN39_INTERNAL_afc3c5d5_4_k_cu_6a8fd213_28134cuda3std6ranges3__45__cpo9iter_moveE,@object
	.size		_ZN39_INTERNAL_afc3c5d5_4_k_cu_6a8fd213_28134cuda3std6ranges3__45__cpo9iter_moveE,(_ZN39_INTERNAL_afc3c5d5_4_k_cu_6a8fd213_28134cuda3std3__45__cpo5beginE - _ZN39_INTERNAL_afc3c5d5_4_k_cu_6a8fd213_28134cuda3std6ranges3__45__cpo9iter_moveE)
_ZN39_INTERNAL_afc3c5d5_4_k_cu_6a8fd213_28134cuda3std6ranges3__45__cpo9iter_moveE:
	.zero		1
	.type		_ZN39_INTERNAL_afc3c5d5_4_k_cu_6a8fd213_28134cuda3std3__45__cpo5beginE,@object
	.size		_ZN39_INTERNAL_afc3c5d5_4_k_cu_6a8fd213_28134cuda3std3__45__cpo5beginE,(_ZN39_INTERNAL_afc3c5d5_4_k_cu_6a8fd213_28134cuda3std3__441_GLOBAL__N__afc3c5d5_4_k_cu_6a8fd213_28136ignoreE - _ZN39_INTERNAL_afc3c5d5_4_k_cu_6a8fd213_28134cuda3std3__45__cpo5beginE)
_ZN39_INTERNAL_afc3c5d5_4_k_cu_6a8fd213_28134cuda3std3__45__cpo5beginE:
	.zero		1
	.type		_ZN39_INTERNAL_afc3c5d5_4_k_cu_6a8fd213_28134cuda3std3__441_GLOBAL__N__afc3c5d5_4_k_cu_6a8fd213_28136ignoreE,@object
	.size		_ZN39_INTERNAL_afc3c5d5_4_k_cu_6a8fd213_28134cuda3std3__441_GLOBAL__N__afc3c5d5_4_k_cu_6a8fd213_28136ignoreE,(_ZN39_INTERNAL_afc3c5d5_4_k_cu_6a8fd213_28134cute7productE - _ZN39_INTERNAL_afc3c5d5_4_k_cu_6a8fd213_28134cuda3std3__441_GLOBAL__N__afc3c5d5_4_k_cu_6a8fd213_28136ignoreE)
_ZN39_INTERNAL_afc3c5d5_4_k_cu_6a8fd213_28134cuda3std3__441_GLOBAL__N__afc3c5d5_4_k_cu_6a8fd213_28136ignoreE:
	.zero		1
	.type		_ZN39_INTERNAL_afc3c5d5_4_k_cu_6a8fd213_28134cute7productE,@object
	.size		_ZN39_INTERNAL_afc3c5d5_4_k_cu_6a8fd213_28134cute7productE,(_ZN39_INTERNAL_afc3c5d5_4_k_cu_6a8fd213_28134cuda3std3__45__cpo3endE - _ZN39_INTERNAL_afc3c5d5_4_k_cu_6a8fd213_28134cute7productE)
_ZN39_INTERNAL_afc3c5d5_4_k_cu_6a8fd213_28134cute7productE:
	.zero		1
	.type		_ZN39_INTERNAL_afc3c5d5_4_k_cu_6a8fd213_28134cuda3std3__45__cpo3endE,@object
	.size		_ZN39_INTERNAL_afc3c5d5_4_k_cu_6a8fd213_28134cuda3std3__45__cpo3endE,(_ZN39_INTERNAL_afc3c5d5_4_k_cu_6a8fd213_28134cuda3std3__419piecewise_constructE - _ZN39_INTERNAL_afc3c5d5_4_k_cu_6a8fd213_28134cuda3std3__45__cpo3endE)
_ZN39_INTERNAL_afc3c5d5_4_k_cu_6a8fd213_28134cuda3std3__45__cpo3endE:
	.zero		1
	.type		_ZN39_INTERNAL_afc3c5d5_4_k_cu_6a8fd213_28134cuda3std3__419piecewise_constructE,@object
	.size		_ZN39_INTERNAL_afc3c5d5_4_k_cu_6a8fd213_28134cuda3std3__419piecewise_constructE,(_ZN39_INTERNAL_afc3c5d5_4_k_cu_6a8fd213_28134cuda3std3__45__cpo4cendE - _ZN39_INTERNAL_afc3c5d5_4_k_cu_6a8fd213_28134cuda3std3__419piecewise_constructE)
_ZN39_INTERNAL_afc3c5d5_4_k_cu_6a8fd213_28134cuda3std3__419piecewise_constructE:
	.zero		1
	.type		_ZN39_INTERNAL_afc3c5d5_4_k_cu_6a8fd213_28134cuda3std3__45__cpo4cendE,@object
	.size		_ZN39_INTERNAL_afc3c5d5_4_k_cu_6a8fd213_28134cuda3std3__45__cpo4cendE,(_ZN39_INTERNAL_afc3c5d5_4_k_cu_6a8fd213_28134cuda3std6ranges3__45__cpo4swapE - _ZN39_INTERNAL_afc3c5d5_4_k_cu_6a8fd213_28134cuda3std3__45__cpo4cendE)
_ZN39_INTERNAL_afc3c5d5_4_k_cu_6a8fd213_28134cuda3std3__45__cpo4cendE:
	.zero		1
	.type		_ZN39_INTERNAL_afc3c5d5_4_k_cu_6a8fd213_28134cuda3std6ranges3__45__cpo4swapE,@object
	.size		_ZN39_INTERNAL_afc3c5d5_4_k_cu_6a8fd213_28134cuda3std6ranges3__45__cpo4swapE,(.L_9 - _ZN39_INTERNAL_afc3c5d5_4_k_cu_6a8fd213_28134cuda3std6ranges3__45__cpo4swapE)
_ZN39_INTERNAL_afc3c5d5_4_k_cu_6a8fd213_28134cuda3std6ranges3__45__cpo4swapE:
	.zero		1
.L_9:


//--------------------- .nv.constant0._ZN7cutlass13device_kernelINS_4gemm6kernel13GemmUniversalIN4cute5tupleIJiiiiEEENS1_10collective13CollectiveMmaINS1_34MainloopSm90TmaGmmaWarpSpecializedILi3ENS5_IJNS4_1CILi2EEENSA_ILi1EEESC_EEENS1_35KernelTmaWarpSpecializedCooperativeEEENS5_IJNSA_ILi256EEESG_NSA_ILi64EEEEEENS_6half_tENS5_IJlSC_lEEESJ_SK_NS4_8TiledMMAINS4_8MMA_AtomIJNS4_4SM904GMMA26MMA_64x256x16_F32F16F16_SSILNSO_5MajorE0ELSQ_0ELNSO_7ScaleInE1ELSR_1EEEEEENS4_6LayoutISD_NS5_IJSC_NSA_ILi0EEESV_EEEEENS5_IJNS4_10UnderscoreESY_SY_EEEEENS4_13SM90_TMA_LOADENS4_14ComposedLayoutINS4_7SwizzleILi3ELi4ELi3EEENS4_18smem_ptr_flag_bitsILi16EEENSU_INS5_IJNSA_ILi8EEESH_EEENS5_IJSH_SC_EEEEEEEvNS4_8identityENS4_23SM90_TMA_LOAD_MULTICASTES1B_vS1C_EENS_8epilogue10collective18CollectiveEpilogueINS1F_22Sm90TmaWarpSpecializedILi4ELi2ELi16ELb1ELb0EEEJSI_NS5_IJNSA_ILi128EEENSA_ILi32EEEEEESJ_SK_SJ_SK_NS1F_6fusion15FusionCallbacksIS1J_NS1N_13LinCombEltActINS1F_6thread4GELUESJ_fSJ_fLNS_15FloatRoundStyleE2EEESI_S1M_JEEES11_NS12_INS13_ILi2ELi4ELi3EEES16_NSU_INS5_IJS17_S1L_EEENS5_IJS1L_SC_EEEEEEENS4_17SM75_U32x4_LDSM_NENS4_14SM90_TMA_STOREES1Z_NS4_17SM90_U32x4_STSM_NENS4_9Copy_AtomIJS22_SJ_EEEvEEEvvEEEEvNT_6ParamsE --------------------------
	.section	.nv.constant0._ZN7cutlass13device_kernelINS_4gemm6kernel13GemmUniversalIN4cute5tupleIJiiiiEEENS1_10collective13CollectiveMmaINS1_34MainloopSm90TmaGmmaWarpSpecializedILi3ENS5_IJNS4_1CILi2EEENSA_ILi1EEESC_EEENS1_35KernelTmaWarpSpecializedCooperativeEEENS5_IJNSA_ILi256EEESG_NSA_ILi64EEEEEENS_6half_tENS5_IJlSC_lEEESJ_SK_NS4_8TiledMMAINS4_8MMA_AtomIJNS4_4SM904GMMA26MMA_64x256x16_F32F16F16_SSILNSO_5MajorE0ELSQ_0ELNSO_7ScaleInE1ELSR_1EEEEEENS4_6LayoutISD_NS5_IJSC_NSA_ILi0EEESV_EEEEENS5_IJNS4_10UnderscoreESY_SY_EEEEENS4_13SM90_TMA_LOADENS4_14ComposedLayoutINS4_7SwizzleILi3ELi4ELi3EEENS4_18smem_ptr_flag_bitsILi16EEENSU_INS5_IJNSA_ILi8EEESH_EEENS5_IJSH_SC_EEEEEEEvNS4_8identityENS4_23SM90_TMA_LOAD_MULTICASTES1B_vS1C_EENS_8epilogue10collective18CollectiveEpilogueINS1F_22Sm90TmaWarpSpecializedILi4ELi2ELi16ELb1ELb0EEEJSI_NS5_IJNSA_ILi128EEENSA_ILi32EEEEEESJ_SK_SJ_SK_NS1F_6fusion15FusionCallbacksIS1J_NS1N_13LinCombEltActINS1F_6thread4GELUESJ_fSJ_fLNS_15FloatRoundStyleE2EEESI_S1M_JEEES11_NS12_INS13_ILi2ELi4ELi3EEES16_NSU_INS5_IJS17_S1L_EEENS5_IJS1L_SC_EEEEEEENS4_17SM75_U32x4_LDSM_NENS4_14SM90_TMA_STOREES1Z_NS4_17SM90_U32x4_STSM_NENS4_9Copy_AtomIJS22_SJ_EEEvEEEvvEEEEvNT_6ParamsE,"a",@progbits
	.sectionflags	@""
	.align	4
.nv.constant0._ZN7cutlass13device_kernelINS_4gemm6kernel13GemmUniversalIN4cute5tupleIJiiiiEEENS1_10collective13CollectiveMmaINS1_34MainloopSm90TmaGmmaWarpSpecializedILi3ENS5_IJNS4_1CILi2EEENSA_ILi1EEESC_EEENS1_35KernelTmaWarpSpecializedCooperativeEEENS5_IJNSA_ILi256EEESG_NSA_ILi64EEEEEENS_6half_tENS5_IJlSC_lEEESJ_SK_NS4_8TiledMMAINS4_8MMA_AtomIJNS4_4SM904GMMA26MMA_64x256x16_F32F16F16_SSILNSO_5MajorE0ELSQ_0ELNSO_7ScaleInE1ELSR_1EEEEEENS4_6LayoutISD_NS5_IJSC_NSA_ILi0EEESV_EEEEENS5_IJNS4_10UnderscoreESY_SY_EEEEENS4_13SM90_TMA_LOADENS4_14ComposedLayoutINS4_7SwizzleILi3ELi4ELi3EEENS4_18smem_ptr_flag_bitsILi16EEENSU_INS5_IJNSA_ILi8EEESH_EEENS5_IJSH_SC_EEEEEEEvNS4_8identityENS4_23SM90_TMA_LOAD_MULTICASTES1B_vS1C_EENS_8epilogue10collective18CollectiveEpilogueINS1F_22Sm90TmaWarpSpecializedILi4ELi2ELi16ELb1ELb0EEEJSI_NS5_IJNSA_ILi128EEENSA_ILi32EEEEEESJ_SK_SJ_SK_NS1F_6fusion15FusionCallbacksIS1J_NS1N_13LinCombEltActINS1F_6thread4GELUESJ_fSJ_fLNS_15FloatRoundStyleE2EEESI_S1M_JEEES11_NS12_INS13_ILi2ELi4ELi3EEES16_NSU_INS5_IJS17_S1L_EEENS5_IJS1L_SC_EEEEEEENS4_17SM75_U32x4_LDSM_NENS4_14SM90_TMA_STOREES1Z_NS4_17SM90_U32x4_STSM_NENS4_9Copy_AtomIJS22_SJ_EEEvEEEvvEEEEvNT_6ParamsE:
	.zero		2432


//--------------------- SYMBOLS --------------------------

	.type		.nv.reservedSmem.offset0,@object
	.size		.nv.reservedSmem.offset0,0x4
	.type		__assertfail,@function
